def attn_fwd(
    Q,
    K,
    V,
    Out,
    Lse,
    sm_scale,
    stride_qz,
    stride_qh,
    stride_qm,
    stride_qk,
    stride_kz,
    stride_kh,
    stride_kn,
    stride_kk,
    stride_vz,
    stride_vh,
    stride_vn,
    stride_vk,
    stride_oz,
    stride_oh,
    stride_om,
    stride_ok,
    seqlen_q,
    seqlen_k,
    BLOCK_M: tl.constexpr,
    BLOCK_N: tl.constexpr,
    HEAD_DIM: tl.constexpr,
    CAUSAL: tl.constexpr,
):
    start_m = tl.program_id(0)
    off_hz = tl.program_id(1)
    q_off = off_hz * stride_qh
    k_off = off_hz * stride_kh
    v_off = off_hz * stride_vh
    offs_m = start_m * BLOCK_M + tl.arange(0, BLOCK_M)
    offs_d = tl.arange(0, HEAD_DIM)
    offs_n = tl.arange(0, BLOCK_N)
    q_ptrs = Q + q_off + offs_m[:, None] * stride_qm + offs_d[None, :] * stride_qk
    k_ptrs = K + k_off + offs_d[:, None] * stride_kk + offs_n[None, :] * stride_kn
    v_ptrs = V + v_off + offs_n[:, None] * stride_vn + offs_d[None, :] * stride_vk
    m_i = tl.full([BLOCK_M], float("-inf"), dtype=tl.float32)
    l_i = tl.zeros([BLOCK_M], dtype=tl.float32) + 1.0
    acc = tl.zeros([BLOCK_M, HEAD_DIM], dtype=tl.float32)
    q = tl.load(q_ptrs)
    acc, l_i, m_i = _attn_fwd_inner(
        acc,
        l_i,
        m_i,
        q,
        k_ptrs,
        v_ptrs,
        sm_scale,
        stride_kn,
        stride_vn,
        start_m,
        seqlen_k,
        BLOCK_M,
        BLOCK_N,
        HEAD_DIM,
        CAUSAL,
    )
    acc = acc / l_i[:, None]
    lse = m_i + tl.math.log2(l_i) / 1.4426950408889634
    o_ptrs = (
        Out
        + off_hz * stride_oh
        + offs_m[:, None] * stride_om
        + offs_d[None, :] * stride_ok
    )
    tl.store(o_ptrs, acc.to(Out.dtype.element_ty))
    tl.store(Lse + off_hz * seqlen_q + offs_m, lse)

# config = {"BLOCK_M": 256, "BLOCK_N": 64, "HEAD_DIM": 512, "arch": "sm_100", "causal": true, "dtype": "fp8e4m3", "num_stages": 2, "num_warps": 16}
# arch = sm_100


// ===== COMPILED SASS (sm_100a) =====

	.target	sm_100a

	.elftype	@"ET_EXEC"


//--------------------- .note.nv.tkinfo           --------------------------
	.section	.note.nv.tkinfo,"",@"SHT_NOTE"
	.sectionflags	@"SHF_NOTE_NV_TKINFO"
	.tkinfo
        /*0018*/ 	.word	0x00000081
        /*0030*/ 	.string	""
        /*0030*/ 	.string	"ptxas-blackwell"
        /*0030*/ 	.string	"Cuda compilation tools, release 12.9, V12.9.86"
        /*0030*/ 	.string	"Build cuda_12.9.r12.9/compiler.36037853_0"
        /*0030*/ 	.string	"-v  -suppress-debug-info  -lineinfo  -arch sm_100a "



//--------------------- .note.nv.cuver            --------------------------
	.section	.note.nv.cuver,"",@"SHT_NOTE"
	.sectionflags	@"SHF_NOTE_NV_CUVER"
        /*0018*/ 	.short	0x0001
        /*001a*/ 	.short	0x0064
        /*001c*/ 	.short	0x0001
        /*001e*/ 	.short	0x0000
        /*0020*/ 	.short	0x0001
        /*0022*/ 	.short	0x0000


//--------------------- .nv.info                  --------------------------
	.section	.nv.info,"",@"SHT_CUDA_INFO"
	.align	4


	//----- nvinfo : EIATTR_REGCOUNT
	.align		4
        /*0000*/ 	.byte	0x04, 0x2f
        /*0002*/ 	.short	(.L_2 - .L_1)
	.align		4
.L_1:
        /*0004*/ 	.word	index@(attn_fwd)
        /*0008*/ 	.word	0x00000020


	//----- nvinfo : EIATTR_FRAME_SIZE
	.align		4
.L_2:
        /*000c*/ 	.byte	0x04, 0x11
        /*000e*/ 	.short	(.L_4 - .L_3)
	.align		4
.L_3:
        /*0010*/ 	.word	index@(attn_fwd)
        /*0014*/ 	.word	0x00002208


	//----- nvinfo : EIATTR_MIN_STACK_SIZE
	.align		4
.L_4:
        /*0018*/ 	.byte	0x04, 0x12
        /*001a*/ 	.short	(.L_6 - .L_5)
	.align		4
.L_5:
        /*001c*/ 	.word	index@(attn_fwd)
        /*0020*/ 	.word	0x00002208
.L_6:


//--------------------- .nv.info.attn_fwd         --------------------------
	.section	.nv.info.attn_fwd,"",@"SHT_CUDA_INFO"
	.sectionflags	@""
	.align	4


	//----- nvinfo : EIATTR_CUDA_API_VERSION
	.align		4
        /*0000*/ 	.byte	0x04, 0x37
        /*0002*/ 	.short	(.L_8 - .L_7)
.L_7:
        /*0004*/ 	.word	0x00000081


	//----- nvinfo : EIATTR_KPARAM_INFO
	.align		4
.L_8:
        /*0008*/ 	.byte	0x04, 0x17
        /*000a*/ 	.short	(.L_10 - .L_9)
.L_9:
        /*000c*/ 	.word	0x00000000
        /*0010*/ 	.short	0x0019
        /*0012*/ 	.short	0x0080
        /*0014*/ 	.byte	0x00, 0xf4, 0x21, 0x00


	//----- nvinfo : EIATTR_KPARAM_INFO
	.align		4
.L_10:
        /*0018*/ 	.byte	0x04, 0x17
        /*001a*/ 	.short	(.L_12 - .L_11)
.L_11:
        /*001c*/ 	.word	0x00000000
        /*0020*/ 	.short	0x0018
        /*0022*/ 	.short	0x0078
        /*0024*/ 	.byte	0x00, 0xf4, 0x21, 0x00


	//----- nvinfo : EIATTR_KPARAM_INFO
	.align		4
.L_12:
        /*0028*/ 	.byte	0x04, 0x17
        /*002a*/ 	.short	(.L_14 - .L_13)
.L_13:
        /*002c*/ 	.word	0x00000000
        /*0030*/ 	.short	0x0017
        /*0032*/ 	.short	0x0070
        /*0034*/ 	.byte	0x00, 0xf0, 0x11, 0x00


	//----- nvinfo : EIATTR_KPARAM_INFO
	.align		4
.L_14:
        /*0038*/ 	.byte	0x04, 0x17
        /*003a*/ 	.short	(.L_16 - .L_15)
.L_15:
        /*003c*/ 	.word	0x00000000
        /*0040*/ 	.short	0x0016
        /*0042*/ 	.short	0x006c
        /*0044*/ 	.byte	0x00, 0xf0, 0x11, 0x00


	//----- nvinfo : EIATTR_KPARAM_INFO
	.align		4
.L_16:
        /*0048*/ 	.byte	0x04, 0x17
        /*004a*/ 	.short	(.L_18 - .L_17)
.L_17:
        /*004c*/ 	.word	0x00000000
        /*0050*/ 	.short	0x0015
        /*0052*/ 	.short	0x0068
        /*0054*/ 	.byte	0x00, 0xf0, 0x11, 0x00


	//----- nvinfo : EIATTR_KPARAM_INFO
	.align		4
.L_18:
        /*0058*/ 	.byte	0x04, 0x17
        /*005a*/ 	.short	(.L_20 - .L_19)
.L_19:
        /*005c*/ 	.word	0x00000000
        /*0060*/ 	.short	0x0014
        /*0062*/ 	.short	0x0064
        /*0064*/ 	.byte	0x00, 0xf0, 0x11, 0x00


	//----- nvinfo : EIATTR_KPARAM_INFO
	.align		4
.L_20:
        /*0068*/ 	.byte	0x04, 0x17
        /*006a*/ 	.short	(.L_22 - .L_21)
.L_21:
        /*006c*/ 	.word	0x00000000
        /*0070*/ 	.short	0x0013
        /*0072*/ 	.short	0x0060
        /*0074*/ 	.byte	0x00, 0xf0, 0x11, 0x00


	//----- nvinfo : EIATTR_KPARAM_INFO
	.align		4
.L_22:
        /*0078*/ 	.byte	0x04, 0x17
        /*007a*/ 	.short	(.L_24 - .L_23)
.L_23:
        /*007c*/ 	.word	0x00000000
        /*0080*/ 	.short	0x0012
        /*0082*/ 	.short	0x005c
        /*0084*/ 	.byte	0x00, 0xf0, 0x11, 0x00


	//----- nvinfo : EIATTR_KPARAM_INFO
	.align		4
.L_24:
        /*0088*/ 	.byte	0x04, 0x17
        /*008a*/ 	.short	(.L_26 - .L_25)
.L_25:
        /*008c*/ 	.word	0x00000000
        /*0090*/ 	.short	0x0011
        /*0092*/ 	.short	0x0058
        /*0094*/ 	.byte	0x00, 0xf0, 0x11, 0x00


	//----- nvinfo : EIATTR_KPARAM_INFO
	.align		4
.L_26:
        /*0098*/ 	.byte	0x04, 0x17
        /*009a*/ 	.short	(.L_28 - .L_27)
.L_27:
        /*009c*/ 	.word	0x00000000
        /*00a0*/ 	.short	0x0010
        /*00a2*/ 	.short	0x0054
        /*00a4*/ 	.byte	0x00, 0xf0, 0x11, 0x00


	//----- nvinfo : EIATTR_KPARAM_INFO
	.align		4
.L_28:
        /*00a8*/ 	.byte	0x04, 0x17
        /*00aa*/ 	.short	(.L_30 - .L_29)
.L_29:
        /*00ac*/ 	.word	0x00000000
        /*00b0*/ 	.short	0x000f
        /*00b2*/ 	.short	0x0050
        /*00b4*/ 	.byte	0x00, 0xf0, 0x11, 0x00


	//----- nvinfo : EIATTR_KPARAM_INFO
	.align		4
.L_30:
        /*00b8*/ 	.byte	0x04, 0x17
        /*00ba*/ 	.short	(.L_32 - .L_31)
.L_31:
        /*00bc*/ 	.word	0x00000000
        /*00c0*/ 	.short	0x000e
        /*00c2*/ 	.short	0x004c
        /*00c4*/ 	.byte	0x00, 0xf0, 0x11, 0x00


	//----- nvinfo : EIATTR_KPARAM_INFO
	.align		4
.L_32:
        /*00c8*/ 	.byte	0x04, 0x17
        /*00ca*/ 	.short	(.L_34 - .L_33)
.L_33:
        /*00cc*/ 	.word	0x00000000
        /*00d0*/ 	.short	0x000d
        /*00d2*/ 	.short	0x0048
        /*00d4*/ 	.byte	0x00, 0xf0, 0x11, 0x00


	//----- nvinfo : EIATTR_KPARAM_INFO
	.align		4
.L_34:
        /*00d8*/ 	.byte	0x04, 0x17
        /*00da*/ 	.short	(.L_36 - .L_35)
.L_35:
        /*00dc*/ 	.word	0x00000000
        /*00e0*/ 	.short	0x000c
        /*00e2*/ 	.short	0x0044
        /*00e4*/ 	.byte	0x00, 0xf0, 0x11, 0x00


	//----- nvinfo : EIATTR_KPARAM_INFO
	.align		4
.L_36:
        /*00e8*/ 	.byte	0x04, 0x17
        /*00ea*/ 	.short	(.L_38 - .L_37)
.L_37:
        /*00ec*/ 	.word	0x00000000
        /*00f0*/ 	.short	0x000b
        /*00f2*/ 	.short	0x0040
        /*00f4*/ 	.byte	0x00, 0xf0, 0x11, 0x00


	//----- nvinfo : EIATTR_KPARAM_INFO
	.align		4
.L_38:
        /*00f8*/ 	.byte	0x04, 0x17
        /*00fa*/ 	.short	(.L_40 - .L_39)
.L_39:
        /*00fc*/ 	.word	0x00000000
        /*0100*/ 	.short	0x000a
        /*0102*/ 	.short	0x003c
        /*0104*/ 	.byte	0x00, 0xf0, 0x11, 0x00


	//----- nvinfo : EIATTR_KPARAM_INFO
	.align		4
.L_40:
        /*0108*/ 	.byte	0x04, 0x17
        /*010a*/ 	.short	(.L_42 - .L_41)
.L_41:
        /*010c*/ 	.word	0x00000000
        /*0110*/ 	.short	0x0009
        /*0112*/ 	.short	0x0038
        /*0114*/ 	.byte	0x00, 0xf0, 0x11, 0x00


	//----- nvinfo : EIATTR_KPARAM_INFO
	.align		4
.L_42:
        /*0118*/ 	.byte	0x04, 0x17
        /*011a*/ 	.short	(.L_44 - .L_43)
.L_43:
        /*011c*/ 	.word	0x00000000
        /*0120*/ 	.short	0x0008
        /*0122*/ 	.short	0x0034
        /*0124*/ 	.byte	0x00, 0xf0, 0x11, 0x00


	//----- nvinfo : EIATTR_KPARAM_INFO
	.align		4
.L_44:
        /*0128*/ 	.byte	0x04, 0x17
        /*012a*/ 	.short	(.L_46 - .L_45)
.L_45:
        /*012c*/ 	.word	0x00000000
        /*0130*/ 	.short	0x0007
        /*0132*/ 	.short	0x0030
        /*0134*/ 	.byte	0x00, 0xf0, 0x11, 0x00


	//----- nvinfo : EIATTR_KPARAM_INFO
	.align		4
.L_46:
        /*0138*/ 	.byte	0x04, 0x17
        /*013a*/ 	.short	(.L_48 - .L_47)
.L_47:
        /*013c*/ 	.word	0x00000000
        /*0140*/ 	.short	0x0006
        /*0142*/ 	.short	0x002c
        /*0144*/ 	.byte	0x00, 0xf0, 0x11, 0x00


	//----- nvinfo : EIATTR_KPARAM_INFO
	.align		4
.L_48:
        /*0148*/ 	.byte	0x04, 0x17
        /*014a*/ 	.short	(.L_50 - .L_49)
.L_49:
        /*014c*/ 	.word	0x00000000
        /*0150*/ 	.short	0x0005
        /*0152*/ 	.short	0x0028
        /*0154*/ 	.byte	0x00, 0xf0, 0x11, 0x00


	//----- nvinfo : EIATTR_KPARAM_INFO
	.align		4
.L_50:
        /*0158*/ 	.byte	0x04, 0x17
        /*015a*/ 	.short	(.L_52 - .L_51)
.L_51:
        /*015c*/ 	.word	0x00000000
        /*0160*/ 	.short	0x0004
        /*0162*/ 	.short	0x0020
        /*0164*/ 	.byte	0x00, 0xf4, 0x21, 0x00


	//----- nvinfo : EIATTR_KPARAM_INFO
	.align		4
.L_52:
        /*0168*/ 	.byte	0x04, 0x17
        /*016a*/ 	.short	(.L_54 - .L_53)
.L_53:
        /*016c*/ 	.word	0x00000000
        /*0170*/ 	.short	0x0003
        /*0172*/ 	.short	0x0018
        /*0174*/ 	.byte	0x00, 0xf4, 0x21, 0x00


	//----- nvinfo : EIATTR_KPARAM_INFO
	.align		4
.L_54:
        /*0178*/ 	.byte	0x04, 0x17
        /*017a*/ 	.short	(.L_56 - .L_55)
.L_55:
        /*017c*/ 	.word	0x00000000
        /*0180*/ 	.short	0x0002
        /*0182*/ 	.short	0x0010
        /*0184*/ 	.byte	0x00, 0xf4, 0x21, 0x00


	//----- nvinfo : EIATTR_KPARAM_INFO
	.align		4
.L_56:
        /*0188*/ 	.byte	0x04, 0x17
        /*018a*/ 	.short	(.L_58 - .L_57)
.L_57:
        /*018c*/ 	.word	0x00000000
        /*0190*/ 	.short	0x0001
        /*0192*/ 	.short	0x0008
        /*0194*/ 	.byte	0x00, 0xf4, 0x21, 0x00


	//----- nvinfo : EIATTR_KPARAM_INFO
	.align		4
.L_58:
        /*0198*/ 	.byte	0x04, 0x17
        /*019a*/ 	.short	(.L_60 - .L_59)
.L_59:
        /*019c*/ 	.word	0x00000000
        /*01a0*/ 	.short	0x0000
        /*01a2*/ 	.short	0x0000
        /*01a4*/ 	.byte	0x00, 0xf4, 0x21, 0x00


	//----- nvinfo : EIATTR_SPARSE_MMA_MASK
	.align		4
.L_60:
        /*01a8*/ 	.byte	0x03, 0x50
        /*01aa*/ 	.short	0x0000


	//----- nvinfo : EIATTR_MAXREG_COUNT
	.align		4
        /*01ac*/ 	.byte	0x03, 0x1b
        /*01ae*/ 	.short	0x0080


	//----- nvinfo : EIATTR_NUM_BARRIERS
	.align		4
        /*01b0*/ 	.byte	0x02, 0x4c
        /*01b2*/ 	.byte	0x01
	.zero		1


	//----- nvinfo : EIATTR_ANNOTATIONS
	.align		4
        /*01b4*/ 	.byte	0x04, 0x55
        /*01b6*/ 	.short	(.L_62 - .L_61)


	//   ....[0]....
.L_61:
        /*01b8*/ 	.word	0x00000001
        /*01bc*/ 	.byte	0xd0, 0x04, 0x00, 0x00, 0x01, 0x00, 0x00, 0x00, 0x30, 0x05, 0x00, 0x00, 0x01, 0x00, 0x00, 0x00
        /* <DEDUP_REMOVED lines=3971> */
        /*f9fc*/ 	.byte	0x90, 0x73, 0x03, 0x00


	//----- nvinfo : EIATTR_COOP_GROUP_MASK_REGIDS
	.align		4
.L_62:
        /*fa00*/ 	.byte	0x04, 0x29
        /*fa02*/ 	.short	(.L_64 - .L_63)


	//   ....[0]....
.L_63:
        /*fa04*/ 	.word	0xffffffff


	//   ....[1]....
        /*fa08*/ 	.word	0xffffffff


	//   ....[2]....
        /*fa0c*/ 	.word	0xffffffff


	//   ....[3]....
        /*fa10*/ 	.word	0xffffffff


	//   ....[4]....
        /*fa14*/ 	.word	0xffffffff


	//   ....[5]....
        /*fa18*/ 	.word	0xffffffff


	//   ....[6]....
        /*fa1c*/ 	.word	0xffffffff


	//   ....[7]....
        /*fa20*/ 	.word	0xffffffff


	//   ....[8]....
        /*fa24*/ 	.word	0xffffffff


	//   ....[9]....
        /*fa28*/ 	.word	0xffffffff


	//   ....[10]....
        /*fa2c*/ 	.word	0xffffffff


	//   ....[11]....
        /*fa30*/ 	.word	0xffffffff


	//   ....[12]....
        /*fa34*/ 	.word	0xffffffff


	//   ....[13]....
        /*fa38*/ 	.word	0xffffffff


	//   ....[14]....
        /*fa3c*/ 	.word	0xffffffff


	//   ....[15]....
        /*fa40*/ 	.word	0xffffffff


	//   ....[16]....
        /*fa44*/ 	.word	0xffffffff


	//   ....[17]....
        /*fa48*/ 	.word	0xffffffff


	//   ....[18]....
        /*fa4c*/ 	.word	0xffffffff


	//   ....[19]....
        /*fa50*/ 	.word	0xffffffff


	//   ....[20]....
        /*fa54*/ 	.word	0xffffffff


	//   ....[21]....
        /*fa58*/ 	.word	0xffffffff


	//   ....[22]....
        /*fa5c*/ 	.word	0xffffffff


	//   ....[23]....
        /*fa60*/ 	.word	0xffffffff


	//   ....[24]....
        /*fa64*/ 	.word	0xffffffff


	//   ....[25]....
        /*fa68*/ 	.word	0xffffffff


	//   ....[26]....
        /*fa6c*/ 	.word	0xffffffff


	//   ....[27]....
        /*fa70*/ 	.word	0xffffffff


	//   ....[28]....
        /*fa74*/ 	.word	0xffffffff


	//   ....[29]....
        /*fa78*/ 	.word	0xffffffff


	//   ....[30]....
        /*fa7c*/ 	.word	0xffffffff


	//   ....[31]....
        /*fa80*/ 	.word	0xffffffff


	//   ....[32]....
        /*fa84*/ 	.word	0xffffffff


	//   ....[33]....
        /*fa88*/ 	.word	0xffffffff


	//   ....[34]....
        /*fa8c*/ 	.word	0xffffffff


	//   ....[35]....
        /*fa90*/ 	.word	0xffffffff


	//   ....[36]....
        /*fa94*/ 	.word	0xffffffff


	//   ....[37]....
        /*fa98*/ 	.word	0xffffffff


	//   ....[38]....
        /*fa9c*/ 	.word	0xffffffff


	//   ....[39]....
        /*faa0*/ 	.word	0xffffffff


	//   ....[40]....
        /*faa4*/ 	.word	0xffffffff


	//   ....[41]....
        /*faa8*/ 	.word	0xffffffff


	//   ....[42]....
        /*faac*/ 	.word	0xffffffff


	//   ....[43]....
        /*fab0*/ 	.word	0xffffffff


	//   ....[44]....
        /*fab4*/ 	.word	0xffffffff


	//   ....[45]....
        /*fab8*/ 	.word	0xffffffff


	//   ....[46]....
        /*fabc*/ 	.word	0xffffffff


	//   ....[47]....
        /*fac0*/ 	.word	0xffffffff


	//   ....[48]....
        /*fac4*/ 	.word	0xffffffff


	//   ....[49]....
        /*fac8*/ 	.word	0xffffffff


	//   ....[50]....
        /*facc*/ 	.word	0xffffffff


	//   ....[51]....
        /*fad0*/ 	.word	0xffffffff


	//   ....[52]....
        /*fad4*/ 	.word	0xffffffff


	//   ....[53]....
        /*fad8*/ 	.word	0xffffffff


	//   ....[54]....
        /*fadc*/ 	.word	0xffffffff


	//   ....[55]....
        /*fae0*/ 	.word	0xffffffff


	//   ....[56]....
        /*fae4*/ 	.word	0xffffffff


	//   ....[57]....
        /*fae8*/ 	.word	0xffffffff


	//   ....[58]....
        /*faec*/ 	.word	0xffffffff


	//   ....[59]....
        /*faf0*/ 	.word	0xffffffff


	//   ....[60]....
        /*faf4*/ 	.word	0xffffffff


	//   ....[61]....
        /*faf8*/ 	.word	0xffffffff


	//   ....[62]....
        /*fafc*/ 	.word	0xffffffff


	//   ....[63]....
        /*fb00*/ 	.word	0xffffffff


	//   ....[64]....
        /*fb04*/ 	.word	0xffffffff


	//   ....[65]....
        /*fb08*/ 	.word	0xffffffff


	//   ....[66]....
        /*fb0c*/ 	.word	0xffffffff


	//   ....[67]....
        /*fb10*/ 	.word	0xffffffff


	//   ....[68]....
        /*fb14*/ 	.word	0xffffffff


	//   ....[69]....
        /*fb18*/ 	.word	0xffffffff


	//   ....[70]....
        /*fb1c*/ 	.word	0xffffffff


	//   ....[71]....
        /*fb20*/ 	.word	0xffffffff


	//   ....[72]....
        /*fb24*/ 	.word	0xffffffff


	//   ....[73]....
        /*fb28*/ 	.word	0xffffffff


	//   ....[74]....
        /*fb2c*/ 	.word	0xffffffff


	//   ....[75]....
        /*fb30*/ 	.word	0xffffffff


	//   ....[76]....
        /*fb34*/ 	.word	0xffffffff


	//   ....[77]....
        /*fb38*/ 	.word	0xffffffff


	//   ....[78]....
        /*fb3c*/ 	.word	0xffffffff


	//   ....[79]....
        /*fb40*/ 	.word	0xffffffff


	//   ....[80]....
        /*fb44*/ 	.word	0xffffffff


	//   ....[81]....
        /*fb48*/ 	.word	0xffffffff


	//   ....[82]....
        /*fb4c*/ 	.word	0xffffffff


	//   ....[83]....
        /*fb50*/ 	.word	0xffffffff


	//   ....[84]....
        /*fb54*/ 	.word	0xffffffff


	//   ....[85]....
        /*fb58*/ 	.word	0xffffffff


	//   ....[86]....
        /*fb5c*/ 	.word	0xffffffff


	//   ....[87]....
        /*fb60*/ 	.word	0xffffffff


	//   ....[88]....
        /*fb64*/ 	.word	0xffffffff


	//   ....[89]....
        /*fb68*/ 	.word	0xffffffff


	//   ....[90]....
        /*fb6c*/ 	.word	0xffffffff


	//   ....[91]....
        /*fb70*/ 	.word	0xffffffff


	//   ....[92]....
        /*fb74*/ 	.word	0xffffffff


	//   ....[93]....
        /*fb78*/ 	.word	0xffffffff


	//   ....[94]....
        /*fb7c*/ 	.word	0xffffffff


	//   ....[95]....
        /*fb80*/ 	.word	0xffffffff


	//   ....[96]....
        /*fb84*/ 	.word	0xffffffff


	//   ....[97]....
        /*fb88*/ 	.word	0xffffffff


	//   ....[98]....
        /*fb8c*/ 	.word	0xffffffff


	//   ....[99]....
        /*fb90*/ 	.word	0xffffffff


	//   ....[100]....
        /*fb94*/ 	.word	0xffffffff


	//   ....[101]....
        /*fb98*/ 	.word	0xffffffff


	//   ....[102]....
        /*fb9c*/ 	.word	0xffffffff


	//   ....[103]....
        /*fba0*/ 	.word	0xffffffff


	//   ....[104]....
        /*fba4*/ 	.word	0xffffffff


	//   ....[105]....
        /*fba8*/ 	.word	0xffffffff


	//   ....[106]....
        /*fbac*/ 	.word	0xffffffff


	//   ....[107]....
        /*fbb0*/ 	.word	0xffffffff


	//   ....[108]....
        /*fbb4*/ 	.word	0xffffffff


	//   ....[109]....
        /*fbb8*/ 	.word	0xffffffff


	//   ....[110]....
        /*fbbc*/ 	.word	0xffffffff


	//   ....[111]....
        /*fbc0*/ 	.word	0xffffffff


	//   ....[112]....
        /*fbc4*/ 	.word	0xffffffff


	//   ....[113]....
        /*fbc8*/ 	.word	0xffffffff


	//   ....[114]....
        /*fbcc*/ 	.word	0xffffffff


	//   ....[115]....
        /*fbd0*/ 	.word	0xffffffff


	//   ....[116]....
        /*fbd4*/ 	.word	0xffffffff


	//   ....[117]....
        /*fbd8*/ 	.word	0xffffffff


	//   ....[118]....
        /*fbdc*/ 	.word	0xffffffff


	//   ....[119]....
        /*fbe0*/ 	.word	0xffffffff


	//   ....[120]....
        /*fbe4*/ 	.word	0xffffffff


	//   ....[121]....
        /*fbe8*/ 	.word	0xffffffff


	//   ....[122]....
        /*fbec*/ 	.word	0xffffffff


	//   ....[123]....
        /*fbf0*/ 	.word	0xffffffff


	//   ....[124]....
        /*fbf4*/ 	.word	0xffffffff


	//   ....[125]....
        /*fbf8*/ 	.word	0xffffffff


	//   ....[126]....
        /*fbfc*/ 	.word	0xffffffff


	//   ....[127]....
        /*fc00*/ 	.word	0xffffffff


	//   ....[128]....
        /*fc04*/ 	.word	0xffffffff


	//   ....[129]....
        /*fc08*/ 	.word	0xffffffff


	//   ....[130]....
        /*fc0c*/ 	.word	0xffffffff


	//   ....[131]....
        /*fc10*/ 	.word	0xffffffff


	//   ....[132]....
        /*fc14*/ 	.word	0xffffffff


	//   ....[133]....
        /*fc18*/ 	.word	0xffffffff


	//   ....[134]....
        /*fc1c*/ 	.word	0xffffffff


	//   ....[135]....
        /*fc20*/ 	.word	0xffffffff


	//   ....[136]....
        /*fc24*/ 	.word	0xffffffff


	//   ....[137]....
        /*fc28*/ 	.word	0xffffffff


	//   ....[138]....
        /*fc2c*/ 	.word	0xffffffff


	//   ....[139]....
        /*fc30*/ 	.word	0xffffffff


	//   ....[140]....
        /*fc34*/ 	.word	0xffffffff


	//   ....[141]....
        /*fc38*/ 	.word	0xffffffff


	//   ....[142]....
        /*fc3c*/ 	.word	0xffffffff


	//   ....[143]....
        /*fc40*/ 	.word	0xffffffff


	//   ....[144]....
        /*fc44*/ 	.word	0xffffffff


	//   ....[145]....
        /*fc48*/ 	.word	0xffffffff


	//   ....[146]....
        /*fc4c*/ 	.word	0xffffffff


	//   ....[147]....
        /*fc50*/ 	.word	0xffffffff


	//   ....[148]....
        /*fc54*/ 	.word	0xffffffff


	//   ....[149]....
        /*fc58*/ 	.word	0xffffffff


	//   ....[150]....
        /*fc5c*/ 	.word	0xffffffff


	//   ....[151]....
        /*fc60*/ 	.word	0xffffffff


	//----- nvinfo : EIATTR_COOP_GROUP_INSTR_OFFSETS
	.align		4
.L_64:
        /*fc64*/ 	.byte	0x04, 0x28
        /*fc66*/ 	.short	(.L_66 - .L_65)


	//   ....[0]....
.L_65:
        /*fc68*/ 	.word	0x00038fb0


	//   ....[1]....
        /*fc6c*/ 	.word	0x00039000


	//   ....[2]....
        /*fc70*/ 	.word	0x00039070


	//   ....[3]....
        /*fc74*/ 	.word	0x000391f0


	//   ....[4]....
        /*fc78*/ 	.word	0x000392b0


	//   ....[5]....
        /*fc7c*/ 	.word	0x000392c0


	//   ....[6]....
        /*fc80*/ 	.word	0x000393b0


	//   ....[7]....
        /*fc84*/ 	.word	0x000393f0


	//   ....[8]....
        /*fc88*/ 	.word	0x00039410


	//   ....[9]....
        /*fc8c*/ 	.word	0x00039460


	//   ....[10]....
        /*fc90*/ 	.word	0x000394d0


	//   ....[11]....
        /*fc94*/ 	.word	0x000394f0


	//   ....[12]....
        /*fc98*/ 	.word	0x00039500


	//   ....[13]....
        /*fc9c*/ 	.word	0x00039510


	//   ....[14]....
        /*fca0*/ 	.word	0x00039560


	//   ....[15]....
        /*fca4*/ 	.word	0x000395b0


	//   ....[16]....
        /*fca8*/ 	.word	0x00039600


	//   ....[17]....
        /*fcac*/ 	.word	0x00039640


	//   ....[18]....
        /*fcb0*/ 	.word	0x00039680


	//   ....[19]....
        /*fcb4*/ 	.word	0x00039690


	//   ....[20]....
        /*fcb8*/ 	.word	0x00039830


	//   ....[21]....
        /*fcbc*/ 	.word	0x00039890


	//   ....[22]....
        /*fcc0*/ 	.word	0x000398e0


	//   ....[23]....
        /*fcc4*/ 	.word	0x00039960


	//   ....[24]....
        /*fcc8*/ 	.word	0x00039e50


	//   ....[25]....
        /*fccc*/ 	.word	0x00039e70


	//   ....[26]....
        /*fcd0*/ 	.word	0x00039e80


	//   ....[27]....
        /*fcd4*/ 	.word	0x00039e90


	//   ....[28]....
        /*fcd8*/ 	.word	0x00039f20


	//   ....[29]....
        /*fcdc*/ 	.word	0x00039f30


	//   ....[30]....
        /*fce0*/ 	.word	0x00039f40


	//   ....[31]....
        /*fce4*/ 	.word	0x00039f50


	//   ....[32]....
        /*fce8*/ 	.word	0x00039f60


	//   ....[33]....
        /*fcec*/ 	.word	0x00039f70


	//   ....[34]....
        /*fcf0*/ 	.word	0x00039f80


	//   ....[35]....
        /*fcf4*/ 	.word	0x00039f90


	//   ....[36]....
        /*fcf8*/ 	.word	0x00039ff0


	//   ....[37]....
        /*fcfc*/ 	.word	0x0003a0d0


	//   ....[38]....
        /*fd00*/ 	.word	0x0003a100


	//   ....[39]....
        /*fd04*/ 	.word	0x0003a110


	//   ....[40]....
        /*fd08*/ 	.word	0x0003a130


	//   ....[41]....
        /*fd0c*/ 	.word	0x0003a150


	//   ....[42]....
        /*fd10*/ 	.word	0x0003a170


	//   ....[43]....
        /*fd14*/ 	.word	0x0003a190


	//   ....[44]....
        /*fd18*/ 	.word	0x0003a1b0


	//   ....[45]....
        /*fd1c*/ 	.word	0x0003a1d0


	//   ....[46]....
        /*fd20*/ 	.word	0x0003a1f0


	//   ....[47]....
        /*fd24*/ 	.word	0x0003a220


	//   ....[48]....
        /*fd28*/ 	.word	0x0003a330


	//   ....[49]....
        /*fd2c*/ 	.word	0x0003a580


	//   ....[50]....
        /*fd30*/ 	.word	0x0003a620


	//   ....[51]....
        /*fd34*/ 	.word	0x0003a6b0


	//   ....[52]....
        /*fd38*/ 	.word	0x0003a720


	//   ....[53]....
        /*fd3c*/ 	.word	0x0003a7a0


	//   ....[54]....
        /*fd40*/ 	.word	0x0003a7b0


	//   ....[55]....
        /*fd44*/ 	.word	0x0003a7c0


	//   ....[56]....
        /*fd48*/ 	.word	0x0003a7d0


	//   ....[57]....
        /*fd4c*/ 	.word	0x0003a7e0


	//   ....[58]....
        /*fd50*/ 	.word	0x0003a7f0


	//   ....[59]....
        /*fd54*/ 	.word	0x0003a800


	//   ....[60]....
        /*fd58*/ 	.word	0x0003a820


	//   ....[61]....
        /*fd5c*/ 	.word	0x0003a870


	//   ....[62]....
        /*fd60*/ 	.word	0x0003a890


	//   ....[63]....
        /*fd64*/ 	.word	0x0003ab00


	//   ....[64]....
        /*fd68*/ 	.word	0x0003b7c0


	//   ....[65]....
        /*fd6c*/ 	.word	0x0003b7e0


	//   ....[66]....
        /*fd70*/ 	.word	0x0003b800


	//   ....[67]....
        /*fd74*/ 	.word	0x0003b870


	//   ....[68]....
        /*fd78*/ 	.word	0x0003b880


	//   ....[69]....
        /*fd7c*/ 	.word	0x0003b890


	//   ....[70]....
        /*fd80*/ 	.word	0x0003b8c0


	//   ....[71]....
        /*fd84*/ 	.word	0x0003b8e0


	//   ....[72]....
        /*fd88*/ 	.word	0x0003b8f0


	//   ....[73]....
        /*fd8c*/ 	.word	0x0003b930


	//   ....[74]....
        /*fd90*/ 	.word	0x0003b940


	//   ....[75]....
        /*fd94*/ 	.word	0x0003b950


	//   ....[76]....
        /*fd98*/ 	.word	0x0003bee0


	//   ....[77]....
        /*fd9c*/ 	.word	0x0003c2c0


	//   ....[78]....
        /*fda0*/ 	.word	0x0003c820


	//   ....[79]....
        /*fda4*/ 	.word	0x0003c840


	//   ....[80]....
        /*fda8*/ 	.word	0x0003c870


	//   ....[81]....
        /*fdac*/ 	.word	0x0003c970


	//   ....[82]....
        /*fdb0*/ 	.word	0x0003c980


	//   ....[83]....
        /*fdb4*/ 	.word	0x0003c990


	//   ....[84]....
        /*fdb8*/ 	.word	0x0003c9a0


	//   ....[85]....
        /*fdbc*/ 	.word	0x0003c9e0


	//   ....[86]....
        /*fdc0*/ 	.word	0x0003ca00


	//   ....[87]....
        /*fdc4*/ 	.word	0x0003ca70


	//   ....[88]....
        /*fdc8*/ 	.word	0x0003caa0


	//   ....[89]....
        /*fdcc*/ 	.word	0x0003caf0


	//   ....[90]....
        /*fdd0*/ 	.word	0x0003cb00


	//   ....[91]....
        /*fdd4*/ 	.word	0x0003cbc0


	//   ....[92]....
        /*fdd8*/ 	.word	0x0003d3d0


	//   ....[93]....
        /*fddc*/ 	.word	0x0003d3e0


	//   ....[94]....
        /*fde0*/ 	.word	0x0003d400


	//   ....[95]....
        /*fde4*/ 	.word	0x0003d520


	//   ....[96]....
        /*fde8*/ 	.word	0x0003d560


	//   ....[97]....
        /*fdec*/ 	.word	0x0003d590


	//   ....[98]....
        /*fdf0*/ 	.word	0x0003d610


	//   ....[99]....
        /*fdf4*/ 	.word	0x0003d650


	//   ....[100]....
        /*fdf8*/ 	.word	0x0003d730


	//   ....[101]....
        /*fdfc*/ 	.word	0x0003d750


	//   ....[102]....
        /*fe00*/ 	.word	0x0003d760


	//   ....[103]....
        /*fe04*/ 	.word	0x0003d810


	//   ....[104]....
        /*fe08*/ 	.word	0x0003d8a0


	//   ....[105]....
        /*fe0c*/ 	.word	0x0003d8b0


	//   ....[106]....
        /*fe10*/ 	.word	0x0003d8c0


	//   ....[107]....
        /*fe14*/ 	.word	0x0003d8d0


	//   ....[108]....
        /*fe18*/ 	.word	0x0003d910


	//   ....[109]....
        /*fe1c*/ 	.word	0x0003d930


	//   ....[110]....
        /*fe20*/ 	.word	0x0003d940


	//   ....[111]....
        /*fe24*/ 	.word	0x0003d950


	//   ....[112]....
        /*fe28*/ 	.word	0x0003da60


	//   ....[113]....
        /*fe2c*/ 	.word	0x0003da70


	//   ....[114]....
        /*fe30*/ 	.word	0x0003da80


	//   ....[115]....
        /*fe34*/ 	.word	0x0003da90


	//   ....[116]....
        /*fe38*/ 	.word	0x0003e330


	//   ....[117]....
        /*fe3c*/ 	.word	0x0003e340


	//   ....[118]....
        /*fe40*/ 	.word	0x0003e4f0


	//   ....[119]....
        /*fe44*/ 	.word	0x0003e500


	//   ....[120]....
        /*fe48*/ 	.word	0x0003e530


	//   ....[121]....
        /*fe4c*/ 	.word	0x0003e5a0


	//   ....[122]....
        /*fe50*/ 	.word	0x0003e6f0


	//   ....[123]....
        /*fe54*/ 	.word	0x0003e710


	//   ....[124]....
        /*fe58*/ 	.word	0x0003e730


	//   ....[125]....
        /*fe5c*/ 	.word	0x0003e740


	//   ....[126]....
        /*fe60*/ 	.word	0x0003e750


	//   ....[127]....
        /*fe64*/ 	.word	0x0003e780


	//   ....[128]....
        /*fe68*/ 	.word	0x0003e790


	//   ....[129]....
        /*fe6c*/ 	.word	0x0003e7a0


	//   ....[130]....
        /*fe70*/ 	.word	0x0003e7b0


	//   ....[131]....
        /*fe74*/ 	.word	0x0003e820


	//   ....[132]....
        /*fe78*/ 	.word	0x0003e840


	//   ....[133]....
        /*fe7c*/ 	.word	0x0003e850


	//   ....[134]....
        /*fe80*/ 	.word	0x0003e960


	//   ....[135]....
        /*fe84*/ 	.word	0x0003e970


	//   ....[136]....
        /*fe88*/ 	.word	0x0003e980


	//   ....[137]....
        /*fe8c*/ 	.word	0x0003e990


	//   ....[138]....
        /*fe90*/ 	.word	0x0003e9a0


	//   ....[139]....
        /*fe94*/ 	.word	0x0003e9b0


	//   ....[140]....
        /*fe98*/ 	.word	0x0003eb70


	//   ....[141]....
        /*fe9c*/ 	.word	0x0003eb90


	//   ....[142]....
        /*fea0*/ 	.word	0x0003ebb0


	//   ....[143]....
        /*fea4*/ 	.word	0x0003ec20


	//   ....[144]....
        /*fea8*/ 	.word	0x0003ec30


	//   ....[145]....
        /*feac*/ 	.word	0x0003ec40


	//   ....[146]....
        /*feb0*/ 	.word	0x0003ec70


	//   ....[147]....
        /*feb4*/ 	.word	0x0003ec90


	//   ....[148]....
        /*feb8*/ 	.word	0x0003eca0


	//   ....[149]....
        /*febc*/ 	.word	0x0003ece0


	//   ....[150]....
        /*fec0*/ 	.word	0x0003ecf0


	//   ....[151]....
        /*fec4*/ 	.word	0x0003ed00


	//----- nvinfo : EIATTR_VRC_CTA_INIT_COUNT
	.align		4
.L_66:
        /*fec8*/ 	.byte	0x02, 0x4a
	.zero		1
	.zero		1


	//----- nvinfo : EIATTR_EXIT_INSTR_OFFSETS
	.align		4
        /*fecc*/ 	.byte	0x04, 0x1c
        /*fece*/ 	.short	(.L_68 - .L_67)


	//   ....[0]....
.L_67:
        /*fed0*/ 	.word	0x00075e90


	//   ....[1]....
        /*fed4*/ 	.word	0x00075ed0


	//----- nvinfo : EIATTR_REQNTID
	.align		4
.L_68:
        /*fed8*/ 	.byte	0x04, 0x10
        /*feda*/ 	.short	(.L_70 - .L_69)
.L_69:
        /*fedc*/ 	.word	0x00000200
        /*fee0*/ 	.word	0x00000001
        /*fee4*/ 	.word	0x00000001


	//----- nvinfo : EIATTR_CBANK_PARAM_SIZE
	.align		4
.L_70:
        /*fee8*/ 	.byte	0x03, 0x19
        /*feea*/ 	.short	0x0088


	//----- nvinfo : EIATTR_PARAM_CBANK
	.align		4
        /*feec*/ 	.byte	0x04, 0x0a
        /*feee*/ 	.short	(.L_72 - .L_71)
	.align		4
.L_71:
        /*fef0*/ 	.word	index@(.nv.constant0.attn_fwd)
        /*fef4*/ 	.short	0x0380
        /*fef6*/ 	.short	0x0088


	//----- nvinfo : EIATTR_SW_WAR
	.align		4
.L_72:
        /*fef8*/ 	.byte	0x04, 0x36
        /*fefa*/ 	.short	(.L_74 - .L_73)
.L_73:
        /*fefc*/ 	.word	0x00000008
.L_74:


//--------------------- .nv.compat                --------------------------
	.section	.nv.compat,"",@"SHT_CUDA_COMPAT_INFO"
	.align	4
        /*0000*/ 	.byte	0x02, 0x02, 0x02, 0x00, 0x02, 0x05, 0x05, 0x00, 0x02, 0x03, 0x00, 0x00, 0x02, 0x06, 0x01, 0x00


//--------------------- .nv.callgraph             --------------------------
	.section	.nv.callgraph,"",@"SHT_CUDA_CALLGRAPH"
	.align	4
	.sectionentsize	8
	.align		4
        /*0000*/ 	.word	0x00000000
	.align		4
        /*0004*/ 	.word	0xffffffff
	.align		4
        /*0008*/ 	.word	0x00000000
	.align		4
        /*000c*/ 	.word	0xfffffffe
	.align		4
        /*0010*/ 	.word	0x00000000
	.align		4
        /*0014*/ 	.word	0xfffffffd
	.align		4
        /*0018*/ 	.word	0x00000000
	.align		4
        /*001c*/ 	.word	0xfffffffc


//--------------------- .nv.constant4             --------------------------
	.section	.nv.constant4,"a",@progbits
	.align	8
	.align		8
.nv.constant4:
        /*0000*/ 	.dword	_$_str


//--------------------- .text.attn_fwd            --------------------------
	.section	.text.attn_fwd,"ax",@progbits
	.align	128
        .global         attn_fwd
        .type           attn_fwd,@function
        .size           attn_fwd,(.L_x_3 - attn_fwd)
        .other          attn_fwd,@"STO_CUDA_ENTRY STV_DEFAULT"
attn_fwd:
.text.attn_fwd:
[----:B------:R-:W0:Y:S01]  /*0000*/  LDC R1, c[0x0][0x37c] ;  /* 0x0000df00ff017b82 */ /* 0x000e220000000800 */
[----:B------:R-:W1:Y:S07]  /*0010*/  S2R R0, SR_CTAID.X ;  /* 0x0000000000007919 */ /* 0x000e6e0000002500 */
[----:B------:R-:W2:Y:S01]  /*0020*/  S2UR UR10, SR_CTAID.Y ;  /* 0x00000000000a79c3 */ /* 0x000ea20000002600 */
[----:B------:R-:W2:Y:S01]  /*0030*/  LDCU.64 UR4, c[0x0][0x3b0] ;  /* 0x00007600ff0477ac */ /* 0x000ea20008000a00 */
[----:B0-----:R-:W-:Y:S01]  /*0040*/  VIADD R1, R1, 0xffffddf8 ;  /* 0xffffddf801017836 */ /* 0x001fe20000000000 */
[----:B------:R-:W1:Y:S01]  /*0050*/  S2R R2, SR_TID.X ;  /* 0x0000000000027919 */ /* 0x000e620000002100 */
[----:B------:R-:W0:Y:S04]  /*0060*/  LDCU.64 UR14, c[0x0][0x358] ;  /* 0x00006b00ff0e77ac */ /* 0x000e280008000a00 */
[----:B------:R-:W3:Y:S08]  /*0070*/  LDC.64 R8, c[0x0][0x380] ;  /* 0x0000e000ff087b82 */ /* 0x000ef00000000a00 */
[----:B------:R-:W4:Y:S01]  /*0080*/  LDC R6, c[0x0][0x3b8] ;  /* 0x0000ee00ff067b82 */ /* 0x000f220000000800 */
[----:B--2---:R-:W-:Y:S01]  /*0090*/  UIMAD UR4, UR10, UR4, URZ ;  /* 0x000000040a0472a4 */ /* 0x004fe2000f8e02ff */
[----:B-1----:R-:W-:-:S02]  /*00a0*/  PRMT R0, R2, 0x6540, R0 ;  /* 0x0000654002007816 */ /* 0x002fc40000000000 */
[--C-:B------:R-:W-:Y:S02]  /*00b0*/  SHF.R.U32.HI R5, RZ, 0x8, R2.reuse ;  /* 0x00000008ff057819 */ /* 0x100fe40000011602 */
[----:B------:R-:W-:Y:S01]  /*00c0*/  SHF.R.S32.HI R29, RZ, 0x8, R2 ;  /* 0x00000008ff1d7819 */ /* 0x000fe20000011402 */
[----:B------:R-:W-:Y:S01]  /*00d0*/  IMAD R3, R0, UR5, RZ ;  /* 0x0000000500037c24 */ /* 0x000fe2000f8e02ff */
[----:B------:R-:W-:Y:S01]  /*00e0*/  SGXT.U32 R5, R5, 0x1 ;  /* 0x000000010505781a */ /* 0x000fe20000000000 */
[----:B------:R-:W-:Y:S01]  /*00f0*/  USHF.R.S32.HI UR5, URZ, 0x1f, UR4 ;  /* 0x0000001fff057899 */ /* 0x000fe20008011404 */
[----:B------:R-:W-:Y:S02]  /*0100*/  LOP3.LUT R4, R2, 0xe0, RZ, 0xc0, !PT ;  /* 0x000000e002047812 */ /* 0x000fe400078ec0ff */
[----:B---3--:R-:W-:Y:S01]  /*0110*/  IADD3 R8, P0, P1, R3, UR4, R8 ;  /* 0x0000000403087c10 */ /* 0x008fe2000f91e008 */
[----:B----4-:R-:W-:Y:S01]  /*0120*/  IMAD R5, R5, R6, RZ ;  /* 0x0000000605057224 */ /* 0x010fe200078e02ff */
[----:B------:R-:W-:-:S02]  /*0130*/  SHF.R.S32.HI R0, RZ, 0x1f, R3 ;  /* 0x0000001fff007819 */ /* 0x000fc40000011403 */
[----:B------:R-:W-:Y:S01]  /*0140*/  SGXT R29, R29, 0x1 ;  /* 0x000000011d1d781a */ /* 0x000fe20000000200 */
[----:B------:R-:W-:Y:S01]  /*0150*/  IMAD R7, R6, 0x2, R5 ;  /* 0x0000000206077824 */ /* 0x000fe200078e0205 */
[----:B------:R-:W-:Y:S02]  /*0160*/  IADD3.X R9, PT, PT, R0, UR5, R9, P0, P1 ;  /* 0x0000000500097c10 */ /* 0x000fe400087e2409 */
[----:B------:R-:W-:Y:S02]  /*0170*/  LOP3.LUT R0, R2, 0xff, RZ, 0xc0, !PT ;  /* 0x000000ff02007812 */ /* 0x000fe400078ec0ff */
[CC--:B------:R-:W-:Y:S02]  /*0180*/  IADD3 R2, P0, PT, R5.reuse, R8.reuse, RZ ;  /* 0x0000000805027210 */ /* 0x0c0fe40007f1e0ff */
[----:B------:R-:W-:Y:S01]  /*0190*/  R2UR UR8, R4 ;  /* 0x00000000040872ca */ /* 0x000fe200000e0000 */
[----:B------:R-:W-:Y:S01]  /*01a0*/  IMAD.SHL.U32 R0, R0, 0x2, RZ ;  /* 0x0000000200007824 */ /* 0x000fe200078e00ff */
[----:B------:R-:W-:Y:S01]  /*01b0*/  LEA.HI.X.SX32 R3, R5, R9, 0x1, P0 ;  /* 0x0000000905037211 */ /* 0x000fe200000f0eff */
[----:B------:R-:W-:Y:S01]  /*01c0*/  IMAD R5, R6, 0x2, R7 ;  /* 0x0000000206057824 */ /* 0x000fe200078e0207 */
[----:B------:R-:W-:-:S02]  /*01d0*/  IADD3 R10, P0, PT, R7, R8, RZ ;  /* 0x00000008070a7210 */ /* 0x000fc40007f1e0ff */
[----:B------:R-:W-:Y:S02]  /*01e0*/  LOP3.LUT R29, R0, 0x210, R29, 0x78, !PT ;  /* 0x00000210001d7812 */ /* 0x000fe400078e781d */
[CC--:B------:R-:W-:Y:S02]  /*01f0*/  IADD3 R18, P1, PT, R5.reuse, R8.reuse, RZ ;  /* 0x0000000805127210 */ /* 0x0c0fe40007f3e0ff */
[C---:B------:R-:W-:Y:S02]  /*0200*/  LEA R13, R6.reuse, R5, 0x1 ;  /* 0x00000005060d7211 */ /* 0x040fe400078e08ff */
[-C--:B------:R-:W-:Y:S02]  /*0210*/  LEA.HI.X.SX32 R19, R5, R9.reuse, 0x1, P1 ;  /* 0x0000000905137211 */ /* 0x080fe400008f0eff */
[-C--:B------:R-:W-:Y:S01]  /*0220*/  LEA.HI.X.SX32 R11, R7, R9.reuse, 0x1, P0 ;  /* 0x00000009070b7211 */ /* 0x080fe200000f0eff */
[C---:B------:R-:W-:Y:S01]  /*0230*/  IMAD R5, R6.reuse, 0x2, R13 ;  /* 0x0000000206057824 */ /* 0x040fe200078e020d */
[CC--:B------:R-:W-:Y:S01]  /*0240*/  IADD3 R20, P0, PT, R13.reuse, R8.reuse, RZ ;  /* 0x000000080d147210 */ /* 0x0c0fe20007f1e0ff */
[----:B0-----:R-:W2:Y:S03]  /*0250*/  LDG.E.U8 R0, desc[UR14][R18.64] ;  /* 0x0000000e12007981 */ /* 0x001ea6000c1e1100 */
[-C--:B------:R-:W-:Y:S01]  /*0260*/  LEA.HI.X.SX32 R21, R13, R9.reuse, 0x1, P0 ;  /* 0x000000090d157211 */ /* 0x080fe200000f0eff */
[C---:B------:R-:W-:Y:S01]  /*0270*/  IMAD R13, R6.reuse, 0x2, R5 ;  /* 0x00000002060d7824 */ /* 0x040fe200078e0205 */
[CC--:B------:R-:W-:Y:S01]  /*0280*/  IADD3 R16, P0, PT, R5.reuse, R8.reuse, RZ ;  /* 0x0000000805107210 */ /* 0x0c0fe20007f1e0ff */
[----:B------:R0:W3:Y:S02]  /*0290*/  LDG.E.U8 R10, desc[UR14][R10.64] ;  /* 0x0000000e0a0a7981 */ /* 0x0000e4000c1e1100 */
[C---:B------:R-:W-:Y:S01]  /*02a0*/  IMAD R15, R6.reuse, 0x2, R13 ;  /* 0x00000002060f7824 */ /* 0x040fe200078e020d */
[----:B------:R-:W-:Y:S01]  /*02b0*/  LEA.HI.X.SX32 R17, R5, R9, 0x1, P0 ;  /* 0x0000000905117211 */ /* 0x000fe200000f0eff */
[----:B------:R-:W4:Y:S01]  /*02c0*/  LDG.E.U8 R18, desc[UR14][R20.64] ;  /* 0x0000000e14127981 */ /* 0x000f22000c1e1100 */
[----:B------:R-:W-:Y:S01]  /*02d0*/  IADD3 R4, P0, PT, R13, R8, RZ ;  /* 0x000000080d047210 */ /* 0x000fe20007f1e0ff */
[----:B------:R-:W-:-:S02]  /*02e0*/  IMAD R23, R6, 0x2, R15 ;  /* 0x0000000206177824 */ /* 0x000fc400078e020f */
[----:B------:R-:W3:Y:S01]  /*02f0*/  LDG.E.U8 R7, desc[UR14][R2.64] ;  /* 0x0000000e02077981 */ /* 0x000ee2000c1e1100 */
[----:B------:R-:W-:Y:S02]  /*0300*/  LEA.HI.X.SX32 R5, R13, R9, 0x1, P0 ;  /* 0x000000090d057211 */ /* 0x000fe400000f0eff */
[-C--:B------:R-:W-:Y:S02]  /*0310*/  IADD3 R12, P0, PT, R23, R8.reuse, RZ ;  /* 0x00000008170c7210 */ /* 0x080fe40007f1e0ff */
[C---:B0-----:R-:W-:Y:S02]  /*0320*/  LEA R11, R6.reuse, R23, 0x1 ;  /* 0x00000017060b7211 */ /* 0x041fe400078e08ff */
[----:B------:R-:W-:Y:S02]  /*0330*/  IADD3 R14, P1, PT, R15, R8, RZ ;  /* 0x000000080f0e7210 */ /* 0x000fe40007f3e0ff */
[-C--:B------:R-:W-:Y:S01]  /*0340*/  LEA.HI.X.SX32 R13, R23, R9.reuse, 0x1, P0 ;  /* 0x00000009170d7211 */ /* 0x080fe200000f0eff */
[----:B------:R0:W5:Y:S01]  /*0350*/  LDG.E.U8 R3, desc[UR14][R4.64] ;  /* 0x0000000e04037981 */ /* 0x000162000c1e1100 */
[----:B------:R-:W-:Y:S01]  /*0360*/  IMAD R19, R6, 0x2, R11 ;  /* 0x0000000206137824 */ /* 0x000fe200078e020b */
[----:B------:R-:W-:-:S02]  /*0370*/  LEA.HI.X.SX32 R15, R15, R9, 0x1, P1 ;  /* 0x000000090f0f7211 */ /* 0x000fc400008f0eff */
[----:B------:R1:W3:Y:S04]  /*0380*/  LDG.E.U8 R20, desc[UR14][R12.64] ;  /* 0x0000000e0c147981 */ /* 0x0002e8000c1e1100 */
[----:B------:R-:W3:Y:S01]  /*0390*/  LDG.E.U8 R22, desc[UR14][R14.64] ;  /* 0x0000000e0e167981 */ /* 0x000ee2000c1e1100 */
[----:B0-----:R-:W-:-:S03]  /*03a0*/  IADD3 R4, P0, PT, R11, R8, RZ ;  /* 0x000000080b047210 */ /* 0x001fc60007f1e0ff */
[----:B------:R0:W5:Y:S01]  /*03b0*/  LDG.E.U8 R2, desc[UR14][R16.64] ;  /* 0x0000000e10027981 */ /* 0x000162000c1e1100 */
[----:B------:R-:W-:Y:S01]  /*03c0*/  LEA.HI.X.SX32 R5, R11, R9, 0x1, P0 ;  /* 0x000000090b057211 */ /* 0x000fe200000f0eff */
[----:B------:R-:W-:-:S04]  /*03d0*/  IMAD R11, R6, 0x2, R19 ;  /* 0x00000002060b7824 */ /* 0x000fc800078e0213 */
[----:B------:R-:W3:Y:S01]  /*03e0*/  LDG.E.U8 R4, desc[UR14][R4.64] ;  /* 0x0000000e04047981 */ /* 0x000ee2000c1e1100 */
[----:B-1----:R-:W-:-:S04]  /*03f0*/  IADD3 R12, P1, PT, R11, R8, RZ ;  /* 0x000000080b0c7210 */ /* 0x002fc80007f3e0ff */
[----:B------:R-:W-:-:S05]  /*0400*/  LEA.HI.X.SX32 R13, R11, R9, 0x1, P1 ;  /* 0x000000090b0d7211 */ /* 0x000fca00008f0eff */
[----:B------:R-:W5:Y:S01]  /*0410*/  LDG.E.U8 R25, desc[UR14][R12.64] ;  /* 0x0000000e0c197981 */ /* 0x000f62000c1e1100 */
[----:B------:R-:W-:Y:S01]  /*0420*/  IMAD R21, R6, 0x2, R11 ;  /* 0x0000000206157824 */ /* 0x000fe200078e020b */
[----:B0-----:R-:W-:-:S03]  /*0430*/  IADD3 R16, P0, PT, R19, R8, RZ ;  /* 0x0000000813107210 */ /* 0x001fc60007f1e0ff */
[----:B------:R-:W-:Y:S01]  /*0440*/  IMAD R11, R6, 0x2, R21 ;  /* 0x00000002060b7824 */ /* 0x000fe200078e0215 */
[----:B------:R-:W-:Y:S02]  /*0450*/  LEA.HI.X.SX32 R17, R19, R9, 0x1, P0 ;  /* 0x0000000913117211 */ /* 0x000fe400000f0eff */
[----:B------:R-:W-:-:S03]  /*0460*/  IADD3 R14, P0, PT, R21, R8, RZ ;  /* 0x00000008150e7210 */ /* 0x000fc60007f1e0ff */
[----:B------:R0:W5:Y:S01]  /*0470*/  LDG.E.U8 R5, desc[UR14][R16.64] ;  /* 0x0000000e10057981 */ /* 0x000162000c1e1100 */
[----:B------:R-:W-:-:S05]  /*0480*/  LEA.HI.X.SX32 R15, R21, R9, 0x1, P0 ;  /* 0x00000009150f7211 */ /* 0x000fca00000f0eff */
[----:B------:R1:W5:Y:S01]  /*0490*/  LDG.E.U8 R26, desc[UR14][R14.64] ;  /* 0x0000000e0e1a7981 */ /* 0x000362000c1e1100 */
[----:B0-----:R-:W-:-:S04]  /*04a0*/  IADD3 R16, P0, PT, R11, R8, RZ ;  /* 0x000000080b107210 */ /* 0x001fc80007f1e0ff */
[----:B------:R-:W-:-:S05]  /*04b0*/  LEA.HI.X.SX32 R17, R11, R9, 0x1, P0 ;  /* 0x000000090b117211 */ /* 0x000fca00000f0eff */
[----:B------:R0:W5:Y:S04]  /*04c0*/  LDG.E.U8 R21, desc[UR14][R16.64] ;  /* 0x0000000e10157981 */ /* 0x000168000c1e1100 */
[----:B--2---:R2:W-:Y:S02]  /*04d0*/  STL [R1+0xa0], R0 ;  /* 0x0000a00001007387 */ /* 0x0045e40000100800 */
[----:B--2---:R-:W-:-:S05]  /*04e0*/  LEA R0, R6, R11, 0x1 ;  /* 0x0000000b06007211 */ /* 0x004fca00078e08ff */
[----:B------:R-:W-:Y:S01]  /*04f0*/  IMAD R13, R6, 0x2, R0 ;  /* 0x00000002060d7824 */ /* 0x000fe200078e0200 */
[----:B-1----:R-:W-:-:S03]  /*0500*/  IADD3 R14, P0, PT, R0, R8, RZ ;  /* 0x00000008000e7210 */ /* 0x002fc60007f1e0ff */
[----:B------:R-:W-:Y:S01]  /*0510*/  IMAD R11, R6, 0x2, R13 ;  /* 0x00000002060b7824 */ /* 0x000fe200078e020d */
[-C--:B------:R-:W-:Y:S01]  /*0520*/  LEA.HI.X.SX32 R15, R0, R9.reuse, 0x1, P0 ;  /* 0x00000009000f7211 */ /* 0x080fe200000f0eff */
[----:B----4-:R1:W-:Y:S01]  /*0530*/  STL [R1+0x98], R18 ;  /* 0x0000981201007387 */ /* 0x0103e20000100800 */
[-C--:B------:R-:W-:Y:S02]  /*0540*/  IADD3 R12, P1, PT, R13, R8.reuse, RZ ;  /* 0x000000080d0c7210 */ /* 0x080fe40007f3e0ff */
[----:B0-----:R-:W-:Y:S01]  /*0550*/  IADD3 R16, P0, PT, R11, R8, RZ ;  /* 0x000000080b107210 */ /* 0x001fe20007f1e0ff */
[----:B------:R0:W2:Y:S01]  /*0560*/  LDG.E.U8 R0, desc[UR14][R14.64] ;  /* 0x0000000e0e007981 */ /* 0x0000a2000c1e1100 */
[-C--:B------:R-:W-:Y:S02]  /*0570*/  LEA.HI.X.SX32 R13, R13, R9.reuse, 0x1, P1 ;  /* 0x000000090d0d7211 */ /* 0x080fe400008f0eff */
[----:B------:R-:W-:Y:S01]  /*0580*/  LEA.HI.X.SX32 R17, R11, R9, 0x1, P0 ;  /* 0x000000090b117211 */ /* 0x000fe200000f0eff */
[----:B-1----:R-:W-:-:S02]  /*0590*/  IMAD R18, R6, 0x2, R11 ;  /* 0x0000000206127824 */ /* 0x002fc400078e020b */
[----:B------:R1:W4:Y:S02]  /*05a0*/  LDG.E.U8 R24, desc[UR14][R12.64] ;  /* 0x0000000e0c187981 */ /* 0x000324000c1e1100 */
[----:B------:R-:W-:Y:S01]  /*05b0*/  IMAD R11, R6, 0x2, R18 ;  /* 0x00000002060b7824 */ /* 0x000fe200078e0212 */
[-C--:B0-----:R-:W-:Y:S01]  /*05c0*/  IADD3 R14, P0, PT, R18, R8.reuse, RZ ;  /* 0x00000008120e7210 */ /* 0x081fe20007f1e0ff */
[----:B------:R0:W2:Y:S03]  /*05d0*/  LDG.E.U8 R23, desc[UR14][R16.64] ;  /* 0x0000000e10177981 */ /* 0x0000a6000c1e1100 */
[----:B------:R-:W-:Y:S02]  /*05e0*/  LEA R19, R6, R11, 0x1 ;  /* 0x0000000b06137211 */ /* 0x000fe400078e08ff */
[----:B------:R-:W-:Y:S01]  /*05f0*/  LEA.HI.X.SX32 R15, R18, R9, 0x1, P0 ;  /* 0x00000009120f7211 */ /* 0x000fe200000f0eff */
[----:B---3--:R3:W-:Y:S01]  /*0600*/  STL [R1+0x3c0], R22 ;  /* 0x0003c01601007387 */ /* 0x0087e20000100800 */
[----:B-1----:R-:W-:Y:S01]  /*0610*/  IADD3 R12, P0, PT, R11, R8, RZ ;  /* 0x000000080b0c7210 */ /* 0x002fe20007f1e0ff */
[----:B------:R-:W-:-:S02]  /*0620*/  IMAD R18, R6, 0x2, R19 ;  /* 0x0000000206127824 */ /* 0x000fc400078e0213 */
[----:B------:R1:W-:Y:S01]  /*0630*/  STL [R1+0x3bc], R20 ;  /* 0x0003bc1401007387 */ /* 0x0003e20000100800 */
[----:B0-----:R-:W-:Y:S02]  /*0640*/  IADD3 R16, P1, PT, R19, R8, RZ ;  /* 0x0000000813107210 */ /* 0x001fe40007f3e0ff */
[-C--:B------:R-:W-:Y:S02]  /*0650*/  LEA.HI.X.SX32 R13, R11, R9.reuse, 0x1, P0 ;  /* 0x000000090b0d7211 */ /* 0x080fe400000f0eff */
[----:B------:R-:W-:-:S03]  /*0660*/  LEA.HI.X.SX32 R17, R19, R9, 0x1, P1 ;  /* 0x0000000913117211 */ /* 0x000fc600008f0eff */
[----:B---3--:R-:W3:Y:S04]  /*0670*/  LDG.E.U8 R22, desc[UR14][R12.64] ;  /* 0x0000000e0c167981 */ /* 0x008ee8000c1e1100 */
[----:B-1----:R0:W3:Y:S02]  /*0680*/  LDG.E.U8 R20, desc[UR14][R14.64] ;  /* 0x0000000e0e147981 */ /* 0x0020e4000c1e1100 */
[C---:B0-----:R-:W-:Y:S02]  /*0690*/  IADD3 R14, P0, PT, R18.reuse, R8, RZ ;  /* 0x00000008120e7210 */ /* 0x041fe40007f1e0ff */
[----:B-----5:R0:W-:Y:S02]  /*06a0*/  STL [R1+0x3b8], R25 ;  /* 0x0003b81901007387 */ /* 0x0201e40000100800 */
[----:B------:R-:W-:-:S05]  /*06b0*/  LEA.HI.X.SX32 R15, R18, R9, 0x1, P0 ;  /* 0x00000009120f7211 */ /* 0x000fca00000f0eff */
[----:B------:R-:W5:Y:S04]  /*06c0*/  LDG.E.U8 R19, desc[UR14][R14.64] ;  /* 0x0000000e0e137981 */ /* 0x000f68000c1e1100 */
[----:B0-----:R0:W5:Y:S01]  /*06d0*/  LDG.E.U8 R25, desc[UR14][R16.64] ;  /* 0x0000000e10197981 */ /* 0x001162000c1e1100 */
[----:B------:R-:W-:-:S04]  /*06e0*/  IMAD R11, R6, 0x2, R18 ;  /* 0x00000002060b7824 */ /* 0x000fc800078e0212 */
[----:B------:R-:W-:Y:S01]  /*06f0*/  IMAD R18, R6, 0x2, R11 ;  /* 0x0000000206127824 */ /* 0x000fe200078e020b */
[----:B------:R-:W-:-:S03]  /*0700*/  IADD3 R12, P0, PT, R11, R8, RZ ;  /* 0x000000080b0c7210 */ /* 0x000fc60007f1e0ff */
[----:B0-----:R-:W-:Y:S01]  /*0710*/  IMAD R17, R6, 0x2, R18 ;  /* 0x0000000206117824 */ /* 0x001fe200078e0212 */
[----:B------:R-:W-:Y:S01]  /*0720*/  LEA.HI.X.SX32 R13, R11, R9, 0x1, P0 ;  /* 0x000000090b0d7211 */ /* 0x000fe200000f0eff */
[----:B------:R0:W-:Y:S01]  /*0730*/  STL [R1+0x3b4], R26 ;  /* 0x0003b41a01007387 */ /* 0x0001e20000100800 */
[-C--:B------:R-:W-:Y:S02]  /*0740*/  IADD3 R14, P0, PT, R18, R8.reuse, RZ ;  /* 0x00000008120e7210 */ /* 0x080fe40007f1e0ff */
[----:B------:R-:W-:Y:S01]  /*0750*/  LEA R11, R6, R17, 0x1 ;  /* 0x00000011060b7211 */ /* 0x000fe200078e08ff */
[----:B------:R1:W-:Y:S01]  /*0760*/  STL [R1+0x88], R21 ;  /* 0x0000881501007387 */ /* 0x0003e20000100800 */
[C---:B------:R-:W-:Y:S02]  /*0770*/  IADD3 R16, P1, PT, R17.reuse, R8, RZ ;  /* 0x0000000811107210 */ /* 0x040fe40007f3e0ff */
[-C--:B------:R-:W-:Y:S01]  /*0780*/  LEA.HI.X.SX32 R15, R18, R9.reuse, 0x1, P0 ;  /* 0x00000009120f7211 */ /* 0x080fe200000f0eff */
[----:B------:R-:W-:Y:S01]  /*0790*/  IMAD R18, R6, 0x2, R11 ;  /* 0x0000000206127824 */ /* 0x000fe200078e020b */
[----:B------:R-:W-:-:S03]  /*07a0*/  LEA.HI.X.SX32 R17, R17, R9, 0x1, P1 ;  /* 0x0000000911117211 */ /* 0x000fc600008f0eff */
[----:B0-----:R-:W5:Y:S04]  /*07b0*/  LDG.E.U8 R26, desc[UR14][R14.64] ;  /* 0x0000000e0e1a7981 */ /* 0x001f68000c1e1100 */
[----:B-1----:R0:W5:Y:S02]  /*07c0*/  LDG.E.U8 R21, desc[UR14][R12.64] ;  /* 0x0000000e0c157981 */ /* 0x002164000c1e1100 */
[----:B0-----:R-:W-:-:S04]  /*07d0*/  IADD3 R12, P0, PT, R11, R8, RZ ;  /* 0x000000080b0c7210 */ /* 0x001fc80007f1e0ff */
[----:B------:R-:W-:Y:S01]  /*07e0*/  LEA.HI.X.SX32 R13, R11, R9, 0x1, P0 ;  /* 0x000000090b0d7211 */ /* 0x000fe200000f0eff */
[----:B------:R-:W-:Y:S01]  /*07f0*/  IMAD R11, R6, 0x2, R18 ;  /* 0x00000002060b7824 */ /* 0x000fe200078e0212 */
[----:B------:R-:W-:-:S04]  /*0800*/  IADD3 R14, P0, PT, R18, R8, RZ ;  /* 0x00000008120e7210 */ /* 0x000fc80007f1e0ff */
[----:B------:R-:W-:Y:S01]  /*0810*/  LEA.HI.X.SX32 R15, R18, R9, 0x1, P0 ;  /* 0x00000009120f7211 */ /* 0x000fe200000f0eff */
[----:B----4-:R0:W-:Y:S04]  /*0820*/  STL [R1+0x3b0], R24 ;  /* 0x0003b01801007387 */ /* 0x0101e80000100800 */
[----:B--2---:R1:W-:Y:S04]  /*0830*/  STL [R1+0x3ac], R23 ;  /* 0x0003ac1701007387 */ /* 0x0043e80000100800 */
[----:B0-----:R0:W2:Y:S04]  /*0840*/  LDG.E.U8 R24, desc[UR14][R16.64] ;  /* 0x0000000e10187981 */ /* 0x0010a8000c1e1100 */
[----:B-1----:R1:W4:Y:S01]  /*0850*/  LDG.E.U8 R23, desc[UR14][R12.64] ;  /* 0x0000000e0c177981 */ /* 0x002322000c1e1100 */
[----:B0-----:R-:W-:-:S04]  /*0860*/  IMAD R17, R6, 0x2, R11 ;  /* 0x0000000206117824 */ /* 0x001fc800078e020b */
[----:B------:R-:W-:Y:S01]  /*0870*/  IMAD R18, R6, 0x2, R17 ;  /* 0x0000000206127824 */ /* 0x000fe200078e0211 */
[-C--:B-1----:R-:W-:Y:S01]  /*0880*/  IADD3 R12, P0, PT, R11, R8.reuse, RZ ;  /* 0x000000080b0c7210 */ /* 0x082fe20007f1e0ff */
[----:B---3--:R0:W-:Y:S01]  /*0890*/  STL [R1+0x9c], R20 ;  /* 0x00009c1401007387 */ /* 0x0081e20000100800 */
[----:B------:R-:W-:Y:S02]  /*08a0*/  IADD3 R16, P1, PT, R17, R8, RZ ;  /* 0x0000000811107210 */ /* 0x000fe40007f3e0ff */
[-C--:B------:R-:W-:Y:S01]  /*08b0*/  LEA.HI.X.SX32 R13, R11, R9.reuse, 0x1, P0 ;  /* 0x000000090b0d7211 */ /* 0x080fe200000f0eff */
[----:B------:R1:W-:Y:S01]  /*08c0*/  STL [R1+0x84], R22 ;  /* 0x0000841601007387 */ /* 0x0003e20000100800 */
[----:B------:R-:W-:-:S03]  /*08d0*/  LEA.HI.X.SX32 R17, R17, R9, 0x1, P1 ;  /* 0x0000000911117211 */ /* 0x000fc600008f0eff */
[----:B0-----:R0:W3:Y:S04]  /*08e0*/  LDG.E.U8 R20, desc[UR14][R14.64] ;  /* 0x0000000e0e147981 */ /* 0x0010e8000c1e1100 */
[----:B-1----:R1:W3:Y:S01]  /*08f0*/  LDG.E.U8 R22, desc[UR14][R12.64] ;  /* 0x0000000e0c167981 */ /* 0x0022e2000c1e1100 */
[----:B0-----:R-:W-:-:S04]  /*0900*/  IADD3 R14, P0, PT, R18, R8, RZ ;  /* 0x00000008120e7210 */ /* 0x001fc80007f1e0ff */
[----:B------:R-:W-:Y:S01]  /*0910*/  LEA.HI.X.SX32 R15, R18, R9, 0x1, P0 ;  /* 0x00000009120f7211 */ /* 0x000fe200000f0eff */
[----:B-----5:R0:W-:Y:S04]  /*0920*/  STL [R1+0x3a8], R25 ;  /* 0x0003a81901007387 */ /* 0x0201e80000100800 */
[----:B------:R5:W-:Y:S04]  /*0930*/  STL [R1+0x3a4], R19 ;  /* 0x0003a41301007387 */ /* 0x000be80000100800 */
[----:B0-----:R0:W3:Y:S04]  /*0940*/  LDG.E.U8 R25, desc[UR14][R16.64] ;  /* 0x0000000e10197981 */ /* 0x0010e8000c1e1100 */
[----:B-----5:R5:W3:Y:S01]  /*0950*/  LDG.E.U8 R19, desc[UR14][R14.64] ;  /* 0x0000000e0e137981 */ /* 0x020ae2000c1e1100 */
[----:B------:R-:W-:-:S05]  /*0960*/  LEA R11, R6, R18, 0x1 ;  /* 0x00000012060b7211 */ /* 0x000fca00078e08ff */
[----:B------:R-:W-:Y:S01]  /*0970*/  IMAD R18, R6, 0x2, R11 ;  /* 0x0000000206127824 */ /* 0x000fe200078e020b */
[----:B-1----:R-:W-:-:S03]  /*0980*/  IADD3 R12, P0, PT, R11, R8, RZ ;  /* 0x000000080b0c7210 */ /* 0x002fc60007f1e0ff */
[----:B0-----:R-:W-:Y:S01]  /*0990*/  IMAD R17, R6, 0x2, R18 ;  /* 0x0000000206117824 */ /* 0x001fe200078e0212 */
[-C--:B------:R-:W-:Y:S02]  /*09a0*/  LEA.HI.X.SX32 R13, R11, R9.reuse, 0x1, P0 ;  /* 0x000000090b0d7211 */ /* 0x080fe400000f0eff */
[-C--:B-----5:R-:W-:Y:S01]  /*09b0*/  IADD3 R14, P0, PT, R18, R8.reuse, RZ ;  /* 0x00000008120e7210 */ /* 0x0a0fe20007f1e0ff */
[----:B------:R-:W-:Y:S01]  /*09c0*/  IMAD R11, R6, 0x2, R17 ;  /* 0x00000002060b7824 */ /* 0x000fe200078e0211 */
[----:B------:R0:W-:Y:S01]  /*09d0*/  STL [R1+0x80], R21 ;  /* 0x0000801501007387 */ /* 0x0001e20000100800 */
[CC--:B------:R-:W-:Y:S02]  /*09e0*/  IADD3 R16, P1, PT, R17.reuse, R8.reuse, RZ ;  /* 0x0000000811107210 */ /* 0x0c0fe40007f3e0ff */
[-C--:B------:R-:W-:Y:S01]  /*09f0*/  LEA.HI.X.SX32 R15, R18, R9.reuse, 0x1, P0 ;  /* 0x00000009120f7211 */ /* 0x080fe200000f0eff */
[----:B------:R-:W-:Y:S01]  /*0a00*/  IMAD R18, R6, 0x2, R11 ;  /* 0x0000000206127824 */ /* 0x000fe200078e020b */
[----:B------:R-:W-:Y:S01]  /*0a10*/  LEA.HI.X.SX32 R17, R17, R9, 0x1, P1 ;  /* 0x0000000911117211 */ /* 0x000fe200008f0eff */
[----:B0-----:R0:W5:Y:S04]  /*0a20*/  LDG.E.U8 R21, desc[UR14][R12.64] ;  /* 0x0000000e0c157981 */ /* 0x001168000c1e1100 */
[----:B------:R1:W-:Y:S01]  /*0a30*/  STL [R1+0x7c], R26 ;  /* 0x00007c1a01007387 */ /* 0x0003e20000100800 */
[----:B0-----:R-:W-:-:S04]  /*0a40*/  IADD3 R12, P0, PT, R11, R8, RZ ;  /* 0x000000080b0c7210 */ /* 0x001fc80007f1e0ff */
[----:B------:R-:W-:Y:S01]  /*0a50*/  LEA.HI.X.SX32 R13, R11, R9, 0x1, P0 ;  /* 0x000000090b0d7211 */ /* 0x000fe200000f0eff */
[----:B-1----:R0:W5:Y:S01]  /*0a60*/  LDG.E.U8 R26, desc[UR14][R14.64] ;  /* 0x0000000e0e1a7981 */ /* 0x002162000c1e1100 */
[----:B------:R-:W-:Y:S02]  /*0a70*/  LEA R11, R6, R18, 0x1 ;  /* 0x00000012060b7211 */ /* 0x000fe400078e08ff */
[----:B0-----:R-:W-:-:S04]  /*0a80*/  IADD3 R14, P0, PT, R18, R8, RZ ;  /* 0x00000008120e7210 */ /* 0x001fc80007f1e0ff */
[----:B------:R-:W-:Y:S01]  /*0a90*/  LEA.HI.X.SX32 R15, R18, R9, 0x1, P0 ;  /* 0x00000009120f7211 */ /* 0x000fe200000f0eff */
[----:B--2---:R0:W-:Y:S04]  /*0aa0*/  STL [R1+0x3a0], R24 ;  /* 0x0003a01801007387 */ /* 0x0041e80000100800 */
[----:B----4-:R1:W-:Y:S04]  /*0ab0*/  STL [R1+0x39c], R23 ;  /* 0x00039c1701007387 */ /* 0x0103e80000100800 */
        /* <DEDUP_REMOVED lines=14> */
[----:B------:R0:W-:Y:S04]  /*0ba0*/  STL [R1+0x398], R25 ;  /* 0x0003981901007387 */ /* 0x0001e80000100800 */
[----:B------:R1:W-:Y:S04]  /*0bb0*/  STL [R1+0x394], R19 ;  /* 0x0003941301007387 */ /* 0x0003e80000100800 */
[----:B0-----:R0:W3:Y:S04]  /*0bc0*/  LDG.E.U8 R25, desc[UR14][R16.64] ;  /* 0x0000000e10197981 */ /* 0x0010e8000c1e1100 */
[----:B-1----:R1:W3:Y:S01]  /*0bd0*/  LDG.E.U8 R19, desc[UR14][R14.64] ;  /* 0x0000000e0e137981 */ /* 0x0022e2000c1e1100 */
[----:B------:R-:W-:-:S04]  /*0be0*/  IMAD R11, R6, 0x2, R18 ;  /* 0x00000002060b7824 */ /* 0x000fc800078e0212 */
[----:B------:R-:W-:Y:S01]  /*0bf0*/  IMAD R18, R6, 0x2, R11 ;  /* 0x0000000206127824 */ /* 0x000fe200078e020b */
[----:B------:R-:W-:-:S04]  /*0c00*/  IADD3 R12, P0, PT, R11, R8, RZ ;  /* 0x000000080b0c7210 */ /* 0x000fc80007f1e0ff */
[----:B0-----:R-:W-:Y:S02]  /*0c10*/  LEA R17, R6, R18, 0x1 ;  /* 0x0000001206117211 */ /* 0x001fe400078e08ff */
[-C--:B------:R-:W-:Y:S02]  /*0c20*/  LEA.HI.X.SX32 R13, R11, R9.reuse, 0x1, P0 ;  /* 0x000000090b0d7211 */ /* 0x080fe400000f0eff */
[-C--:B-1----:R-:W-:Y:S01]  /*0c30*/  IADD3 R14, P0, PT, R18, R8.reuse, RZ ;  /* 0x00000008120e7210 */ /* 0x082fe20007f1e0ff */
[----:B------:R-:W-:Y:S01]  /*0c40*/  IMAD R11, R6, 0x2, R17 ;  /* 0x00000002060b7824 */ /* 0x000fe200078e0211 */
[----:B-----5:R0:W-:Y:S01]  /*0c50*/  STL [R1+0x16c], R21 ;  /* 0x00016c1501007387 */ /* 0x0201e20000100800 */
        /* <DEDUP_REMOVED lines=8> */
[----:B------:R-:W-:Y:S01]  /*0ce0*/  IMAD R11, R6, 0x2, R18 ;  /* 0x00000002060b7824 */ /* 0x000fe200078e0212 */
[----:B-1----:R0:W5:Y:S02]  /*0cf0*/  LDG.E.U8 R26, desc[UR14][R14.64] ;  /* 0x0000000e0e1a7981 */ /* 0x002164000c1e1100 */
[----:B0-----:R-:W-:-:S04]  /*0d00*/  IADD3 R14, P0, PT, R18, R8, RZ ;  /* 0x00000008120e7210 */ /* 0x001fc80007f1e0ff */
[----:B------:R-:W-:Y:S01]  /*0d10*/  LEA.HI.X.SX32 R15, R18, R9, 0x1, P0 ;  /* 0x00000009120f7211 */ /* 0x000fe200000f0eff */
[----:B--2---:R0:W-:Y:S04]  /*0d20*/  STL [R1+0x390], R24 ;  /* 0x0003901801007387 */ /* 0x0041e80000100800 */
[----:B----4-:R1:W-:Y:S04]  /*0d30*/  STL [R1+0x38c], R23 ;  /* 0x00038c1701007387 */ /* 0x0103e80000100800 */
[----:B0-----:R0:W2:Y:S04]  /*0d40*/  LDG.E.U8 R24, desc[UR14][R16.64] ;  /* 0x0000000e10187981 */ /* 0x0010a8000c1e1100 */
[----:B-1----:R1:W4:Y:S01]  /*0d50*/  LDG.E.U8 R23, desc[UR14][R12.64] ;  /* 0x0000000e0c177981 */ /* 0x002322000c1e1100 */
[----:B0-----:R-:W-:Y:S01]  /*0d60*/  IMAD R17, R6, 0x2, R11 ;  /* 0x0000000206117824 */ /* 0x001fe200078e020b */
[----:B-1----:R-:W-:-:S04]  /*0d70*/  IADD3 R12, P0, PT, R11, R8, RZ ;  /* 0x000000080b0c7210 */ /* 0x002fc80007f1e0ff */
[----:B------:R-:W-:Y:S01]  /*0d80*/  LEA R18, R6, R17, 0x1 ;  /* 0x0000001106127211 */ /* 0x000fe200078e08ff */
        /* <DEDUP_REMOVED lines=15> */
[----:B------:R-:W-:-:S03]  /*0e80*/  IADD3 R12, P0, PT, R11, R8, RZ ;  /* 0x000000080b0c7210 */ /* 0x000fc60007f1e0ff */
[----:B0-----:R-:W-:Y:S01]  /*0e90*/  IMAD R17, R6, 0x2, R18 ;  /* 0x0000000206117824 */ /* 0x001fe200078e0212 */
[-C--:B------:R-:W-:Y:S02]  /*0ea0*/  LEA.HI.X.SX32 R13, R11, R9.reuse, 0x1, P0 ;  /* 0x000000090b0d7211 */ /* 0x080fe400000f0eff */
[-C--:B-1----:R-:W-:Y:S01]  /*0eb0*/  IADD3 R14, P0, PT, R18, R8.reuse, RZ ;  /* 0x00000008120e7210 */ /* 0x082fe20007f1e0ff */
[----:B------:R-:W-:Y:S01]  /*0ec0*/  IMAD R11, R6, 0x2, R17 ;  /* 0x00000002060b7824 */ /* 0x000fe200078e0211 */
[----:B-----5:R0:W-:Y:S01]  /*0ed0*/  STL [R1+0x70], R21 ;  /* 0x0000701501007387 */ /* 0x0201e20000100800 */
[C---:B------:R-:W-:Y:S02]  /*0ee0*/  IADD3 R16, P1, PT, R17.reuse, R8, RZ ;  /* 0x0000000811107210 */ /* 0x040fe40007f3e0ff */
[----:B------:R-:W-:Y:S02]  /*0ef0*/  LEA.HI.X.SX32 R15, R18, R9, 0x1, P0 ;  /* 0x00000009120f7211 */ /* 0x000fe400000f0eff */
[----:B------:R-:W-:Y:S01]  /*0f00*/  LEA R18, R6, R11, 0x1 ;  /* 0x0000000b06127211 */ /* 0x000fe200078e08ff */
[----:B0-----:R0:W5:Y:S01]  /*0f10*/  LDG.E.U8 R21, desc[UR14][R12.64] ;  /* 0x0000000e0c157981 */ /* 0x001162000c1e1100 */
[----:B------:R-:W-:-:S02]  /*0f20*/  LEA.HI.X.SX32 R17, R17, R9, 0x1, P1 ;  /* 0x0000000911117211 */ /* 0x000fc400008f0eff */
[CC--:B0-----:R-:W-:Y:S01]  /*0f30*/  IADD3 R12, P0, PT, R11.reuse, R8.reuse, RZ ;  /* 0x000000080b0c7210 */ /* 0x0c1fe20007f1e0ff */
[----:B------:R0:W-:Y:S03]  /*0f40*/  STL [R1+0x6c], R26 ;  /* 0x00006c1a01007387 */ /* 0x0001e60000100800 */
[----:B------:R-:W-:Y:S01]  /*0f50*/  LEA.HI.X.SX32 R13, R11, R9, 0x1, P0 ;  /* 0x000000090b0d7211 */ /* 0x000fe200000f0eff */
[----:B------:R-:W-:Y:S01]  /*0f60*/  IMAD R11, R6, 0x2, R18 ;  /* 0x00000002060b7824 */ /* 0x000fe200078e0212 */
[----:B0-----:R0:W5:Y:S02]  /*0f70*/  LDG.E.U8 R26, desc[UR14][R14.64] ;  /* 0x0000000e0e1a7981 */ /* 0x001164000c1e1100 */
        /* <DEDUP_REMOVED lines=22> */
[----:B------:R-:W-:-:S05]  /*10e0*/  IMAD R11, R6, 0x2, R18 ;  /* 0x00000002060b7824 */ /* 0x000fca00078e0212 */
[----:B------:R-:W-:Y:S02]  /*10f0*/  LEA R18, R6, R11, 0x1 ;  /* 0x0000000b06127211 */ /* 0x000fe400078e08ff */
[----:B------:R-:W-:-:S03]  /*1100*/  IADD3 R12, P0, PT, R11, R8, RZ ;  /* 0x000000080b0c7210 */ /* 0x000fc60007f1e0ff */
[----:B0-----:R-:W-:Y:S01]  /*1110*/  IMAD R17, R6, 0x2, R18 ;  /* 0x0000000206117824 */ /* 0x001fe200078e0212 */
        /* <DEDUP_REMOVED lines=8> */
[----:B0-----:R0:W5:Y:S02]  /*11a0*/  LDG.E.U8 R21, desc[UR14][R12.64] ;  /* 0x0000000e0c157981 */ /* 0x001164000c1e1100 */
[----:B0-----:R-:W-:-:S02]  /*11b0*/  IADD3 R12, P0, PT, R11, R8, RZ ;  /* 0x000000080b0c7210 */ /* 0x001fc40007f1e0ff */
[----:B------:R0:W-:Y:S02]  /*11c0*/  STL [R1+0x148], R26 ;  /* 0x0001481a01007387 */ /* 0x0001e40000100800 */
        /* <DEDUP_REMOVED lines=9> */
[----:B0-----:R-:W-:-:S02]  /*1260*/  LEA R17, R6, R11, 0x1 ;  /* 0x0000000b06117211 */ /* 0x001fc400078e08ff */
[----:B-1----:R-:W-:-:S03]  /*1270*/  IADD3 R12, P0, PT, R11, R8, RZ ;  /* 0x000000080b0c7210 */ /* 0x002fc60007f1e0ff */
[----:B------:R-:W-:Y:S01]  /*1280*/  IMAD R18, R6, 0x2, R17 ;  /* 0x0000000206127824 */ /* 0x000fe200078e0211 */
        /* <DEDUP_REMOVED lines=17> */
[----:B------:R-:W-:Y:S02]  /*13a0*/  LEA.HI.X.SX32 R13, R11, R9, 0x1, P0 ;  /* 0x000000090b0d7211 */ /* 0x000fe400000f0eff */
[-C--:B-1----:R-:W-:Y:S02]  /*13b0*/  IADD3 R14, P0, PT, R18, R8.reuse, RZ ;  /* 0x00000008120e7210 */ /* 0x082fe40007f1e0ff */
[----:B------:R-:W-:Y:S01]  /*13c0*/  LEA R11, R6, R17, 0x1 ;  /* 0x00000011060b7211 */ /* 0x000fe200078e08ff */
        /* <DEDUP_REMOVED lines=33> */
[----:B------:R-:W-:-:S05]  /*15e0*/  LEA R11, R6, R18, 0x1 ;  /* 0x00000012060b7211 */ /* 0x000fca00078e08ff */
[----:B------:R-:W-:Y:S01]  /*15f0*/  IMAD R18, R6, 0x2, R11 ;  /* 0x0000000206127824 */ /* 0x000fe200078e020b */
        /* <DEDUP_REMOVED lines=13> */
[----:B------:R-:W-:Y:S02]  /*16d0*/  LEA.HI.X.SX32 R13, R11, R9, 0x1, P0 ;  /* 0x000000090b0d7211 */ /* 0x000fe400000f0eff */
[----:B------:R-:W-:Y:S01]  /*16e0*/  LEA R11, R6, R18, 0x1 ;  /* 0x00000012060b7211 */ /* 0x000fe200078e08ff */
        /* <DEDUP_REMOVED lines=70> */
[CC--:B------:R-:W-:Y:S01]  /*1b50*/  IADD3 R16, P1, PT, R17.reuse, R8.reuse, RZ ;  /* 0x0000000811107210 */ /* 0x0c0fe20007f3e0ff */
[----:B-----5:R0:W-:Y:S01]  /*1b60*/  STL [R1+0x158], R21 ;  /* 0x0001581501007387 */ /* 0x0201e20000100800 */
[----:B------:R-:W-:Y:S02]  /*1b70*/  LEA.HI.X.SX32 R15, R18, R9, 0x1, P0 ;  /* 0x00000009120f7211 */ /* 0x000fe400000f0eff */
[----:B------:R-:W-:Y:S02]  /*1b80*/  LEA R18, R6, R11, 0x1 ;  /* 0x0000000b06127211 */ /* 0x000fe400078e08ff */
        /* <DEDUP_REMOVED lines=299> */
[----:B------:R1:W-:Y:S01]  /*2e40*/  STL [R1], R22 ;  /* 0x0000001601007387 */ /* 0x0003e20000100800 */
        /* <DEDUP_REMOVED lines=301> */
[----:B------:R-:W5:Y:S04]  /*4120*/  LDG.E.U8 R27, desc[UR14][R14.64] ;  /* 0x0000000e0e1b7981 */ /* 0x000f68000c1e1100 */
[----:B0-----:R0:W5:Y:S02]  /*4130*/  LDG.E.U8 R21, desc[UR14][R12.64] ;  /* 0x0000000e0c157981 */ /* 0x001164000c1e1100 */
[----:B0-----:R-:W-:-:S02]  /*4140*/  IADD3 R12, P0, PT, R11, R8, RZ ;  /* 0x000000080b0c7210 */ /* 0x001fc40007f1e0ff */
[----:B------:R-:W-:Y:S02]  /*4150*/  STL [R1+0xa8], R26 ;  /* 0x0000a81a01007387 */ /* 0x000fe40000100800 */
[----:B------:R-:W-:Y:S01]  /*4160*/  LEA.HI.X.SX32 R13, R11, R9, 0x1, P0 ;  /* 0x000000090b0d7211 */ /* 0x000fe200000f0eff */
[----:B------:R-:W-:Y:S01]  /*4170*/  IMAD R11, R6, 0x2, R18 ;  /* 0x00000002060b7824 */ /* 0x000fe200078e0212 */
[----:B------:R-:W-:-:S04]  /*4180*/  IADD3 R14, P0, PT, R18, R8, RZ ;  /* 0x00000008120e7210 */ /* 0x000fc80007f1e0ff */
[----:B------:R-:W-:Y:S01]  /*4190*/  LEA.HI.X.SX32 R15, R18, R9, 0x1, P0 ;  /* 0x00000009120f7211 */ /* 0x000fe200000f0eff */
[----:B--2---:R0:W-:Y:S04]  /*41a0*/  STL [R1+0x300], R24 ;  /* 0x0003001801007387 */ /* 0x0041e80000100800 */
[----:B----4-:R1:W-:Y:S04]  /*41b0*/  STL [R1+0x2fc], R23 ;  /* 0x0002fc1701007387 */ /* 0x0103e80000100800 */
[----:B0-----:R0:W2:Y:S04]  /*41c0*/  LDG.E.U8 R24, desc[UR14][R16.64] ;  /* 0x0000000e10187981 */ /* 0x0010a8000c1e1100 */
[----:B-1----:R1:W4:Y:S01]  /*41d0*/  LDG.E.U8 R23, desc[UR14][R12.64] ;  /* 0x0000000e0c177981 */ /* 0x002322000c1e1100 */
[----:B0-----:R-:W-:-:S04]  /*41e0*/  IMAD R17, R6, 0x2, R11 ;  /* 0x0000000206117824 */ /* 0x001fc800078e020b */
[C---:B------:R-:W-:Y:S01]  /*41f0*/  IMAD R18, R6.reuse, 0x2, R17 ;  /* 0x0000000206127824 */ /* 0x040fe200078e0211 */
[CC--:B-1----:R-:W-:Y:S01]  /*4200*/  IADD3 R12, P0, PT, R11.reuse, R8.reuse, RZ ;  /* 0x000000080b0c7210 */ /* 0x0c2fe20007f1e0ff */
[----:B---3--:R0:W-:Y:S03]  /*4210*/  STL [R1+0x18c], R20 ;  /* 0x00018c1401007387 */ /* 0x0081e60000100800 */
[-C--:B------:R-:W-:Y:S01]  /*4220*/  LEA.HI.X.SX32 R13, R11, R9.reuse, 0x1, P0 ;  /* 0x000000090b0d7211 */ /* 0x080fe200000f0eff */
[----:B------:R-:W-:Y:S01]  /*4230*/  IMAD R11, R6, 0x2, R18 ;  /* 0x00000002060b7824 */ /* 0x000fe200078e0212 */
[C---:B------:R-:W-:Y:S01]  /*4240*/  IADD3 R16, P1, PT, R17.reuse, R8, RZ ;  /* 0x0000000811107210 */ /* 0x040fe20007f3e0ff */
[----:B------:R1:W-:Y:S04]  /*4250*/  STL [R1+0xe0], R22 ;  /* 0x0000e01601007387 */ /* 0x0003e80000100800 */
[----:B0-----:R0:W3:Y:S01]  /*4260*/  LDG.E.U8 R20, desc[UR14][R14.64] ;  /* 0x0000000e0e147981 */ /* 0x0010e2000c1e1100 */
[----:B------:R-:W-:-:S03]  /*4270*/  LEA.HI.X.SX32 R17, R17, R9, 0x1, P1 ;  /* 0x0000000911117211 */ /* 0x000fc600008f0eff */
[----:B-1----:R1:W2:Y:S04]  /*4280*/  LDG.E.U8 R22, desc[UR14][R12.64] ;  /* 0x0000000e0c167981 */ /* 0x0022a8000c1e1100 */
[----:B------:R1:W2:Y:S01]  /*4290*/  LDG.E.U8 R26, desc[UR14][R16.64] ;  /* 0x0000000e101a7981 */ /* 0x0002a2000c1e1100 */
[----:B0-----:R-:W-:-:S04]  /*42a0*/  IADD3 R14, P0, PT, R18, R8, RZ ;  /* 0x00000008120e7210 */ /* 0x001fc80007f1e0ff */
[----:B------:R-:W-:Y:S02]  /*42b0*/  LEA.HI.X.SX32 R15, R18, R9, 0x1, P0 ;  /* 0x00000009120f7211 */ /* 0x000fe400000f0eff */
[----:B------:R-:W-:Y:S02]  /*42c0*/  LEA R18, R6, R11, 0x1 ;  /* 0x0000000b06127211 */ /* 0x000fe400078e08ff */
[CC--:B-1----:R-:W-:Y:S01]  /*42d0*/  IADD3 R12, P0, PT, R11.reuse, R8.reuse, RZ ;  /* 0x000000080b0c7210 */ /* 0x0c2fe20007f1e0ff */
[----:B------:R0:W-:Y:S03]  /*42e0*/  STL [R1+0x2f0], R25 ;  /* 0x0002f01901007387 */ /* 0x0001e60000100800 */
[----:B------:R-:W-:Y:S01]  /*42f0*/  LEA.HI.X.SX32 R13, R11, R9, 0x1, P0 ;  /* 0x000000090b0d7211 */ /* 0x000fe200000f0eff */
[----:B------:R1:W-:Y:S01]  /*4300*/  STL [R1+0x2ec], R19 ;  /* 0x0002ec1301007387 */ /* 0x0003e20000100800 */
[----:B------:R-:W-:-:S04]  /*4310*/  IADD3 R16, P0, PT, R18, R8, RZ ;  /* 0x0000000812107210 */ /* 0x000fc80007f1e0ff */
[----:B------:R-:W-:Y:S01]  /*4320*/  LEA.HI.X.SX32 R17, R18, R9, 0x1, P0 ;  /* 0x0000000912117211 */ /* 0x000fe200000f0eff */
[----:B0-----:R0:W2:Y:S01]  /*4330*/  LDG.E.U8 R25, desc[UR14][R14.64] ;  /* 0x0000000e0e197981 */ /* 0x0010a2000c1e1100 */
[----:B-1----:R-:W-:-:S05]  /*4340*/  IMAD R19, R6, 0x2, R18 ;  /* 0x0000000206137824 */ /* 0x002fca00078e0212 */
[----:B0-----:R-:W-:Y:S01]  /*4350*/  IADD3 R14, P1, PT, R19, R8, RZ ;  /* 0x00000008130e7210 */ /* 0x001fe20007f3e0ff */
[----:B------:R-:W-:-:S03]  /*4360*/  IMAD R11, R6, 0x2, R19 ;  /* 0x00000002060b7824 */ /* 0x000fc600078e0213 */
[----:B------:R-:W-:Y:S02]  /*4370*/  LEA.HI.X.SX32 R15, R19, R9, 0x1, P1 ;  /* 0x00000009130f7211 */ /* 0x000fe400008f0eff */
[----:B------:R-:W2:Y:S01]  /*4380*/  LDG.E.U8 R19, desc[UR14][R16.64] ;  /* 0x0000000e10137981 */ /* 0x000ea2000c1e1100 */
[----:B------:R-:W-:-:S03]  /*4390*/  IMAD R18, R6, 0x2, R11 ;  /* 0x0000000206127824 */ /* 0x000fc600078e020b */
[----:B-----5:R0:W-:Y:S04]  /*43a0*/  STL [R1+0x188], R21 ;  /* 0x0001881501007387 */ /* 0x0201e80000100800 */
[----:B------:R-:W-:Y:S04]  /*43b0*/  STL [R1+0x184], R27 ;  /* 0x0001841b01007387 */ /* 0x000fe80000100800 */
[----:B0-----:R0:W5:Y:S02]  /*43c0*/  LDG.E.U8 R21, desc[UR14][R12.64] ;  /* 0x0000000e0c157981 */ /* 0x001164000c1e1100 */
[----:B0-----:R-:W-:-:S04]  /*43d0*/  IADD3 R12, P0, PT, R11, R8, RZ ;  /* 0x000000080b0c7210 */ /* 0x001fc80007f1e0ff */
[----:B------:R-:W-:Y:S01]  /*43e0*/  LEA.HI.X.SX32 R13, R11, R9, 0x1, P0 ;  /* 0x000000090b0d7211 */ /* 0x000fe200000f0eff */
[----:B------:R-:W-:Y:S01]  /*43f0*/  IMAD R11, R6, 0x2, R18 ;  /* 0x00000002060b7824 */ /* 0x000fe200078e0212 */
[----:B------:R-:W-:-:S04]  /*4400*/  IADD3 R16, P0, PT, R18, R8, RZ ;  /* 0x0000000812107210 */ /* 0x000fc80007f1e0ff */
[----:B------:R-:W-:Y:S01]  /*4410*/  LEA.HI.X.SX32 R17, R18, R9, 0x1, P0 ;  /* 0x0000000912117211 */ /* 0x000fe200000f0eff */
[----:B--2---:R-:W-:Y:S04]  /*4420*/  STL [R1+0xfa0], R19 ;  /* 0x000fa01301007387 */ /* 0x004fe80000100800 */
[----:B------:R-:W-:Y:S04]  /*4430*/  STL [R1+0xfe0], R19 ;  /* 0x000fe01301007387 */ /* 0x000fe80000100800 */
[----:B------:R0:W-:Y:S04]  /*4440*/  STL [R1+0x2e0], R24 ;  /* 0x0002e01801007387 */ /* 0x0001e80000100800 */
[----:B------:R-:W-:Y:S04]  /*4450*/  STL [R1+0x1010], R19 ;  /* 0x0010101301007387 */ /* 0x000fe80000100800 */
[----:B------:R-:W-:Y:S04]  /*4460*/  STL [R1+0x1018], R19 ;  /* 0x0010181301007387 */ /* 0x000fe80000100800 */
[----:B------:R-:W-:Y:S04]  /*4470*/  STL [R1+0x101c], R19 ;  /* 0x00101c1301007387 */ /* 0x000fe80000100800 */
[----:B----4-:R1:W-:Y:S04]  /*4480*/  STL [R1+0x2d8], R23 ;  /* 0x0002d81701007387 */ /* 0x0103e80000100800 */
[----:B------:R-:W-:Y:S04]  /*4490*/  STL [R1+0x103c], R19 ;  /* 0x00103c1301007387 */ /* 0x000fe80000100800 */
[----:B0-----:R0:W2:Y:S04]  /*44a0*/  LDG.E.U8 R24, desc[UR14][R14.64] ;  /* 0x0000000e0e187981 */ /* 0x0010a8000c1e1100 */
[----:B---3--:R3:W-:Y:S04]  /*44b0*/  STL [R1+0x180], R20 ;  /* 0x0001801401007387 */ /* 0x0087e80000100800 */
[----:B-1----:R1:W4:Y:S01]  /*44c0*/  LDG.E.U8 R23, desc[UR14][R12.64] ;  /* 0x0000000e0c177981 */ /* 0x002322000c1e1100 */
[----:B0-----:R-:W-:-:S02]  /*44d0*/  IADD3 R14, P0, PT, R11, R8, RZ ;  /* 0x000000080b0e7210 */ /* 0x001fc40007f1e0ff */
[----:B---3--:R-:W-:Y:S02]  /*44e0*/  LEA R20, R6, R11, 0x1 ;  /* 0x0000000b06147211 */ /* 0x008fe400078e08ff */
[----:B------:R-:W-:Y:S02]  /*44f0*/  LEA.HI.X.SX32 R15, R11, R9, 0x1, P0 ;  /* 0x000000090b0f7211 */ /* 0x000fe400000f0eff */
[----:B-1----:R-:W-:Y:S01]  /*4500*/  IADD3 R12, P1, PT, R20, R8, RZ ;  /* 0x00000008140c7210 */ /* 0x002fe20007f3e0ff */
[----:B------:R-:W-:-:S03]  /*4510*/  IMAD R18, R6, 0x2, R20 ;  /* 0x0000000206127824 */ /* 0x000fc600078e0214 */
[----:B------:R-:W-:Y:S02]  /*4520*/  LEA.HI.X.SX32 R13, R20, R9, 0x1, P1 ;  /* 0x00000009140d7211 */ /* 0x000fe400008f0eff */
[----:B------:R-:W3:Y:S01]  /*4530*/  LDG.E.U8 R20, desc[UR14][R14.64] ;  /* 0x0000000e0e147981 */ /* 0x000ee2000c1e1100 */
[----:B------:R-:W-:-:S03]  /*4540*/  IMAD R11, R6, 0x2, R18 ;  /* 0x00000002060b7824 */ /* 0x000fc600078e0212 */
[----:B------:R0:W-:Y:S04]  /*4550*/  STL [R1+0x17c], R22 ;  /* 0x00017c1601007387 */ /* 0x0001e80000100800 */
[----:B------:R1:W-:Y:S04]  /*4560*/  STL [R1+0x2c8], R26 ;  /* 0x0002c81a01007387 */ /* 0x0003e80000100800 */
[----:B------:R-:W2:Y:S04]  /*4570*/  LDG.E.U8 R28, desc[UR14][R12.64] ;  /* 0x0000000e0c1c7981 */ /* 0x000ea8000c1e1100 */
[----:B0-----:R0:W2:Y:S04]  /*4580*/  LDG.E.U8 R22, desc[UR14][R16.64] ;  /* 0x0000000e10167981 */ /* 0x0010a8000c1e1100 */
[----:B------:R-:W-:Y:S01]  /*4590*/  STL [R1+0x2c4], R25 ;  /* 0x0002c41901007387 */ /* 0x000fe20000100800 */
[----:B0-----:R-:W-:-:S04]  /*45a0*/  IADD3 R16, P0, PT, R18, R8, RZ ;  /* 0x0000000812107210 */ /* 0x001fc80007f1e0ff */
[----:B------:R-:W-:Y:S01]  /*45b0*/  LEA.HI.X.SX32 R17, R18, R9, 0x1, P0 ;  /* 0x0000000912117211 */ /* 0x000fe200000f0eff */
[----:B------:R-:W-:Y:S01]  /*45c0*/  IMAD R18, R6, 0x2, R11 ;  /* 0x0000000206127824 */ /* 0x000fe200078e020b */
[----:B------:R-:W-:-:S03]  /*45d0*/  IADD3 R14, P0, PT, R11, R8, RZ ;  /* 0x000000080b0e7210 */ /* 0x000fc60007f1e0ff */
[----:B------:R0:W2:Y:S01]  /*45e0*/  LDG.E.U8 R27, desc[UR14][R16.64] ;  /* 0x0000000e101b7981 */ /* 0x0000a2000c1e1100 */
[----:B------:R-:W-:Y:S02]  /*45f0*/  LEA.HI.X.SX32 R15, R11, R9, 0x1, P0 ;  /* 0x000000090b0f7211 */ /* 0x000fe400000f0eff */
[----:B------:R-:W-:-:S03]  /*4600*/  IADD3 R12, P0, PT, R18, R8, RZ ;  /* 0x00000008120c7210 */ /* 0x000fc60007f1e0ff */
[----:B-1----:R1:W4:Y:S01]  /*4610*/  LDG.E.U8 R26, desc[UR14][R14.64] ;  /* 0x0000000e0e1a7981 */ /* 0x002322000c1e1100 */
[----:B------:R-:W-:-:S03]  /*4620*/  LEA.HI.X.SX32 R13, R18, R9, 0x1, P0 ;  /* 0x00000009120d7211 */ /* 0x000fc600000f0eff */
[----:B---3--:R-:W-:Y:S04]  /*4630*/  STL [R1+0xfa4], R20 ;  /* 0x000fa41401007387 */ /* 0x008fe80000100800 */
[----:B------:R-:W-:Y:S04]  /*4640*/  STL [R1+0xff0], R20 ;  /* 0x000ff01401007387 */ /* 0x000fe80000100800 */
[----:B------:R-:W-:Y:S04]  /*4650*/  STL [R1+0x1028], R20 ;  /* 0x0010281401007387 */ /* 0x000fe80000100800 */
[----:B-----5:R3:W-:Y:S02]  /*4660*/  STL [R1+0xa4], R21 ;  /* 0x0000a41501007387 */ /* 0x0207e40000100800 */
[----:B---3--:R-:W-:-:S05]  /*4670*/  IMAD R21, R6, 0x2, R18 ;  /* 0x0000000206157824 */ /* 0x008fca00078e0212 */
[CC--:B0-----:R-:W-:Y:S02]  /*4680*/  IADD3 R16, P1, PT, R21.reuse, R8.reuse, RZ ;  /* 0x0000000815107210 */ /* 0x0c1fe40007f3e0ff */
[C---:B------:R-:W-:Y:S02]  /*4690*/  LEA R11, R6.reuse, R21, 0x1 ;  /* 0x00000015060b7211 */ /* 0x040fe400078e08ff */
[-C--:B------:R-:W-:Y:S02]  /*46a0*/  LEA.HI.X.SX32 R17, R21, R9.reuse, 0x1, P1 ;  /* 0x0000000915117211 */ /* 0x080fe400008f0eff */
[----:B------:R0:W3:Y:S01]  /*46b0*/  LDG.E.U8 R21, desc[UR14][R12.64] ;  /* 0x0000000e0c157981 */ /* 0x0000e2000c1e1100 */
[C---:B-1----:R-:W-:Y:S01]  /*46c0*/  IADD3 R14, P0, PT, R11.reuse, R8, RZ ;  /* 0x000000080b0e7210 */ /* 0x042fe20007f1e0ff */
[C---:B------:R-:W-:Y:S02]  /*46d0*/  IMAD R18, R6.reuse, 0x2, R11 ;  /* 0x0000000206127824 */ /* 0x040fe400078e020b */
[----:B--2---:R1:W-:Y:S01]  /*46e0*/  STL [R1+0x2b4], R24 ;  /* 0x0002b41801007387 */ /* 0x0043e20000100800 */
[----:B------:R-:W-:Y:S01]  /*46f0*/  LEA.HI.X.SX32 R15, R11, R9, 0x1, P0 ;  /* 0x000000090b0f7211 */ /* 0x000fe200000f0eff */
[----:B------:R-:W-:-:S02]  /*4700*/  IMAD R11, R6, 0x2, R18 ;  /* 0x00000002060b7824 */ /* 0x000fc400078e0212 */
[----:B------:R2:W5:Y:S01]  /*4710*/  LDG.E.U8 R25, desc[UR14][R16.64] ;  /* 0x0000000e10197981 */ /* 0x000562000c1e1100 */
[----:B0-----:R-:W-:-:S04]  /*4720*/  IADD3 R12, P0, PT, R18, R8, RZ ;  /* 0x00000008120c7210 */ /* 0x001fc80007f1e0ff */
[----:B------:R-:W-:Y:S01]  /*4730*/  LEA.HI.X.SX32 R13, R18, R9, 0x1, P0 ;  /* 0x00000009120d7211 */ /* 0x000fe200000f0eff */
[----:B-1----:R0:W5:Y:S04]  /*4740*/  LDG.E.U8 R24, desc[UR14][R14.64] ;  /* 0x0000000e0e187981 */ /* 0x002168000c1e1100 */
[----:B---3--:R-:W-:Y:S04]  /*4750*/  STL [R1+0xfa8], R21 ;  /* 0x000fa81501007387 */ /* 0x008fe80000100800 */
[----:B------:R-:W-:Y:S04]  /*4760*/  STL [R1+0x1030], R21 ;  /* 0x0010301501007387 */ /* 0x000fe80000100800 */
[----:B----4-:R-:W-:Y:S04]  /*4770*/  STL [R1+0x2ac], R23 ;  /* 0x0002ac1701007387 */ /* 0x010fe80000100800 */
[----:B------:R1:W-:Y:S01]  /*4780*/  STL [R1+0x178], R22 ;  /* 0x0001781601007387 */ /* 0x0003e20000100800 */
[----:B--2---:R-:W-:-:S03]  /*4790*/  IMAD R17, R6, 0x2, R11 ;  /* 0x0000000206117824 */ /* 0x004fc600078e020b */
[----:B------:R2:W3:Y:S01]  /*47a0*/  LDG.E.U8 R20, desc[UR14][R12.64] ;  /* 0x0000000e0c147981 */ /* 0x0004e2000c1e1100 */
[----:B-1----:R-:W-:-:S04]  /*47b0*/  IADD3 R22, P0, PT, R11, R8, RZ ;  /* 0x000000080b167210 */ /* 0x002fc80007f1e0ff */
[----:B------:R-:W-:-:S05]  /*47c0*/  LEA.HI.X.SX32 R23, R11, R9, 0x1, P0 ;  /* 0x000000090b177211 */ /* 0x000fca00000f0eff */
[----:B------:R-:W4:Y:S01]  /*47d0*/  LDG.E.U8 R22, desc[UR14][R22.64] ;  /* 0x0000000e16167981 */ /* 0x000f22000c1e1100 */
[----:B0-----:R-:W-:Y:S01]  /*47e0*/  IMAD R14, R6, 0x2, R17 ;  /* 0x00000002060e7824 */ /* 0x001fe200078e0211 */
[----:B------:R-:W-:-:S04]  /*47f0*/  IADD3 R16, P1, PT, R17, R8, RZ ;  /* 0x0000000811107210 */ /* 0x000fc80007f3e0ff */
[----:B------:R-:W-:Y:S01]  /*4800*/  LEA R11, R6, R14, 0x1 ;  /* 0x0000000e060b7211 */ /* 0x000fe200078e08ff */
[----:B------:R-:W-:Y:S01]  /*4810*/  STL [R1+0x2a8], R28 ;  /* 0x0002a81c01007387 */ /* 0x000fe20000100800 */
[----:B------:R-:W-:Y:S02]  /*4820*/  LEA.HI.X.SX32 R17, R17, R9, 0x1, P1 ;  /* 0x0000000911117211 */ /* 0x000fe400008f0eff */
[----:B--2---:R-:W-:Y:S01]  /*4830*/  IADD3 R12, P0, PT, R14, R8, RZ ;  /* 0x000000080e0c7210 */ /* 0x004fe20007f1e0ff */
[----:B------:R-:W-:-:S03]  /*4840*/  IMAD R18, R6, 0x2, R11 ;  /* 0x0000000206127824 */ /* 0x000fc600078e020b */
[----:B------:R-:W-:Y:S02]  /*4850*/  LEA.HI.X.SX32 R13, R14, R9, 0x1, P0 ;  /* 0x000000090e0d7211 */ /* 0x000fe400000f0eff */
[----:B------:R-:W-:-:S04]  /*4860*/  IADD3 R14, P0, PT, R11, R8, RZ ;  /* 0x000000080b0e7210 */ /* 0x000fc80007f1e0ff */
[----:B------:R-:W-:-:S05]  /*4870*/  LEA.HI.X.SX32 R15, R11, R9, 0x1, P0 ;  /* 0x000000090b0f7211 */ /* 0x000fca00000f0eff */
[----:B------:R-:W2:Y:S04]  /*4880*/  LDG.E.U8 R21, desc[UR14][R14.64] ;  /* 0x0000000e0e157981 */ /* 0x000ea8000c1e1100 */
[----:B----4-:R-:W-:Y:S04]  /*4890*/  STL [R1+0xfac], R22 ;  /* 0x000fac1601007387 */ /* 0x010fe80000100800 */
[----:B------:R-:W-:Y:S04]  /*48a0*/  STL [R1+0xfe8], R22 ;  /* 0x000fe81601007387 */ /* 0x000fe80000100800 */
[----:B------:R-:W-:Y:S04]  /*48b0*/  STL [R1+0xff8], R22 ;  /* 0x000ff81601007387 */ /* 0x000fe80000100800 */
[----:B------:R0:W-:Y:S04]  /*48c0*/  STL [R1+0x2a0], R27 ;  /* 0x0002a01b01007387 */ /* 0x0001e80000100800 */
[----:B------:R-:W-:Y:S04]  /*48d0*/  STL [R1+0x1000], R22 ;  /* 0x0010001601007387 */ /* 0x000fe80000100800 */
[----:B0-----:R0:W4:Y:S04]  /*48e0*/  LDG.E.U8 R27, desc[UR14][R16.64] ;  /* 0x0000000e101b7981 */ /* 0x001128000c1e1100 */
[----:B------:R1:W-:Y:S01]  /*48f0*/  STL [R1+0x1004], R22 ;  /* 0x0010041601007387 */ /* 0x0003e20000100800 */
[----:B0-----:R-:W-:-:S03]  /*4900*/  IMAD R17, R6, 0x2, R18 ;  /* 0x0000000206117824 */ /* 0x001fc600078e0212 */
[----:B-1----:R0:W2:Y:S01]  /*4910*/  LDG.E.U8 R22, desc[UR14][R12.64] ;  /* 0x0000000e0c167981 */ /* 0x0020a2000c1e1100 */
[----:B------:R-:W-:Y:S01]  /*4920*/  IMAD R11, R6, 0x2, R17 ;  /* 0x00000002060b7824 */ /* 0x000fe200078e0211 */
[----:B0-----:R-:W-:-:S04]  /*4930*/  IADD3 R12, P0, PT, R18, R8, RZ ;  /* 0x00000008120c7210 */ /* 0x001fc80007f1e0ff */
[----:B------:R-:W-:Y:S01]  /*4940*/  LEA.HI.X.SX32 R13, R18, R9, 0x1, P0 ;  /* 0x00000009120d7211 */ /* 0x000fe200000f0eff */
[----:B------:R-:W-:Y:S01]  /*4950*/  IMAD R18, R6, 0x2, R11 ;  /* 0x0000000206127824 */ /* 0x000fe200078e020b */
[----:B------:R-:W-:-:S03]  /*4960*/  IADD3 R14, P0, PT, R11, R8, RZ ;  /* 0x000000080b0e7210 */ /* 0x000fc60007f1e0ff */
[----:B------:R0:W2:Y:S01]  /*4970*/  LDG.E.U8 R23, desc[UR14][R12.64] ;  /* 0x0000000e0c177981 */ /* 0x0000a2000c1e1100 */
[----:B------:R-:W-:Y:S02]  /*4980*/  LEA.HI.X.SX32 R15, R11, R9, 0x1, P0 ;  /* 0x000000090b0f7211 */ /* 0x000fe400000f0eff */
[----:B------:R-:W-:Y:S01]  /*4990*/  LEA R11, R6, R18, 0x1 ;  /* 0x00000012060b7211 */ /* 0x000fe200078e08ff */
[----:B------:R-:W-:Y:S01]  /*49a0*/  STL [R1+0x170], R26 ;  /* 0x0001701a01007387 */ /* 0x000fe20000100800 */
[----:B0-----:R-:W-:-:S03]  /*49b0*/  IADD3 R12, P0, PT, R18, R8, RZ ;  /* 0x00000008120c7210 */ /* 0x001fc60007f1e0ff */
[----:B-----5:R-:W-:Y:S01]  /*49c0*/  STL [R1+0x290], R25 ;  /* 0x0002901901007387 */ /* 0x020fe20000100800 */
[----:B------:R-:W-:-:S03]  /*49d0*/  LEA.HI.X.SX32 R13, R18, R9, 0x1, P0 ;  /* 0x00000009120d7211 */ /* 0x000fc600000f0eff */
[----:B------:R0:W-:Y:S02]  /*49e0*/  STL [R1+0x284], R24 ;  /* 0x0002841801007387 */ /* 0x0001e40000100800 */
[----:B0-----:R-:W-:-:S04]  /*49f0*/  IADD3 R24, P0, PT, R11, R8, RZ ;  /* 0x000000080b187210 */ /* 0x001fc80007f1e0ff */
[----:B------:R-:W-:-:S05]  /*4a00*/  LEA.HI.X.SX32 R25, R11, R9, 0x1, P0 ;  /* 0x000000090b197211 */ /* 0x000fca00000f0eff */
[----:B------:R-:W5:Y:S01]  /*4a10*/  LDG.E.U8 R24, desc[UR14][R24.64] ;  /* 0x0000000e18187981 */ /* 0x000f62000c1e1100 */
[----:B------:R-:W-:-:S04]  /*4a20*/  IADD3 R16, P1, PT, R17, R8, RZ ;  /* 0x0000000811107210 */ /* 0x000fc80007f3e0ff */
[----:B------:R-:W-:-:S05]  /*4a30*/  LEA.HI.X.SX32 R17, R17, R9, 0x1, P1 ;  /* 0x0000000911117211 */ /* 0x000fca00008f0eff */
[----:B------:R0:W5:Y:S02]  /*4a40*/  LDG.E.U8 R26, desc[UR14][R16.64] ;  /* 0x0000000e101a7981 */ /* 0x000164000c1e1100 */
[----:B0-----:R-:W-:-:S05]  /*4a50*/  IMAD R17, R6, 0x2, R11 ;  /* 0x0000000206117824 */ /* 0x001fca00078e020b */
[----:B------:R-:W-:Y:S01]  /*4a60*/  IADD3 R16, P1, PT, R17, R8, RZ ;  /* 0x0000000811107210 */ /* 0x000fe20007f3e0ff */
[----:B--2---:R-:W-:Y:S04]  /*4a70*/  STL [R1+0xfb0], R23 ;  /* 0x000fb01701007387 */ /* 0x004fe80000100800 */
[----:B------:R0:W-:Y:S04]  /*4a80*/  STL [R1+0xfb8], R23 ;  /* 0x000fb81701007387 */ /* 0x0001e80000100800 */
[----:B---3--:R1:W-:Y:S04]  /*4a90*/  STL [R1+0x104], R20 ;  /* 0x0001041401007387 */ /* 0x0083e80000100800 */
[----:B0-----:R0:W2:Y:S04]  /*4aa0*/  LDG.E.U8 R23, desc[UR14][R14.64] ;  /* 0x0000000e0e177981 */ /* 0x0010a8000c1e1100 */
[----:B-1----:R1:W3:Y:S01]  /*4ab0*/  LDG.E.U8 R20, desc[UR14][R12.64] ;  /* 0x0000000e0c147981 */ /* 0x0022e2000c1e1100 */
[----:B0-----:R-:W-:-:S04]  /*4ac0*/  IMAD R14, R6, 0x2, R17 ;  /* 0x00000002060e7824 */ /* 0x001fc800078e0211 */
[----:B------:R-:W-:Y:S01]  /*4ad0*/  IMAD R11, R6, 0x2, R14 ;  /* 0x00000002060b7824 */ /* 0x000fe200078e020e */
[-C--:B-1----:R-:W-:Y:S01]  /*4ae0*/  IADD3 R12, P0, PT, R14, R8.reuse, RZ ;  /* 0x000000080e0c7210 */ /* 0x082fe20007f1e0ff */
[----:B----4-:R-:W-:Y:S01]  /*4af0*/  STL [R1+0x27c], R27 ;  /* 0x00027c1b01007387 */ /* 0x010fe20000100800 */
[-C--:B------:R-:W-:Y:S01]  /*4b00*/  LEA.HI.X.SX32 R17, R17, R9.reuse, 0x1, P1 ;  /* 0x0000000911117211 */ /* 0x080fe200008f0eff */
[----:B------:R-:W-:Y:S01]  /*4b10*/  IMAD R18, R6, 0x2, R11 ;  /* 0x0000000206127824 */ /* 0x000fe200078e020b */
[----:B------:R-:W-:Y:S01]  /*4b20*/  LEA.HI.X.SX32 R13, R14, R9, 0x1, P0 ;  /* 0x000000090e0d7211 */ /* 0x000fe200000f0eff */
[----:B-----5:R-:W-:Y:S01]  /*4b30*/  STL [R1+0xfb4], R24 ;  /* 0x000fb41801007387 */ /* 0x020fe20000100800 */
[----:B------:R-:W-:-:S03]  /*4b40*/  IADD3 R14, P0, PT, R11, R8, RZ ;  /* 0x000000080b0e7210 */ /* 0x000fc60007f1e0ff */
[----:B------:R0:W-:Y:S01]  /*4b50*/  STL [R1+0xfbc], R24 ;  /* 0x000fbc1801007387 */ /* 0x0001e20000100800 */
[----:B------:R-:W-:-:S03]  /*4b60*/  LEA.HI.X.SX32 R15, R11, R9, 0x1, P0 ;  /* 0x000000090b0f7211 */ /* 0x000fc600000f0eff */
[----:B------:R1:W-:Y:S04]  /*4b70*/  STL [R1+0x274], R22 ;  /* 0x0002741601007387 */ /* 0x0003e80000100800 */
[----:B0-----:R0:W4:Y:S04]  /*4b80*/  LDG.E.U8 R24, desc[UR14][R16.64] ;  /* 0x0000000e10187981 */ /* 0x001128000c1e1100 */
[----:B-1----:R1:W5:Y:S01]  /*4b90*/  LDG.E.U8 R22, desc[UR14][R12.64] ;  /* 0x0000000e0c167981 */ /* 0x002362000c1e1100 */
[----:B0-----:R-:W-:Y:S02]  /*4ba0*/  LEA R17, R6, R18, 0x1 ;  /* 0x0000001206117211 */ /* 0x001fe400078e08ff */
[----:B-1----:R-:W-:-:S03]  /*4bb0*/  IADD3 R12, P0, PT, R18, R8, RZ ;  /* 0x00000008120c7210 */ /* 0x002fc60007f1e0ff */
[----:B------:R-:W-:Y:S01]  /*4bc0*/  IMAD R11, R6, 0x2, R17 ;  /* 0x00000002060b7824 */ /* 0x000fe200078e0211 */
[----:B------:R-:W-:Y:S01]  /*4bd0*/  LEA.HI.X.SX32 R13, R18, R9, 0x1, P0 ;  /* 0x00000009120d7211 */ /* 0x000fe200000f0eff */
[----:B------:R0:W-:Y:S02]  /*4be0*/  STL [R1+0x100], R21 ;  /* 0x0001001501007387 */ /* 0x0001e40000100800 */
[----:B------:R-:W-:Y:S02]  /*4bf0*/  IMAD R18, R6, 0x2, R11 ;  /* 0x0000000206127824 */ /* 0x000fe400078e020b */
[----:B------:R-:W2:Y:S04]  /*4c00*/  LDG.E.U8 R25, desc[UR14][R12.64] ;  /* 0x0000000e0c197981 */ /* 0x000ea8000c1e1100 */
[----:B0-----:R0:W3:Y:S02]  /*4c10*/  LDG.E.U8 R21, desc[UR14][R14.64] ;  /* 0x0000000e0e157981 */ /* 0x0010e4000c1e1100 */
[----:B0-----:R-:W-:-:S04]  /*4c20*/  IADD3 R14, P0, PT, R11, R8, RZ ;  /* 0x000000080b0e7210 */ /* 0x001fc80007f1e0ff */
[-C--:B------:R-:W-:Y:S01]  /*4c30*/  LEA.HI.X.SX32 R15, R11, R9.reuse, 0x1, P0 ;  /* 0x000000090b0f7211 */ /* 0x080fe200000f0eff */
[----:B------:R-:W-:Y:S01]  /*4c40*/  IMAD R11, R6, 0x2, R18 ;  /* 0x00000002060b7824 */ /* 0x000fe200078e0212 */
[CC--:B------:R-:W-:Y:S01]  /*4c50*/  IADD3 R12, P0, PT, R18.reuse, R8.reuse, RZ ;  /* 0x00000008120c7210 */ /* 0x0c0fe20007f1e0ff */
[----:B------:R0:W-:Y:S03]  /*4c60*/  STL [R1+0x268], R26 ;  /* 0x0002681a01007387 */ /* 0x0001e60000100800 */
[----:B------:R-:W-:Y:S02]  /*4c70*/  LEA.HI.X.SX32 R13, R18, R9, 0x1, P0 ;  /* 0x00000009120d7211 */ /* 0x000fe400000f0eff */
[----:B0-----:R-:W-:-:S04]  /*4c80*/  IADD3 R26, P0, PT, R11, R8, RZ ;  /* 0x000000080b1a7210 */ /* 0x001fc80007f1e0ff */
[----:B------:R-:W-:-:S05]  /*4c90*/  LEA.HI.X.SX32 R27, R11, R9, 0x1, P0 ;  /* 0x000000090b1b7211 */ /* 0x000fca00000f0eff */
[----:B------:R-:W5:Y:S01]  /*4ca0*/  LDG.E.U8 R26, desc[UR14][R26.64] ;  /* 0x0000000e1a1a7981 */ /* 0x000f62000c1e1100 */
[----:B------:R-:W-:-:S04]  /*4cb0*/  IADD3 R16, P1, PT, R17, R8, RZ ;  /* 0x0000000811107210 */ /* 0x000fc80007f3e0ff */
[----:B------:R-:W-:Y:S01]  /*4cc0*/  LEA.HI.X.SX32 R17, R17, R9, 0x1, P1 ;  /* 0x0000000911117211 */ /* 0x000fe200008f0eff */
[----:B--2---:R-:W-:Y:S04]  /*4cd0*/  STL [R1+0xfc0], R25 ;  /* 0x000fc01901007387 */ /* 0x004fe80000100800 */
[----:B------:R-:W-:Y:S04]  /*4ce0*/  STL [R1+0xfd8], R25 ;  /* 0x000fd81901007387 */ /* 0x000fe80000100800 */
[----:B------:R0:W-:Y:S04]  /*4cf0*/  STL [R1+0xff4], R25 ;  /* 0x000ff41901007387 */ /* 0x0001e80000100800 */
[----:B------:R1:W-:Y:S04]  /*4d00*/  STL [R1+0x260], R23 ;  /* 0x0002601701007387 */ /* 0x0003e80000100800 */
[----:B0-----:R0:W2:Y:S04]  /*4d10*/  LDG.E.U8 R25, desc[UR14][R16.64] ;  /* 0x0000000e10197981 */ /* 0x0010a8000c1e1100 */
[----:B-1----:R1:W2:Y:S01]  /*4d20*/  LDG.E.U8 R23, desc[UR14][R14.64] ;  /* 0x0000000e0e177981 */ /* 0x0022a2000c1e1100 */
[----:B0-----:R-:W-:-:S05]  /*4d30*/  IMAD R17, R6, 0x2, R11 ;  /* 0x0000000206117824 */ /* 0x001fca00078e020b */
[C---:B-1----:R-:W-:Y:S01]  /*4d40*/  LEA R15, R6.reuse, R17, 0x1 ;  /* 0x00000011060f7211 */ /* 0x042fe200078e08ff */
[----:B---3--:R0:W-:Y:S03]  /*4d50*/  STL [R1+0xfc], R20 ;  /* 0x0000fc1401007387 */ /* 0x0081e60000100800 */
[CC--:B------:R-:W-:Y:S01]  /*4d60*/  IADD3 R14, P0, PT, R15.reuse, R8.reuse, RZ ;  /* 0x000000080f0e7210 */ /* 0x0c0fe20007f1e0ff */
[C---:B------:R-:W-:Y:S01]  /*4d70*/  IMAD R11, R6.reuse, 0x2, R15 ;  /* 0x00000002060b7824 */ /* 0x040fe200078e020f */
[----:B----4-:R-:W-:Y:S02]  /*4d80*/  STL [R1+0x250], R24 ;  /* 0x0002501801007387 */ /* 0x010fe40000100800 */
[----:B------:R-:W-:Y:S01]  /*4d90*/  LEA.HI.X.SX32 R15, R15, R9, 0x1, P0 ;  /* 0x000000090f0f7211 */ /* 0x000fe200000f0eff */
[----:B------:R-:W-:Y:S01]  /*4da0*/  IMAD R18, R6, 0x2, R11 ;  /* 0x0000000206127824 */ /* 0x000fe200078e020b */
[----:B0-----:R0:W3:Y:S04]  /*4db0*/  LDG.E.U8 R20, desc[UR14][R12.64] ;  /* 0x0000000e0c147981 */ /* 0x0010e8000c1e1100 */
[----:B-----5:R-:W-:Y:S04]  /*4dc0*/  STL [R1+0xfc4], R26 ;  /* 0x000fc41a01007387 */ /* 0x020fe80000100800 */
[----:B------:R-:W-:Y:S01]  /*4dd0*/  STL [R1+0xfcc], R26 ;  /* 0x000fcc1a01007387 */ /* 0x000fe20000100800 */
[----:B0-----:R-:W-:-:S03]  /*4de0*/  IADD3 R12, P0, PT, R11, R8, RZ ;  /* 0x000000080b0c7210 */ /* 0x001fc60007f1e0ff */
[----:B------:R0:W-:Y:S01]  /*4df0*/  STL [R1+0x24c], R22 ;  /* 0x00024c1601007387 */ /* 0x0001e20000100800 */
[----:B------:R-:W-:-:S03]  /*4e00*/  LEA.HI.X.SX32 R13, R11, R9, 0x1, P0 ;  /* 0x000000090b0d7211 */ /* 0x000fc600000f0eff */
[----:B0-----:R0:W4:Y:S02]  /*4e10*/  LDG.E.U8 R22, desc[UR14][R14.64] ;  /* 0x0000000e0e167981 */ /* 0x001124000c1e1100 */
[----:B0-----:R-:W-:-:S04]  /*4e20*/  IADD3 R14, P0, PT, R18, R8, RZ ;  /* 0x00000008120e7210 */ /* 0x001fc80007f1e0ff */
[----:B------:R-:W-:-:S05]  /*4e30*/  LEA.HI.X.SX32 R15, R18, R9, 0x1, P0 ;  /* 0x00000009120f7211 */ /* 0x000fca00000f0eff */
[----:B------:R-:W5:Y:S01]  /*4e40*/  LDG.E.U8 R27, desc[UR14][R14.64] ;  /* 0x0000000e0e1b7981 */ /* 0x000f62000c1e1100 */
[----:B------:R-:W-:-:S04]  /*4e50*/  IADD3 R16, P1, PT, R17, R8, RZ ;  /* 0x0000000811107210 */ /* 0x000fc80007f3e0ff */
[----:B------:R-:W-:-:S05]  /*4e60*/  LEA.HI.X.SX32 R17, R17, R9, 0x1, P1 ;  /* 0x0000000911117211 */ /* 0x000fca00008f0eff */
[----:B------:R0:W3:Y:S02]  /*4e70*/  LDG.E.U8 R24, desc[UR14][R16.64] ;  /* 0x0000000e10187981 */ /* 0x0000e4000c1e1100 */
[C---:B0-----:R-:W-:Y:S02]  /*4e80*/  IMAD R17, R6.reuse, 0x2, R18 ;  /* 0x0000000206117824 */ /* 0x041fe400078e0212 */
[----:B------:R0:W-:Y:S02]  /*4e90*/  STL [R1+0xf8], R21 ;  /* 0x0000f81501007387 */ /* 0x0001e40000100800 */
[----:B------:R-:W-:Y:S01]  /*4ea0*/  IMAD R11, R6, 0x2, R17 ;  /* 0x00000002060b7824 */ /* 0x000fe200078e0211 */
[----:B------:R-:W-:-:S04]  /*4eb0*/  IADD3 R16, P1, PT, R17, R8, RZ ;  /* 0x0000000811107210 */ /* 0x000fc80007f3e0ff */
[----:B------:R-:W-:Y:S01]  /*4ec0*/  LEA R18, R6, R11, 0x1 ;  /* 0x0000000b06127211 */ /* 0x000fe200078e08ff */
[----:B0-----:R0:W3:Y:S01]  /*4ed0*/  LDG.E.U8 R21, desc[UR14][R12.64] ;  /* 0x0000000e0c157981 */ /* 0x0010e2000c1e1100 */
[----:B------:R-:W-:Y:S02]  /*4ee0*/  LEA.HI.X.SX32 R17, R17, R9, 0x1, P1 ;  /* 0x0000000911117211 */ /* 0x000fe400008f0eff */
[----:B0-----:R-:W-:-:S04]  /*4ef0*/  IADD3 R12, P0, PT, R11, R8, RZ ;  /* 0x000000080b0c7210 */ /* 0x001fc80007f1e0ff */
[----:B------:R-:W-:Y:S01]  /*4f00*/  LEA.HI.X.SX32 R13, R11, R9, 0x1, P0 ;  /* 0x000000090b0d7211 */ /* 0x000fe200000f0eff */
[----:B------:R-:W-:Y:S01]  /*4f10*/  IMAD R11, R6, 0x2, R18 ;  /* 0x00000002060b7824 */ /* 0x000fe200078e0212 */
[----:B------:R-:W-:-:S04]  /*4f20*/  IADD3 R14, P0, PT, R18, R8, RZ ;  /* 0x00000008120e7210 */ /* 0x000fc80007f1e0ff */
[----:B------:R-:W-:Y:S01]  /*4f30*/  LEA.HI.X.SX32 R15, R18, R9, 0x1, P0 ;  /* 0x00000009120f7211 */ /* 0x000fe200000f0eff */
[----:B--2---:R-:W-:Y:S04]  /*4f40*/  STL [R1+0x238], R25 ;  /* 0x0002381901007387 */ /* 0x004fe80000100800 */
[----:B-----5:R-:W-:Y:S04]  /*4f50*/  STL [R1+0xfc8], R27 ;  /* 0x000fc81b01007387 */ /* 0x020fe80000100800 */
[----:B------:R0:W-:Y:S04]  /*4f60*/  STL [R1+0xfd0], R27 ;  /* 0x000fd01b01007387 */ /* 0x0001e80000100800 */
[----:B------:R1:W-:Y:S04]  /*4f70*/  STL [R1+0x234], R23 ;  /* 0x0002341701007387 */ /* 0x0003e80000100800 */
[----:B0-----:R-:W2:Y:S04]  /*4f80*/  LDG.E.U8 R27, desc[UR14][R14.64] ;  /* 0x0000000e0e1b7981 */ /* 0x001ea8000c1e1100 */
[----:B-1----:R0:W5:Y:S02]  /*4f90*/  LDG.E.U8 R23, desc[UR14][R16.64] ;  /* 0x0000000e10177981 */ /* 0x002164000c1e1100 */
[----:B0-----:R-:W-:-:S04]  /*4fa0*/  IADD3 R16, P0, PT, R11, R8, RZ ;  /* 0x000000080b107210 */ /* 0x001fc80007f1e0ff */
[----:B------:R-:W-:-:S05]  /*4fb0*/  LEA.HI.X.SX32 R17, R11, R9, 0x1, P0 ;  /* 0x000000090b117211 */ /* 0x000fca00000f0eff */
[----:B------:R-:W2:Y:S04]  /*4fc0*/  LDG.E.U8 R28, desc[UR14][R16.64] ;  /* 0x0000000e101c7981 */ /* 0x000ea8000c1e1100 */
[----:B---3--:R0:W-:Y:S04]  /*4fd0*/  STL [R1+0xf4], R20 ;  /* 0x0000f41401007387 */ /* 0x0081e80000100800 */
[----:B0-----:R0:W3:Y:S02]  /*4fe0*/  LDG.E.U8 R20, desc[UR14][R12.64] ;  /* 0x0000000e0c147981 */ /* 0x0010e4000c1e1100 */
[----:B0-----:R-:W-:-:S05]  /*4ff0*/  IMAD R13, R6, 0x2, R11 ;  /* 0x00000002060d7824 */ /* 0x001fca00078e020b */
[----:B------:R-:W-:Y:S01]  /*5000*/  IADD3 R12, P0, PT, R13, R8, RZ ;  /* 0x000000080d0c7210 */ /* 0x000fe20007f1e0ff */
[----:B------:R-:W-:-:S03]  /*5010*/  IMAD R15, R6, 0x2, R13 ;  /* 0x00000002060f7824 */ /* 0x000fc600078e020d */
[----:B------:R-:W-:Y:S01]  /*5020*/  LEA.HI.X.SX32 R13, R13, R9, 0x1, P0 ;  /* 0x000000090d0d7211 */ /* 0x000fe200000f0eff */
[----:B------:R0:W-:Y:S04]  /*5030*/  STL [R1+0x220], R24 ;  /* 0x0002201801007387 */ /* 0x0001e80000100800 */
[----:B0-----:R0:W3:Y:S01]  /*5040*/  LDG.E.U8 R24, desc[UR14][R12.64] ;  /* 0x0000000e0c187981 */ /* 0x0010e2000c1e1100 */
[----:B------:R-:W-:Y:S01]  /*5050*/  IADD3 R14, P1, PT, R15, R8, RZ ;  /* 0x000000080f0e7210 */ /* 0x000fe20007f3e0ff */
[----:B------:R-:W-:-:S03]  /*5060*/  IMAD R11, R6, 0x2, R15 ;  /* 0x00000002060b7824 */ /* 0x000fc600078e020f */
[----:B------:R-:W-:Y:S02]  /*5070*/  LEA.HI.X.SX32 R15, R15, R9, 0x1, P1 ;  /* 0x000000090f0f7211 */ /* 0x000fe400008f0eff */
[----:B------:R-:W-:Y:S02]  /*5080*/  LEA R18, R6, R11, 0x1 ;  /* 0x0000000b06127211 */ /* 0x000fe400078e08ff */
[----:B------:R-:W-:-:S04]  /*5090*/  IADD3 R16, P0, PT, R11, R8, RZ ;  /* 0x000000080b107210 */ /* 0x000fc80007f1e0ff */
[----:B------:R-:W-:Y:S01]  /*50a0*/  LEA.HI.X.SX32 R17, R11, R9, 0x1, P0 ;  /* 0x000000090b117211 */ /* 0x000fe200000f0eff */
[----:B------:R-:W-:Y:S01]  /*50b0*/  IMAD R11, R6, 0x2, R18 ;  /* 0x00000002060b7824 */ /* 0x000fe200078e0212 */
[----:B0-----:R-:W-:-:S04]  /*50c0*/  IADD3 R12, P0, PT, R18, R8, RZ ;  /* 0x00000008120c7210 */ /* 0x001fc80007f1e0ff */
[----:B------:R-:W-:Y:S01]  /*50d0*/  LEA.HI.X.SX32 R13, R18, R9, 0x1, P0 ;  /* 0x00000009120d7211 */ /* 0x000fe200000f0eff */
[----:B------:R-:W-:Y:S01]  /*50e0*/  IMAD R10, R10, 0x100, R7 ;  /* 0x000001000a0a7824 */ /* 0x000fe200078e0207 */
[----:B--2---:R-:W-:Y:S04]  /*50f0*/  STL [R1+0xfd4], R28 ;  /* 0x000fd41c01007387 */ /* 0x004fe80000100800 */
[----:B------:R0:W-:Y:S04]  /*5100*/  STL [R1+0xfec], R28 ;  /* 0x000fec1c01007387 */ /* 0x0001e80000100800 */
[----:B----4-:R-:W-:Y:S04]  /*5110*/  STL [R1+0x218], R22 ;  /* 0x0002181601007387 */ /* 0x010fe80000100800 */
[----:B------:R1:W-:Y:S04]  /*5120*/  STL [R1+0xf0], R21 ;  /* 0x0000f01501007387 */ /* 0x0003e80000100800 */
[----:B------:R-:W-:Y:S04]  /*5130*/  STL [R1+0xfdc], R15 ;  /* 0x000fdc0f01007387 */ /* 0x000fe80000100800 */
[----:B------:R-:W-:Y:S04]  /*5140*/  STL [R1+0xffc], R18 ;  /* 0x000ffc1201007387 */ /* 0x000fe80000100800 */
[----:B0-----:R-:W2:Y:S04]  /*5150*/  LDL.LU R28, [R1+0x88] ;  /* 0x00008800011c7983 */ /* 0x001ea80000300800 */
[----:B------:R-:W4:Y:S04]  /*5160*/  LDL.LU R26, [R1+0xa0] ;  /* 0x0000a000011a7983 */ /* 0x000f280000300800 */
[----:B------:R-:W4:Y:S04]  /*5170*/  LDL.LU R25, [R1+0x98] ;  /* 0x0000980001197983 */ /* 0x000f280000300800 */
[----:B-----5:R0:W-:Y:S04]  /*5180*/  STL [R1+0x204], R23 ;  /* 0x0002041701007387 */ /* 0x0201e80000100800 */
[----:B-1----:R1:W5:Y:S04]  /*5190*/  LDG.E.U8 R21, desc[UR14][R14.64] ;  /* 0x0000000e0e157981 */ /* 0x002368000c1e1100 */
[----:B------:R3:W2:Y:S04]  /*51a0*/  LDG.E.U8 R22, desc[UR14][R16.64] ;  /* 0x0000000e10167981 */ /* 0x0006a8000c1e1100 */
[----:B0-----:R-:W2:Y:S01]  /*51b0*/  LDL.LU R23, [R1+0x9c] ;  /* 0x00009c0001177983 */ /* 0x001ea20000300800 */
[----:B-1----:R-:W-:-:S03]  /*51c0*/  IMAD R14, R6, 0x2, R11 ;  /* 0x00000002060e7824 */ /* 0x002fc600078e020b */
[----:B---3--:R0:W-:Y:S01]  /*51d0*/  STL [R1+0x1f8], R20 ;  /* 0x0001f81401007387 */ /* 0x0081e20000100800 */
[CC--:B------:R-:W-:Y:S02]  /*51e0*/  IADD3 R6, P0, PT, R11.reuse, R8.reuse, RZ ;  /* 0x000000080b067210 */ /* 0x0c0fe40007f1e0ff */
[----:B------:R-:W-:Y:S01]  /*51f0*/  IADD3 R8, P1, PT, R14, R8, RZ ;  /* 0x000000080e087210 */ /* 0x000fe20007f3e0ff */
[----:B0-----:R-:W3:Y:S04]  /*5200*/  LDL.LU R20, [R1+0x84] ;  /* 0x0000840001147983 */ /* 0x001ee80000300800 */
[----:B------:R-:W-:Y:S04]  /*5210*/  STL [R1+0x1008], R16 ;  /* 0x0010081001007387 */ /* 0x000fe80000100800 */
[----:B------:R-:W-:Y:S04]  /*5220*/  STL [R1+0x1014], R16 ;  /* 0x0010141001007387 */ /* 0x000fe80000100800 */
[----:B------:R-:W-:Y:S01]  /*5230*/  STL [R1+0x102c], R16 ;  /* 0x00102c1001007387 */ /* 0x000fe20000100800 */
[----:B------:R-:W-:-:S03]  /*5240*/  LEA.HI.X.SX32 R7, R11, R9, 0x1, P0 ;  /* 0x000000090b077211 */ /* 0x000fc600000f0eff */
[----:B------:R-:W-:Y:S04]  /*5250*/  STL [R1+0xfe4], R17 ;  /* 0x000fe41101007387 */ /* 0x000fe80000100800 */
[----:B------:R0:W-:Y:S04]  /*5260*/  STL [R1+0xc], R27 ;  /* 0x00000c1b01007387 */ /* 0x0001e80000100800 */
[----:B------:R-:W-:Y:S01]  /*5270*/  STL [R1+0x100c], R17 ;  /* 0x00100c1101007387 */ /* 0x000fe20000100800 */
[----:B------:R-:W-:-:S03]  /*5280*/  LEA.HI.X.SX32 R9, R14, R9, 0x1, P1 ;  /* 0x000000090e097211 */ /* 0x000fc600008f0eff */
[----:B------:R-:W-:Y:S04]  /*5290*/  STL [R1+0x1020], R17 ;  /* 0x0010201101007387 */ /* 0x000fe80000100800 */
[----:B------:R-:W-:Y:S04]  /*52a0*/  STL [R1+0x1034], R17 ;  /* 0x0010341101007387 */ /* 0x000fe80000100800 */
[----:B------:R-:W-:Y:S04]  /*52b0*/  STL [R1+0x1038], R12 ;  /* 0x0010380c01007387 */ /* 0x000fe80000100800 */
[----:B0-----:R-:W4:Y:S04]  /*52c0*/  LDG.E.U8 R27, desc[UR14][R12.64] ;  /* 0x0000000e0c1b7981 */ /* 0x001f28000c1e1100 */
[----:B------:R-:W-:Y:S04]  /*52d0*/  STL [R1+0x1024], R13 ;  /* 0x0010240d01007387 */ /* 0x000fe80000100800 */
[----:B------:R0:W-:Y:S04]  /*52e0*/  STL [R1+0x1ec], R24 ;  /* 0x0001ec1801007387 */ /* 0x0001e80000100800 */
[----:B------:R-:W4:Y:S04]  /*52f0*/  LDG.E.U8 R8, desc[UR14][R8.64] ;  /* 0x0000000e08087981 */ /* 0x000f28000c1e1100 */
[----:B0-----:R-:W4:Y:S01]  /*5300*/  LDG.E.U8 R24, desc[UR14][R6.64] ;  /* 0x0000000e06187981 */ /* 0x001f22000c1e1100 */
[----:B------:R-:W0:Y:S01]  /*5310*/  S2UR UR9, SR_CgaCtaId ;  /* 0x00000000000979c3 */ /* 0x000e220000008800 */
[----:B------:R-:W-:Y:S01]  /*5320*/  F2FP.F16.E4M3.UNPACK_B R19, R10 ;  /* 0x0000000aff13723e */ /* 0x000fe200020006ff */
[----:B------:R-:W-:-:S03]  /*5330*/  IMAD R2, R3, 0x100, R2 ;  /* 0x0000010003027824 */ /* 0x000fc600078e0202 */
[----:B------:R-:W-:Y:S01]  /*5340*/  PRMT R16, R19, 0x7610, R16 ;  /* 0x0000761013107816 */ /* 0x000fe20000000010 */
[----:B------:R-:W-:Y:S01]  /*5350*/  STL [R1+0x90], R19 ;  /* 0x0000901301007387 */ /* 0x000fe20000100800 */
[----:B------:R-:W-:Y:S02]  /*5360*/  LEA R4, R5, R4, 0x8 ;  /* 0x0000000405047211 */ /* 0x000fe400078e40ff */
[----:B------:R-:W-:Y:S02]  /*5370*/  PRMT R3, R16, 0x7610, R3 ;  /* 0x0000761010037816 */ /* 0x000fe40000000003 */
[----:B------:R-:W-:Y:S01]  /*5380*/  F2FP.F16.E4M3.UNPACK_B R10, R2 ;  /* 0x00000002ff0a723e */ /* 0x000fe200020006ff */
[----:B------:R-:W-:Y:S01]  /*5390*/  UMOV UR4, 0x400 ;  /* 0x0000040000047882 */ /* 0x000fe20000000000 */
[----:B------:R-:W-:Y:S02]  /*53a0*/  F2FP.F16.E4M3.UNPACK_B R18, R4 ;  /* 0x00000004ff12723e */ /* 0x000fe400020006ff */
[----:B------:R-:W-:-:S02]  /*53b0*/  PRMT R2, R10, 0x7610, R2 ;  /* 0x000076100a027816 */ /* 0x000fc40000000002 */
[----:B------:R-:W-:Y:S01]  /*53c0*/  PRMT R15, R18, 0x7610, R15 ;  /* 0x00007610120f7816 */ /* 0x000fe2000000000f */
[----:B0-----:R-:W-:Y:S01]  /*53d0*/  ULEA UR9, UR9, UR4, 0x18 ;  /* 0x0000000409097291 */ /* 0x001fe2000f8ec0ff */
[----:B------:R-:W-:-:S08]  /*53e0*/  PRMT R4, R2, 0x7610, R4 ;  /* 0x0000761002047816 */ /* 0x000fd00000000004 */
[----:B------:R0:W-:Y:S02]  /*53f0*/  STS.U16 [R29+UR9], R3 ;  /* 0x000000031d007988 */ /* 0x0001e40008000409 */
[----:B0-----:R-:W-:Y:S02]  /*5400*/  PRMT R3, R15, 0x7610, R3 ;  /* 0x000076100f037816 */ /* 0x001fe40000000003 */
[----:B-----5:R0:W-:Y:S04]  /*5410*/  STL [R1+0x1e0], R21 ;  /* 0x0001e01501007387 */ /* 0x0201e80000100800 */
[----:B------:R-:W5:Y:S04]  /*5420*/  LDL.LU R19, [R1+0x80] ;  /* 0x0000800001137983 */ /* 0x000f680000300800 */
[----:B0-----:R-:W5:Y:S04]  /*5430*/  LDL.LU R21, [R1+0x3c0] ;  /* 0x0003c00001157983 */ /* 0x001f680000300800 */
[----:B--2---:R0:W-:Y:S04]  /*5440*/  STL [R1+0x94], R22 ;  /* 0x0000941601007387 */ /* 0x0041e80000100800 */
[----:B0-----:R-:W2:Y:S04]  /*5450*/  LDL.LU R22, [R1+0x3bc] ;  /* 0x0003bc0001167983 */ /* 0x001ea80000300800 */
[----:B------:R-:W2:Y:S01]  /*5460*/  LDL.LU R16, [R1+0x3b8] ;  /* 0x0003b80001107983 */ /* 0x000ea20000300800 */
[----:B------:R-:W-:-:S02]  /*5470*/  IMAD R0, R0, 0x100, R28 ;  /* 0x0000010000007824 */ /* 0x000fc400078e021c */
[----:B---3--:R-:W-:-:S03]  /*5480*/  IMAD R2, R20, 0x100, R23 ;  /* 0x0000010014027824 */ /* 0x008fc600078e0217 */
[----:B------:R-:W-:-:S04]  /*5490*/  F2FP.F16.E4M3.UNPACK_B R0, R0 ;  /* 0x00000000ff00723e */ /* 0x000fc800020006ff */
[----:B------:R-:W-:Y:S01]  /*54a0*/  PRMT R17, R0, 0x7610, R17 ;  /* 0x0000761000117816 */ /* 0x000fe20000000011 */
[----:B----4-:R0:W-:Y:S04]  /*54b0*/  STL [R1+0x34], R27 ;  /* 0x0000341b01007387 */ /* 0x0101e80000100800 */
[----:B0-----:R-:W3:Y:S04]  /*54c0*/  LDL.LU R27, [R1+0x114] ;  /* 0x00011400011b7983 */ /* 0x001ee80000300800 */
[----:B------:R0:W-:Y:S04]  /*54d0*/  STL [R1+0x1c8], R24 ;  /* 0x0001c81801007387 */ /* 0x0001e80000100800 */
[----:B0-----:R-:W3:Y:S04]  /*54e0*/  LDL.LU R24, [R1+0x78] ;  /* 0x0000780001187983 */ /* 0x001ee80000300800 */
[----:B------:R-:W-:Y:S04]  /*54f0*/  STL [R1+0x8c], R10 ;  /* 0x00008c0a01007387 */ /* 0x000fe80000100800 */
[----:B------:R0:W-:Y:S04]  /*5500*/  STL [R1+0x1bc], R8 ;  /* 0x0001bc0801007387 */ /* 0x0001e80000100800 */
[----:B0-----:R-:W4:Y:S04]  /*5510*/  LDL.LU R8, [R1+0x3b0] ;  /* 0x0003b00001087983 */ /* 0x001f280000300800 */
[----:B------:R-:W4:Y:S04]  /*5520*/  LDL.LU R10, [R1+0x3ac] ;  /* 0x0003ac00010a7983 */ /* 0x000f280000300800 */
[----:B------:R0:W-:Y:S02]  /*5530*/  STL [R1+0x88], R18 ;  /* 0x0000881201007387 */ /* 0x0001e40000100800 */
[----:B0-----:R-:W-:-:S05]  /*5540*/  IMAD R18, R25, 0x100, R26 ;  /* 0x0000010019127824 */ /* 0x001fca00078e021a */
[----:B------:R0:W-:Y:S04]  /*5550*/  STL [R1+0x98], R18 ;  /* 0x0000981201007387 */ /* 0x0001e80000100800 */
[----:B------:R-:W2:Y:S04]  /*5560*/  LDL.LU R20, [R1+0x16c] ;  /* 0x00016c0001147983 */ /* 0x000ea80000300800 */
[----:B------:R-:W2:Y:S04]  /*5570*/  LDL.LU R15, [R1+0x11c] ;  /* 0x00011c00010f7983 */ /* 0x000ea80000300800 */
[----:B------:R-:W2:Y:S04]  /*5580*/  LDL.LU R26, [R1+0x74] ;  /* 0x00007400011a7983 */ /* 0x000ea80000300800 */
[----:B0-----:R-:W2:Y:S04]  /*5590*/  LDL.LU R18, [R1+0x3a8] ;  /* 0x0003a80001127983 */ /* 0x001ea80000300800 */
[----:B------:R-:W2:Y:S04]  /*55a0*/  LDL.LU R28, [R1+0x3a4] ;  /* 0x0003a400011c7983 */ /* 0x000ea80000300800 */
[----:B------:R-:W2:Y:S04]  /*55b0*/  LDL.LU R25, [R1+0x70] ;  /* 0x0000700001197983 */ /* 0x000ea80000300800 */
[----:B------:R-:W2:Y:S04]  /*55c0*/  LDL.LU R23, [R1+0x6c] ;  /* 0x00006c0001177983 */ /* 0x000ea80000300800 */
[----:B------:R0:W-:Y:S04]  /*55d0*/  STL [R1+0x84], R0 ;  /* 0x0000840001007387 */ /* 0x0001e80000100800 */
[----:B0-----:R-:W5:Y:S01]  /*55e0*/  LDL.LU R0, [R1+0x7c] ;  /* 0x00007c0001007983 */ /* 0x001f620000300800 */
[----:B------:R-:W-:Y:S01]  /*55f0*/  F2FP.F16.E4M3.UNPACK_B R12, R2 ;  /* 0x00000002ff0c723e */ /* 0x000fe200020006ff */
[----:B-----5:R-:W-:-:S02]  /*5600*/  IMAD R0, R0, 0x100, R19 ;  /* 0x0000010000007824 */ /* 0x020fc400078e0213 */
[----:B------:R-:W5:Y:S01]  /*5610*/  LDL.LU R19, [R1+0x103c] ;  /* 0x00103c0001137983 */ /* 0x000f620000300800 */
[----:B------:R-:W-:-:S03]  /*5620*/  PRMT R2, R17, 0x7610, R2 ;  /* 0x0000761011027816 */ /* 0x000fc60000000002 */
[----:B------:R0:W-:Y:S01]  /*5630*/  STL [R1+0x80], R12 ;  /* 0x0000800c01007387 */ /* 0x0001e20000100800 */
[----:B--2---:R-:W-:Y:S02]  /*5640*/  LEA R22, R22, R21, 0x8 ;  /* 0x0000001516167211 */ /* 0x004fe400078e40ff */
[----:B-----5:R-:W-:Y:S02]  /*5650*/  PRMT R19, R12, 0x7610, R19 ;  /* 0x000076100c137816 */ /* 0x020fe40000000013 */
[----:B0-----:R-:W2:Y:S04]  /*5660*/  LDL.LU R12, [R1+0x1038] ;  /* 0x00103800010c7983 */ /* 0x001ea80000300800 */
[----:B------:R-:W5:Y:S04]  /*5670*/  LDL.LU R17, [R1+0x1034] ;  /* 0x0010340001117983 */ /* 0x000f680000300800 */
[----:B------:R-:W2:Y:S01]  /*5680*/  LDL.LU R21, [R1+0x1030] ;  /* 0x0010300001157983 */ /* 0x000ea20000300800 */
[----:B------:R-:W-:-:S03]  /*5690*/  F2FP.F16.E4M3.UNPACK_B R0, R0 ;  /* 0x00000000ff00723e */ /* 0x000fc600020006ff */
[----:B------:R0:W-:Y:S02]  /*56a0*/  STS.U16 [R29+UR9+0x2000], R3 ;  /* 0x002000031d007988 */ /* 0x0001e40008000409 */
[----:B0-----:R-:W-:Y:S02]  /*56b0*/  PRMT R3, R19, 0x7610, R3 ;  /* 0x0000761013037816 */ /* 0x001fe40000000003 */
[----:B------:R-:W3:Y:S04]  /*56c0*/  LDL.LU R19, [R1+0x3a0] ;  /* 0x0003a00001137983 */ /* 0x000ee80000300800 */
[----:B------:R0:W-:Y:S04]  /*56d0*/  STL [R1+0x9c], R22 ;  /* 0x00009c1601007387 */ /* 0x0001e80000100800 */
[----:B0-----:R-:W3:Y:S04]  /*56e0*/  LDL.LU R22, [R1+0x39c] ;  /* 0x00039c0001167983 */ /* 0x001ee80000300800 */
[----:B------:R0:W-:Y:S01]  /*56f0*/  STL [R1+0x7c], R0 ;  /* 0x00007c0001007387 */ /* 0x0001e20000100800 */
[----:B--2---:R-:W-:-:S03]  /*5700*/  PRMT R21, R0, 0x7610, R21 ;  /* 0x0000761000157816 */ /* 0x004fc60000000015 */
[----:B0-----:R-:W2:Y:S01]  /*5710*/  LDL.LU R0, [R1+0x3b4] ;  /* 0x0003b40001007983 */ /* 0x001ea20000300800 */
[----:B----4-:R-:W-:-:S03]  /*5720*/  IMAD R10, R10, 0x100, R8 ;  /* 0x000001000a0a7824 */ /* 0x010fc600078e0208 */
[----:B------:R0:W-:Y:S01]  /*5730*/  STS.U16 [R29+UR9+0x3000], R2 ;  /* 0x003000021d007988 */ /* 0x0001e20008000409 */
[----:B--2---:R-:W-:-:S03]  /*5740*/  IMAD R0, R0, 0x100, R16 ;  /* 0x0000010000007824 */ /* 0x004fc600078e0210 */
[----:B------:R-:W2:Y:S04]  /*5750*/  LDL.LU R16, [R1+0x102c] ;  /* 0x00102c0001107983 */ /* 0x000ea80000300800 */
[----:B------:R3:W-:Y:S01]  /*5760*/  STL [R1+0xa0], R0 ;  /* 0x0000a00001007387 */ /* 0x0007e20000100800 */
[----:B0-----:R-:W-:Y:S01]  /*5770*/  PRMT R2, R21, 0x7610, R2 ;  /* 0x0000761015027816 */ /* 0x001fe20000000002 */
[----:B---3--:R-:W-:Y:S02]  /*5780*/  IMAD R0, R24, 0x100, R27 ;  /* 0x0000010018007824 */ /* 0x008fe400078e021b */
[----:B------:R-:W3:Y:S03]  /*5790*/  LDL.LU R27, [R1+0x394] ;  /* 0x00039400011b7983 */ /* 0x000ee60000300800 */
[----:B------:R-:W-:Y:S01]  /*57a0*/  F2FP.F16.E4M3.UNPACK_B R0, R0 ;  /* 0x00000000ff00723e */ /* 0x000fe200020006ff */
[----:B------:R-:W4:Y:S04]  /*57b0*/  LDL.LU R24, [R1+0x12c] ;  /* 0x00012c0001187983 */ /* 0x000f280000300800 */
[----:B------:R-:W4:Y:S04]  /*57c0*/  LDL.LU R21, [R1+0x68] ;  /* 0x0000680001157983 */ /* 0x000f280000300800 */
[----:B------:R-:W3:Y:S04]  /*57d0*/  LDL.LU R8, [R1+0x390] ;  /* 0x0003900001087983 */ /* 0x000ee80000300800 */
[----:B------:R0:W-:Y:S04]  /*57e0*/  STL [R1+0x114], R10 ;  /* 0x0001140a01007387 */ /* 0x0001e80000100800 */
[----:B0-----:R-:W3:Y:S04]  /*57f0*/  LDL.LU R10, [R1+0x38c] ;  /* 0x00038c00010a7983 */ /* 0x001ee80000300800 */
[----:B------:R0:W-:Y:S01]  /*5800*/  STL [R1+0x78], R0 ;  /* 0x0000780001007387 */ /* 0x0001e20000100800 */
[----:B--2---:R-:W-:-:S03]  /*5810*/  PRMT R16, R0, 0x7610, R16 ;  /* 0x0000761000107816 */ /* 0x004fc60000000010 */
[----:B0-----:R-:W2:Y:S01]  /*5820*/  LDL.LU R0, [R1+0x124] ;  /* 0x0001240001007983 */ /* 0x001ea20000300800 */
[----:B------:R-:W-:-:S03]  /*5830*/  IMAD R18, R28, 0x100, R18 ;  /* 0x000001001c127824 */ /* 0x000fc600078e0212 */
[----:B------:R0:W-:Y:S01]  /*5840*/  STS.U16 [R29+UR9+0x5000], R2 ;  /* 0x005000021d007988 */ /* 0x0001e20008000409 */
[----:B--2---:R-:W-:-:S03]  /*5850*/  IMAD R0, R0, 0x100, R20 ;  /* 0x0000010000007824 */ /* 0x004fc600078e0214 */
[----:B------:R-:W2:Y:S01]  /*5860*/  LDL.LU R20, [R1+0x1028] ;  /* 0x0010280001147983 */ /* 0x000ea20000300800 */
[----:B0-----:R-:W-:Y:S02]  /*5870*/  LEA R2, R26, R15, 0x8 ;  /* 0x0000000f1a027211 */ /* 0x001fe400078e40ff */
[----:B------:R-:W-:Y:S01]  /*5880*/  F2FP.F16.E4M3.UNPACK_B R0, R0 ;  /* 0x00000000ff00723e */ /* 0x000fe200020006ff */
[----:B------:R-:W3:Y:S01]  /*5890*/  LDL.LU R15, [R1+0x168] ;  /* 0x00016800010f7983 */ /* 0x000ee20000300800 */
[----:B------:R-:W-:-:S03]  /*58a0*/  F2FP.F16.E4M3.UNPACK_B R13, R2 ;  /* 0x00000002ff0d723e */ /* 0x000fc600020006ff */
[----:B------:R0:W-:Y:S04]  /*58b0*/  STS.U16 [R29+UR9+0x4000], R3 ;  /* 0x004000031d007988 */ /* 0x0001e80008000409 */
[----:B------:R-:W3:Y:S01]  /*58c0*/  LDL.LU R26, [R1+0x148] ;  /* 0x00014800011a7983 */ /* 0x000ee20000300800 */
[----:B-----5:R-:W-:-:S03]  /*58d0*/  PRMT R17, R0, 0x7610, R17 ;  /* 0x0000761000117816 */ /* 0x020fc60000000011 */
[----:B------:R1:W-:Y:S01]  /*58e0*/  STL [R1+0x74], R0 ;  /* 0x0000740001007387 */ /* 0x0003e20000100800 */
[----:B0-----:R-:W-:-:S03]  /*58f0*/  PRMT R3, R16, 0x7610, R3 ;  /* 0x0000761010037816 */ /* 0x001fc60000000003 */
[----:B------:R-:W5:Y:S04]  /*5900*/  LDL.LU R16, [R1+0x10c] ;  /* 0x00010c0001107983 */ /* 0x000f680000300800 */
[----:B------:R0:W-:Y:S01]  /*5910*/  STL [R1+0x16c], R18 ;  /* 0x00016c1201007387 */ /* 0x0001e20000100800 */
[----:B-1----:R-:W-:Y:S01]  /*5920*/  IMAD R0, R23, 0x100, R25 ;  /* 0x0000010017007824 */ /* 0x002fe200078e0219 */
[----:B------:R-:W-:Y:S02]  /*5930*/  PRMT R2, R17, 0x7610, R2 ;  /* 0x0000761011027816 */ /* 0x000fe40000000002 */
[----:B0-----:R-:W3:Y:S04]  /*5940*/  LDL.LU R18, [R1+0x388] ;  /* 0x0003880001127983 */ /* 0x001ee80000300800 */
[----:B------:R-:W3:Y:S04]  /*5950*/  LDL.LU R28, [R1+0x384] ;  /* 0x00038400011c7983 */ /* 0x000ee80000300800 */
[----:B------:R-:W3:Y:S01]  /*5960*/  LDL.LU R25, [R1+0x60] ;  /* 0x0000600001197983 */ /* 0x000ee20000300800 */
[----:B------:R-:W-:-:S03]  /*5970*/  IMAD R22, R22, 0x100, R19 ;  /* 0x0000010016167824 */ /* 0x000fc600078e0213 */
[----:B------:R-:W3:Y:S04]  /*5980*/  LDL.LU R23, [R1+0x5c] ;  /* 0x00005c0001177983 */ /* 0x000ee80000300800 */
[----:B------:R0:W-:Y:S01]  /*5990*/  STL [R1+0x70], R13 ;  /* 0x0000700d01007387 */ /* 0x0001e20000100800 */
[----:B--2---:R-:W-:-:S03]  /*59a0*/  PRMT R20, R13, 0x7610, R20 ;  /* 0x000076100d147816 */ /* 0x004fc60000000014 */
[----:B0-----:R-:W2:Y:S04]  /*59b0*/  LDL.LU R13, [R1+0x1024] ;  /* 0x00102400010d7983 */ /* 0x001ea80000300800 */
[----:B------:R0:W2:Y:S04]  /*59c0*/  LDL.LU R17, [R1+0x1020] ;  /* 0x0010200001117983 */ /* 0x0000a80000300800 */
[----:B------:R-:W2:Y:S01]  /*59d0*/  LDL.LU R19, [R1+0x101c] ;  /* 0x00101c0001137983 */ /* 0x000ea20000300800 */
[----:B------:R-:W-:-:S03]  /*59e0*/  F2FP.F16.E4M3.UNPACK_B R0, R0 ;  /* 0x00000000ff00723e */ /* 0x000fc600020006ff */
[----:B------:R1:W-:Y:S04]  /*59f0*/  STS.U16 [R29+UR9+0x6000], R3 ;  /* 0x006000031d007988 */ /* 0x0003e80008000409 */
[----:B------:R0:W-:Y:S01]  /*5a00*/  STL [R1+0x124], R22 ;  /* 0x0001241601007387 */ /* 0x0001e20000100800 */
[----:B-1----:R-:W-:-:S03]  /*5a10*/  PRMT R3, R20, 0x7610, R3 ;  /* 0x0000761014037816 */ /* 0x002fc60000000003 */
[----:B0-----:R-:W3:Y:S04]  /*5a20*/  LDL.LU R22, [R1+0x380] ;  /* 0x0003800001167983 */ /* 0x001ee80000300800 */
[----:B------:R-:W3:Y:S04]  /*5a30*/  LDL.LU R20, [R1+0x37c] ;  /* 0x00037c0001147983 */ /* 0x000ee80000300800 */
[----:B------:R0:W-:Y:S01]  /*5a40*/  STL [R1+0x6c], R0 ;  /* 0x00006c0001007387 */ /* 0x0001e20000100800 */
[----:B--2---:R-:W-:-:S03]  /*5a50*/  PRMT R19, R0, 0x7610, R19 ;  /* 0x0000761000137816 */ /* 0x004fc60000000013 */
[----:B0-----:R-:W3:Y:S04]  /*5a60*/  LDL.LU R0, [R1+0x398] ;  /* 0x0003980001007983 */ /* 0x001ee80000300800 */
[----:B------:R0:W-:Y:S02]  /*5a70*/  STS.U16 [R29+UR9+0x7000], R2 ;  /* 0x007000021d007988 */ /* 0x0001e40008000409 */
[----:B0-----:R-:W-:Y:S01]  /*5a80*/  PRMT R2, R19, 0x7610, R2 ;  /* 0x0000761013027816 */ /* 0x001fe20000000002 */
[----:B---3--:R-:W-:Y:S01]  /*5a90*/  IMAD R27, R27, 0x100, R0 ;  /* 0x000001001b1b7824 */ /* 0x008fe200078e0200 */
[----:B----4-:R-:W-:-:S04]  /*5aa0*/  LEA R0, R21, R24, 0x8 ;  /* 0x0000001815007211 */ /* 0x010fc800078e40ff */
[----:B------:R0:W-:Y:S04]  /*5ab0*/  STL [R1+0x11c], R27 ;  /* 0x00011c1b01007387 */ /* 0x0001e80000100800 */
[----:B0-----:R-:W2:Y:S04]  /*5ac0*/  LDL.LU R27, [R1+0x374] ;  /* 0x00037400011b7983 */ /* 0x001ea80000300800 */
[----:B------:R-:W3:Y:S04]  /*5ad0*/  LDL.LU R24, [R1+0x144] ;  /* 0x0001440001187983 */ /* 0x000ee80000300800 */
[----:B------:R-:W3:Y:S04]  /*5ae0*/  LDL.LU R21, [R1+0x58] ;  /* 0x0000580001157983 */ /* 0x000ee80000300800 */
[----:B------:R-:W4:Y:S01]  /*5af0*/  LDL.LU R19, [R1+0x1018] ;  /* 0x0010180001137983 */ /* 0x000f220000300800 */
[----:B------:R-:W-:Y:S01]  /*5b00*/  IMAD R10, R10, 0x100, R8 ;  /* 0x000001000a0a7824 */ /* 0x000fe200078e0208 */
[----:B------:R-:W-:-:S02]  /*5b10*/  F2FP.F16.E4M3.UNPACK_B R0, R0 ;  /* 0x00000000ff00723e */ /* 0x000fc400020006ff */
[----:B------:R-:W2:Y:S04]  /*5b20*/  LDL.LU R8, [R1+0x370] ;  /* 0x0003700001087983 */ /* 0x000ea80000300800 */
[----:B------:R0:W-:Y:S04]  /*5b30*/  STL [R1+0x12c], R10 ;  /* 0x00012c0a01007387 */ /* 0x0001e80000100800 */
[----:B------:R-:W-:Y:S04]  /*5b40*/  STS.U16 [R29+UR9+0x9000], R2 ;  /* 0x009000021d007988 */ /* 0x000fe80008000409 */
[----:B0-----:R-:W2:Y:S04]  /*5b50*/  LDL.LU R10, [R1+0x36c] ;  /* 0x00036c00010a7983 */ /* 0x001ea80000300800 */
[----:B------:R0:W-:Y:S01]  /*5b60*/  STL [R1+0x68], R0 ;  /* 0x0000680001007387 */ /* 0x0001e20000100800 */
[----:B----4-:R-:W-:Y:S01]  /*5b70*/  PRMT R19, R0, 0x7610, R19 ;  /* 0x0000761000137816 */ /* 0x010fe20000000013 */
[----:B0-----:R-:W-:-:S02]  /*5b80*/  IMAD R0, R26, 0x100, R15 ;  /* 0x000001001a007824 */ /* 0x001fc400078e020f */
[----:B------:R-:W4:Y:S04]  /*5b90*/  LDL.LU R15, [R1+0x164] ;  /* 0x00016400010f7983 */ /* 0x000f280000300800 */
[----:B------:R-:W4:Y:S04]  /*5ba0*/  LDL.LU R26, [R1+0x160] ;  /* 0x00016000011a7983 */ /* 0x000f280000300800 */
[----:B------:R-:W5:Y:S04]  /*5bb0*/  LDL.LU R2, [R1+0x64] ;  /* 0x0000640001027983 */ /* 0x000f680000300800 */
[----:B------:R0:W-:Y:S02]  /*5bc0*/  STS.U16 [R29+UR9+0x8000], R3 ;  /* 0x008000031d007988 */ /* 0x0001e40008000409 */
[----:B0-----:R-:W-:Y:S01]  /*5bd0*/  PRMT R3, R19, 0x7610, R3 ;  /* 0x0000761013037816 */ /* 0x001fe20000000003 */
[----:B-----5:R-:W-:-:S02]  /*5be0*/  IMAD R2, R2, 0x100, R16 ;  /* 0x0000010002027824 */ /* 0x020fc400078e0210 */
[----:B------:R-:W5:Y:S04]  /*5bf0*/  LDL.LU R16, [R1+0x1014] ;  /* 0x0010140001107983 */ /* 0x000f680000300800 */
[----:B------:R-:W2:Y:S01]  /*5c00*/  LDL.LU R19, [R1+0x1010] ;  /* 0x0010100001137983 */ /* 0x000ea20000300800 */
[----:B------:R-:W-:Y:S01]  /*5c10*/  F2FP.F16.E4M3.UNPACK_B R0, R0 ;  /* 0x00000000ff00723e */ /* 0x000fe200020006ff */
[----:B------:R-:W-:Y:S01]  /*5c20*/  IMAD R28, R28, 0x100, R18 ;  /* 0x000001001c1c7824 */ /* 0x000fe200078e0212 */
[----:B------:R-:W-:-:S03]  /*5c30*/  F2FP.F16.E4M3.UNPACK_B R17, R2 ;  /* 0x00000002ff11723e */ /* 0x000fc600020006ff */
[----:B------:R0:W-:Y:S04]  /*5c40*/  STL [R1+0x64], R0 ;  /* 0x0000640001007387 */ /* 0x0001e80000100800 */
[----:B------:R-:W3:Y:S04]  /*5c50*/  LDL.LU R18, [R1+0x120] ;  /* 0x0001200001127983 */ /* 0x000ee80000300800 */
[----:B------:R1:W-:Y:S01]  /*5c60*/  STL [R1+0x10c], R28 ;  /* 0x00010c1c01007387 */ /* 0x0003e20000100800 */
[----:B------:R-:W-:Y:S01]  /*5c70*/  IMAD R20, R20, 0x100, R22 ;  /* 0x0000010014147824 */ /* 0x000fe200078e0216 */
[----:B-----5:R-:W-:-:S02]  /*5c80*/  PRMT R16, R0, 0x7610, R16 ;  /* 0x0000761000107816 */ /* 0x020fc40000000010 */
[----:B0-----:R-:W-:Y:S02]  /*5c90*/  LEA R0, R23, R25, 0x8 ;  /* 0x0000001917007211 */ /* 0x001fe400078e40ff */
[----:B------:R-:W5:Y:S01]  /*5ca0*/  LDL.LU R25, [R1+0x368] ;  /* 0x0003680001197983 */ /* 0x000f620000300800 */
[----:B--2---:R-:W-:-:S03]  /*5cb0*/  PRMT R19, R17, 0x7610, R19 ;  /* 0x0000761011137816 */ /* 0x004fc60000000013 */
[----:B------:R-:W5:Y:S01]  /*5cc0*/  LDL.LU R23, [R1+0x364] ;  /* 0x0003640001177983 */ /* 0x000f620000300800 */
[----:B------:R-:W-:-:S03]  /*5cd0*/  PRMT R2, R16, 0x7610, R2 ;  /* 0x0000761010027816 */ /* 0x000fc60000000002 */
[----:B-1----:R-:W2:Y:S04]  /*5ce0*/  LDL.LU R28, [R1+0x4c] ;  /* 0x00004c00011c7983 */ /* 0x002ea80000300800 */
[----:B------:R0:W-:Y:S04]  /*5cf0*/  STL [R1+0x60], R17 ;  /* 0x0000601101007387 */ /* 0x0001e80000100800 */
[----:B0-----:R-:W2:Y:S04]  /*5d00*/  LDL.LU R17, [R1+0x100c] ;  /* 0x00100c0001117983 */ /* 0x001ea80000300800 */
[----:B------:R-:W2:Y:S04]  /*5d10*/  LDL.LU R16, [R1+0x1008] ;  /* 0x0010080001107983 */ /* 0x000ea80000300800 */
[----:B------:R-:W2:Y:S01]  /*5d20*/  LDL.LU R22, [R1+0x1004] ;  /* 0x0010040001167983 */ /* 0x000ea20000300800 */
[----:B------:R-:W-:-:S03]  /*5d30*/  F2FP.F16.E4M3.UNPACK_B R0, R0 ;  /* 0x00000000ff00723e */ /* 0x000fc600020006ff */
[----:B------:R0:W-:Y:S04]  /*5d40*/  STS.U16 [R29+UR9+0xa000], R3 ;  /* 0x00a000031d007988 */ /* 0x0001e80008000409 */
[----:B------:R1:W-:Y:S01]  /*5d50*/  STL [R1+0x168], R20 ;  /* 0x0001681401007387 */ /* 0x0003e20000100800 */
[----:B0-----:R-:W-:-:S03]  /*5d60*/  PRMT R3, R19, 0x7610, R3 ;  /* 0x0000761013037816 */ /* 0x001fc60000000003 */
[----:B-1----:R-:W3:Y:S04]  /*5d70*/  LDL.LU R20, [R1+0x360] ;  /* 0x0003600001147983 */ /* 0x002ee80000300800 */
[----:B------:R-:W3:Y:S04]  /*5d80*/  LDL.LU R19, [R1+0x35c] ;  /* 0x00035c0001137983 */ /* 0x000ee80000300800 */
[----:B------:R0:W-:Y:S01]  /*5d90*/  STL [R1+0x5c], R0 ;  /* 0x00005c0001007387 */ /* 0x0001e20000100800 */
[----:B--2---:R-:W-:-:S03]  /*5da0*/  PRMT R22, R0, 0x7610, R22 ;  /* 0x0000761000167816 */ /* 0x004fc60000000016 */
[----:B0-----:R-:W2:Y:S04]  /*5db0*/  LDL.LU R0, [R1+0x378] ;  /* 0x0003780001007983 */ /* 0x001ea80000300800 */
[----:B------:R0:W-:Y:S02]  /*5dc0*/  STS.U16 [R29+UR9+0xb000], R2 ;  /* 0x00b000021d007988 */ /* 0x0001e40008000409 */
[----:B0-----:R-:W-:Y:S01]  /*5dd0*/  PRMT R2, R22, 0x7610, R2 ;  /* 0x0000761016027816 */ /* 0x001fe20000000002 */
[----:B--2---:R-:W-:Y:S02]  /*5de0*/  IMAD R27, R27, 0x100, R0 ;  /* 0x000001001b1b7824 */ /* 0x004fe400078e0200 */
[----:B---3--:R-:W-:-:S03]  /*5df0*/  IMAD R0, R21, 0x100, R24 ;  /* 0x0000010015007824 */ /* 0x008fc600078e0218 */
[----:B------:R0:W-:Y:S04]  /*5e00*/  STL [R1+0x148], R27 ;  /* 0x0001481b01007387 */ /* 0x0001e80000100800 */
[----:B0-----:R-:W2:Y:S04]  /*5e10*/  LDL.LU R27, [R1+0x354] ;  /* 0x00035400011b7983 */ /* 0x001ea80000300800 */
[----:B------:R-:W3:Y:S04]  /*5e20*/  LDL.LU R24, [R1+0x15c] ;  /* 0x00015c0001187983 */ /* 0x000ee80000300800 */
[----:B------:R-:W3:Y:S04]  /*5e30*/  LDL.LU R21, [R1+0x48] ;  /* 0x0000480001157983 */ /* 0x000ee80000300800 */
[----:B------:R-:W2:Y:S01]  /*5e40*/  LDL.LU R22, [R1+0x1000] ;  /* 0x0010000001167983 */ /* 0x000ea20000300800 */
[----:B------:R-:W-:Y:S01]  /*5e50*/  IMAD R10, R10, 0x100, R8 ;  /* 0x000001000a0a7824 */ /* 0x000fe200078e0208 */
[----:B------:R-:W-:-:S02]  /*5e60*/  F2FP.F16.E4M3.UNPACK_B R0, R0 ;  /* 0x00000000ff00723e */ /* 0x000fc400020006ff */
[----:B------:R-:W3:Y:S04]  /*5e70*/  LDL.LU R8, [R1+0x350] ;  /* 0x0003500001087983 */ /* 0x000ee80000300800 */
[----:B------:R0:W-:Y:S04]  /*5e80*/  STL [R1+0x144], R10 ;  /* 0x0001440a01007387 */ /* 0x0001e80000100800 */
[----:B------:R-:W-:Y:S04]  /*5e90*/  STS.U16 [R29+UR9+0xd000], R2 ;  /* 0x00d000021d007988 */ /* 0x000fe80008000409 */
[----:B0-----:R-:W3:Y:S04]  /*5ea0*/  LDL.LU R10, [R1+0x34c] ;  /* 0x00034c00010a7983 */ /* 0x001ee80000300800 */
[----:B------:R4:W-:Y:S01]  /*5eb0*/  STL [R1+0x58], R0 ;  /* 0x0000580001007387 */ /* 0x0009e20000100800 */
[----:B--2---:R-:W-:-:S02]  /*5ec0*/  PRMT R22, R0, 0x7610, R22 ;  /* 0x0000761000167816 */ /* 0x004fc40000000016 */
[----:B----4-:R-:W-:Y:S02]  /*5ed0*/  LEA R0, R26, R15, 0x8 ;  /* 0x0000000f1a007211 */ /* 0x010fe400078e40ff */
[----:B------:R-:W2:Y:S04]  /*5ee0*/  LDL.LU R15, [R1+0x158] ;  /* 0x00015800010f7983 */ /* 0x000ea80000300800 */
[----:B------:R-:W2:Y:S04]  /*5ef0*/  LDL.LU R26, [R1+0x140] ;  /* 0x00014000011a7983 */ /* 0x000ea80000300800 */
[----:B------:R-:W4:Y:S04]  /*5f00*/  LDL.LU R2, [R1+0x54] ;  /* 0x0000540001027983 */ /* 0x000f280000300800 */
[----:B------:R0:W-:Y:S02]  /*5f10*/  STS.U16 [R29+UR9+0xc000], R3 ;  /* 0x00c000031d007988 */ /* 0x0001e40008000409 */
[----:B0-----:R-:W-:Y:S01]  /*5f20*/  PRMT R3, R22, 0x7610, R3 ;  /* 0x0000761016037816 */ /* 0x001fe20000000003 */
[----:B----4-:R-:W-:-:S02]  /*5f30*/  IMAD R2, R2, 0x100, R18 ;  /* 0x0000010002027824 */ /* 0x010fc400078e0212 */
[----:B------:R-:W4:Y:S04]  /*5f40*/  LDL.LU R18, [R1+0xffc] ;  /* 0x000ffc0001127983 */ /* 0x000f280000300800 */
[----:B------:R-:W2:Y:S01]  /*5f50*/  LDL.LU R22, [R1+0xff8] ;  /* 0x000ff80001167983 */ /* 0x000ea20000300800 */
[----:B------:R-:W-:Y:S01]  /*5f60*/  F2FP.F16.E4M3.UNPACK_B R0, R0 ;  /* 0x00000000ff00723e */ /* 0x000fe200020006ff */
[----:B-----5:R-:W-:-:S04]  /*5f70*/  IMAD R23, R23, 0x100, R25 ;  /* 0x0000010017177824 */ /* 0x020fc800078e0219 */
[----:B------:R0:W-:Y:S01]  /*5f80*/  STL [R1+0x54], R0 ;  /* 0x0000540001007387 */ /* 0x0001e20000100800 */
[----:B--2---:R-:W-:-:S03]  /*5f90*/  PRMT R22, R0, 0x7610, R22 ;  /* 0x0000761000167816 */ /* 0x004fc60000000016 */
[----:B0-----:R-:W2:Y:S04]  /*5fa0*/  LDL.LU R0, [R1+0x50] ;  /* 0x0000500001007983 */ /* 0x001ea80000300800 */
[----:B------:R0:W5:Y:S04]  /*5fb0*/  LDL.LU R25, [R1+0xff4] ;  /* 0x000ff40001197983 */ /* 0x0001680000300800 */
[----:B------:R1:W-:Y:S01]  /*5fc0*/  STL [R1+0x120], R23 ;  /* 0x0001201701007387 */ /* 0x0003e20000100800 */
[----:B------:R-:W-:-:S03]  /*5fd0*/  IMAD R19, R19, 0x100, R20 ;  /* 0x0000010013137824 */ /* 0x000fc600078e0214 */
[----:B-1----:R-:W3:Y:S01]  /*5fe0*/  LDL.LU R23, [R1+0x44] ;  /* 0x0000440001177983 */ /* 0x002ee20000300800 */
[----:B-----5:R-:W-:Y:S01]  /*5ff0*/  F2FP.F16.E4M3.UNPACK_B R25, R2 ;  /* 0x00000002ff19723e */ /* 0x020fe200020006ff */
[----:B--2---:R-:W-:Y:S01]  /*6000*/  IMAD R0, R28, 0x100, R0 ;  /* 0x000001001c007824 */ /* 0x004fe200078e0200 */
[----:B------:R-:W-:-:S03]  /*6010*/  PRMT R2, R22, 0x7610, R2 ;  /* 0x0000761016027816 */ /* 0x000fc60000000002 */
[----:B------:R1:W-:Y:S01]  /*6020*/  STL [R1+0x50], R25 ;  /* 0x0000501901007387 */ /* 0x0003e20000100800 */
[----:B------:R-:W-:-:S03]  /*6030*/  PRMT R17, R25, 0x7610, R17 ;  /* 0x0000761019117816 */ /* 0x000fc60000000011 */
[----:B------:R-:W2:Y:S04]  /*6040*/  LDL.LU R28, [R1+0x348] ;  /* 0x00034800011c7983 */ /* 0x000ea80000300800 */
[----:B------:R-:W2:Y:S04]  /*6050*/  LDL.LU R22, [R1+0x344] ;  /* 0x0003440001167983 */ /* 0x000ea80000300800 */
[----:B-1----:R-:W5:Y:S04]  /*6060*/  LDL.LU R25, [R1+0x3c] ;  /* 0x00003c0001197983 */ /* 0x002f680000300800 */
[----:B------:R-:W2:Y:S01]  /*6070*/  LDL.LU R20, [R1+0xff0] ;  /* 0x000ff00001147983 */ /* 0x000ea20000300800 */
[----:B------:R-:W-:-:S03]  /*6080*/  F2FP.F16.E4M3.UNPACK_B R0, R0 ;  /* 0x00000000ff00723e */ /* 0x000fc600020006ff */
[----:B------:R1:W-:Y:S02]  /*6090*/  STS.U16 [R29+UR9+0xe000], R3 ;  /* 0x00e000031d007988 */ /* 0x0003e40008000409 */
[----:B-1----:R-:W-:Y:S02]  /*60a0*/  PRMT R3, R17, 0x7610, R3 ;  /* 0x0000761011037816 */ /* 0x002fe40000000003 */
[----:B------:R-:W4:Y:S04]  /*60b0*/  LDL.LU R17, [R1+0x340] ;  /* 0x0003400001117983 */ /* 0x000f280000300800 */
[----:B------:R1:W-:Y:S04]  /*60c0*/  STL [R1+0x164], R19 ;  /* 0x0001641301007387 */ /* 0x0003e80000100800 */
[----:B-1----:R-:W4:Y:S04]  /*60d0*/  LDL.LU R19, [R1+0x33c] ;  /* 0x00033c0001137983 */ /* 0x002f280000300800 */
[----:B------:R1:W-:Y:S01]  /*60e0*/  STL [R1+0x4c], R0 ;  /* 0x00004c0001007387 */ /* 0x0003e20000100800 */
[----:B--2---:R-:W-:-:S03]  /*60f0*/  PRMT R20, R0, 0x7610, R20 ;  /* 0x0000761000147816 */ /* 0x004fc60000000014 */
[----:B-1----:R-:W2:Y:S01]  /*6100*/  LDL.LU R0, [R1+0x358] ;  /* 0x0003580001007983 */ /* 0x002ea20000300800 */
[----:B---3--:R-:W-:-:S03]  /*6110*/  IMAD R8, R10, 0x100, R8 ;  /* 0x000001000a087824 */ /* 0x008fc600078e0208 */
[----:B------:R1:W-:Y:S02]  /*6120*/  STS.U16 [R29+UR9+0xf000], R2 ;  /* 0x00f000021d007988 */ /* 0x0003e40008000409 */
[----:B-1----:R-:W-:-:S05]  /*6130*/  PRMT R2, R20, 0x7610, R2 ;  /* 0x0000761014027816 */ /* 0x002fca0000000002 */
[----:B------:R-:W-:Y:S01]  /*6140*/  STS.U16 [R29+UR9+0x11000], R2 ;  /* 0x011000021d007988 */ /* 0x000fe20008000409 */
[----:B--2---:R-:W-:Y:S01]  /*6150*/  LEA R27, R27, R0, 0x8 ;  /* 0x000000001b1b7211 */ /* 0x004fe200078e40ff */
[----:B------:R-:W-:-:S04]  /*6160*/  IMAD R0, R21, 0x100, R24 ;  /* 0x0000010015007824 */ /* 0x000fc800078e0218 */
[----:B------:R1:W-:Y:S01]  /*6170*/  STL [R1+0x160], R27 ;  /* 0x0001601b01007387 */ /* 0x0003e20000100800 */
[----:B------:R-:W-:-:S04]  /*6180*/  F2FP.F16.E4M3.UNPACK_B R0, R0 ;  /* 0x00000000ff00723e */ /* 0x000fc800020006ff */
[----:B------:R-:W-:Y:S01]  /*6190*/  PRMT R14, R0, 0x7610, R14 ;  /* 0x00007610000e7816 */ /* 0x000fe2000000000e */
[----:B-1----:R-:W2:Y:S04]  /*61a0*/  LDL.LU R27, [R1+0x338] ;  /* 0x00033800011b7983 */ /* 0x002ea80000300800 */
[----:B------:R-:W2:Y:S04]  /*61b0*/  LDL.LU R24, [R1+0x334] ;  /* 0x0003340001187983 */ /* 0x000ea80000300800 */
[----:B------:R-:W3:Y:S04]  /*61c0*/  LDL.LU R21, [R1+0x174] ;  /* 0x0001740001157983 */ /* 0x000ee80000300800 */
[----:B------:R-:W3:Y:S04]  /*61d0*/  LDL.LU R20, [R1+0x38] ;  /* 0x0000380001147983 */ /* 0x000ee80000300800 */
[----:B------:R1:W-:Y:S04]  /*61e0*/  STL [R1+0x48], R0 ;  /* 0x0000480001007387 */ /* 0x0003e80000100800 */
[----:B------:R0:W-:Y:S01]  /*61f0*/  STL [R1+0x15c], R8 ;  /* 0x00015c0801007387 */ /* 0x0001e20000100800 */
[----:B-1----:R-:W-:-:S03]  /*6200*/  IMAD R0, R26, 0x100, R15 ;  /* 0x000001001a007824 */ /* 0x002fc600078e020f */
[----:B------:R-:W2:Y:S04]  /*6210*/  LDL.LU R15, [R1+0x330] ;  /* 0x00033000010f7983 */ /* 0x000ea80000300800 */
[----:B0-----:R-:W2:Y:S04]  /*6220*/  LDL.LU R8, [R1+0x32c] ;  /* 0x00032c0001087983 */ /* 0x001ea80000300800 */
[----:B------:R-:W2:Y:S04]  /*6230*/  LDL.LU R10, [R1+0x154] ;  /* 0x00015400010a7983 */ /* 0x000ea80000300800 */
[----:B------:R-:W2:Y:S04]  /*6240*/  LDL.LU R26, [R1+0x13c] ;  /* 0x00013c00011a7983 */ /* 0x000ea80000300800 */
[----:B------:R-:W2:Y:S01]  /*6250*/  LDL.LU R2, [R1+0x128] ;  /* 0x0001280001027983 */ /* 0x000ea20000300800 */
[----:B------:R-:W-:-:S03]  /*6260*/  F2FP.F16.E4M3.UNPACK_B R0, R0 ;  /* 0x00000000ff00723e */ /* 0x000fc600020006ff */
[----:B------:R0:W-:Y:S01]  /*6270*/  STS.U16 [R29+UR9+0x10000], R3 ;  /* 0x010000031d007988 */ /* 0x0001e20008000409 */
[----:B------:R-:W-:Y:S02]  /*6280*/  LEA R22, R22, R28, 0x8 ;  /* 0x0000001c16167211 */ /* 0x000fe400078e40ff */
[----:B----4-:R-:W-:Y:S02]  /*6290*/  PRMT R18, R0, 0x7610, R18 ;  /* 0x0000761000127816 */ /* 0x010fe40000000012 */
[----:B0-----:R-:W-:Y:S02]  /*62a0*/  PRMT R3, R14, 0x7610, R3 ;  /* 0x000076100e037816 */ /* 0x001fe40000000003 */
[----:B------:R-:W4:Y:S01]  /*62b0*/  LDL.LU R14, [R1+0x138] ;  /* 0x00013800010e7983 */ /* 0x000f220000300800 */
[----:B--2---:R-:W-:-:S03]  /*62c0*/  IMAD R2, R23, 0x100, R2 ;  /* 0x0000010017027824 */ /* 0x004fc600078e0202 */
[----:B------:R-:W4:Y:S04]  /*62d0*/  LDL.LU R23, [R1+0x30] ;  /* 0x0000300001177983 */ /* 0x000f280000300800 */
[----:B------:R0:W-:Y:S04]  /*62e0*/  STL [R1+0x44], R0 ;  /* 0x0000440001007387 */ /* 0x0001e80000100800 */
[----:B0-----:R-:W5:Y:S04]  /*62f0*/  LDL.LU R0, [R1+0x40] ;  /* 0x0000400001007983 */ /* 0x001f680000300800 */
[----:B------:R-:W2:Y:S04]  /*6300*/  LDL.LU R28, [R1+0xfec] ;  /* 0x000fec00011c7983 */ /* 0x000ea80000300800 */
[----:B------:R0:W-:Y:S04]  /*6310*/  STL [R1+0x128], R22 ;  /* 0x0001281601007387 */ /* 0x0001e80000100800 */
[----:B0-----:R0:W2:Y:S01]  /*6320*/  LDL.LU R22, [R1+0xfe8] ;  /* 0x000fe80001167983 */ /* 0x0010a20000300800 */
[----:B------:R-:W-:-:S02]  /*6330*/  IMAD R19, R19, 0x100, R17 ;  /* 0x0000010013137824 */ /* 0x000fc400078e0211 */
[----:B-----5:R-:W-:Y:S01]  /*6340*/  IMAD R0, R25, 0x100, R0 ;  /* 0x0000010019007824 */ /* 0x020fe200078e0200 */
[----:B--2---:R-:W-:Y:S02]  /*6350*/  F2FP.F16.E4M3.UNPACK_B R22, R2 ;  /* 0x00000002ff16723e */ /* 0x004fe400020006ff */
[----:B------:R-:W-:-:S03]  /*6360*/  PRMT R2, R18, 0x7610, R2 ;  /* 0x0000761012027816 */ /* 0x000fc60000000002 */
[----:B------:R1:W-:Y:S01]  /*6370*/  STL [R1+0x40], R22 ;  /* 0x0000401601007387 */ /* 0x0003e20000100800 */
[----:B------:R-:W-:-:S03]  /*6380*/  PRMT R28, R22, 0x7610, R28 ;  /* 0x00007610161c7816 */ /* 0x000fc6000000001c */
[----:B------:R-:W2:Y:S04]  /*6390*/  LDL.LU R25, [R1+0x328] ;  /* 0x0003280001197983 */ /* 0x000ea80000300800 */
[----:B------:R-:W5:Y:S04]  /*63a0*/  LDL.LU R18, [R1+0x2c] ;  /* 0x00002c0001127983 */ /* 0x000f680000300800 */
[----:B-1----:R-:W5:Y:S04]  /*63b0*/  LDL.LU R22, [R1+0x28] ;  /* 0x0000280001167983 */ /* 0x002f680000300800 */
[----:B------:R0:W2:Y:S04]  /*63c0*/  LDL.LU R17, [R1+0xfe4] ;  /* 0x000fe40001117983 */ /* 0x0000a80000300800 */
[----:B------:R1:W-:Y:S04]  /*63d0*/  STL [R1+0x158], R19 ;  /* 0x0001581301007387 */ /* 0x0003e80000100800 */
[----:B-1----:R-:W2:Y:S01]  /*63e0*/  LDL.LU R19, [R1+0xfe0] ;  /* 0x000fe00001137983 */ /* 0x002ea20000300800 */
[----:B------:R-:W-:-:S03]  /*63f0*/  F2FP.F16.E4M3.UNPACK_B R0, R0 ;  /* 0x00000000ff00723e */ /* 0x000fc600020006ff */
[----:B------:R1:W-:Y:S04]  /*6400*/  STS.U16 [R29+UR9+0x12000], R3 ;  /* 0x012000031d007988 */ /* 0x0003e80008000409 */
[----:B------:R0:W-:Y:S01]  /*6410*/  STL [R1+0x3c], R0 ;  /* 0x00003c0001007387 */ /* 0x0001e20000100800 */
[----:B-1----:R-:W-:-:S03]  /*6420*/  PRMT R3, R28, 0x7610, R3 ;  /* 0x000076101c037816 */ /* 0x002fc60000000003 */
[----:B------:R-:W3:Y:S01]  /*6430*/  LDL.LU R28, [R1+0x320] ;  /* 0x00032000011c7983 */ /* 0x000ee20000300800 */
[----:B------:R-:W-:-:S03]  /*6440*/  LEA R8, R8, R15, 0x8 ;  /* 0x0000000f08087211 */ /* 0x000fc600078e40ff */
[----:B------:R1:W-:Y:S01]  /*6450*/  STS.U16 [R29+UR9+0x13000], R2 ;  /* 0x013000021d007988 */ /* 0x0003e20008000409 */
[----:B--2---:R-:W-:Y:S01]  /*6460*/  PRMT R19, R0, 0x7610, R19 ;  /* 0x0000761000137816 */ /* 0x004fe20000000013 */
[----:B0-----:R-:W-:Y:S02]  /*6470*/  IMAD R0, R24, 0x100, R27 ;  /* 0x0000010018007824 */ /* 0x001fe400078e021b */
[----:B------:R-:W2:Y:S01]  /*6480*/  LDL.LU R27, [R1+0x31c] ;  /* 0x00031c00011b7983 */ /* 0x000ea20000300800 */
[----:B-1----:R-:W-:-:S03]  /*6490*/  PRMT R2, R19, 0x7610, R2 ;  /* 0x0000761013027816 */ /* 0x002fc60000000002 */
[----:B------:R3:W-:Y:S04]  /*64a0*/  STL [R1+0x140], R0 ;  /* 0x0001400001007387 */ /* 0x0007e80000100800 */
[----:B------:R-:W2:Y:S01]  /*64b0*/  LDL.LU R24, [R1+0x318] ;  /* 0x0003180001187983 */ /* 0x000ea20000300800 */
[----:B---3--:R-:W-:-:S03]  /*64c0*/  IMAD R0, R20, 0x100, R21 ;  /* 0x0000010014007824 */ /* 0x008fc600078e0215 */
[----:B------:R-:W3:Y:S04]  /*64d0*/  LDL.LU R21, [R1+0x314] ;  /* 0x0003140001157983 */ /* 0x000ee80000300800 */
[----:B------:R-:W2:Y:S04]  /*64e0*/  LDL.LU R20, [R1+0x134] ;  /* 0x0001340001147983 */ /* 0x000ea80000300800 */
[----:B------:R-:W2:Y:S04]  /*64f0*/  LDL.LU R19, [R1+0x24] ;  /* 0x0000240001137983 */ /* 0x000ea80000300800 */
[----:B------:R-:W2:Y:S01]  /*6500*/  LDL.LU R15, [R1+0xfdc] ;  /* 0x000fdc00010f7983 */ /* 0x000ea20000300800 */
[----:B------:R-:W-:-:S04]  /*6510*/  F2FP.F16.E4M3.UNPACK_B R0, R0 ;  /* 0x00000000ff00723e */ /* 0x000fc800020006ff */
[----:B------:R-:W-:Y:S01]  /*6520*/  PRMT R13, R0, 0x7610, R13 ;  /* 0x00007610000d7816 */ /* 0x000fe2000000000d */
[----:B------:R0:W-:Y:S04]  /*6530*/  STL [R1+0x38], R0 ;  /* 0x0000380001007387 */ /* 0x0001e80000100800 */
[----:B------:R1:W-:Y:S01]  /*6540*/  STL [R1+0x174], R8 ;  /* 0x0001740801007387 */ /* 0x0003e20000100800 */
[----:B0-----:R-:W-:-:S03]  /*6550*/  IMAD R0, R26, 0x100, R10 ;  /* 0x000001001a007824 */ /* 0x001fc600078e020a */
[----:B------:R4:W-:Y:S04]  /*6560*/  STS.U16 [R29+UR9+0x15000], R2 ;  /* 0x015000021d007988 */ /* 0x0009e80008000409 */
[----:B------:R-:W3:Y:S01]  /*6570*/  LDL.LU R26, [R1+0x310] ;  /* 0x00031000011a7983 */ /* 0x000ee20000300800 */
[----:B------:R-:W-:-:S03]  /*6580*/  F2FP.F16.E4M3.UNPACK_B R0, R0 ;  /* 0x00000000ff00723e */ /* 0x000fc600020006ff */
[----:B-1----:R-:W3:Y:S01]  /*6590*/  LDL.LU R8, [R1+0x30c] ;  /* 0x00030c0001087983 */ /* 0x002ee20000300800 */
[----:B----4-:R-:W-:-:S03]  /*65a0*/  IMAD R2, R23, 0x100, R14 ;  /* 0x0000010017027824 */ /* 0x010fc600078e020e */
[----:B------:R-:W4:Y:S04]  /*65b0*/  LDL.LU R10, [R1+0x150] ;  /* 0x00015000010a7983 */ /* 0x000f280000300800 */
[----:B------:R0:W-:Y:S04]  /*65c0*/  STS.U16 [R29+UR9+0x14000], R3 ;  /* 0x014000031d007988 */ /* 0x0001e80008000409 */
[----:B------:R-:W4:Y:S04]  /*65d0*/  LDL.LU R23, [R1+0x14c] ;  /* 0x00014c0001177983 */ /* 0x000f280000300800 */
[----:B------:R-:W3:Y:S01]  /*65e0*/  LDL.LU R14, [R1+0x130] ;  /* 0x00013000010e7983 */ /* 0x000ee20000300800 */
[----:B0-----:R-:W-:-:S03]  /*65f0*/  PRMT R3, R13, 0x7610, R3 ;  /* 0x000076100d037816 */ /* 0x001fc60000000003 */
[----:B------:R-:W3:Y:S04]  /*6600*/  LDL.LU R13, [R1+0x20] ;  /* 0x00002000010d7983 */ /* 0x000ee80000300800 */
[----:B------:R0:W-:Y:S01]  /*6610*/  STL [R1+0x30], R0 ;  /* 0x0000300001007387 */ /* 0x0001e20000100800 */
[----:B--2---:R-:W-:-:S03]  /*6620*/  PRMT R15, R0, 0x7610, R15 ;  /* 0x00007610000f7816 */ /* 0x004fc6000000000f */
[----:B0-----:R-:W2:Y:S01]  /*6630*/  LDL.LU R0, [R1+0x324] ;  /* 0x0003240001007983 */ /* 0x001ea20000300800 */
[----:B------:R-:W-:Y:S01]  /*6640*/  F2FP.F16.E4M3.UNPACK_B R17, R2 ;  /* 0x00000002ff11723e */ /* 0x000fe200020006ff */
[----:B--2---:R-:W-:Y:S02]  /*6650*/  IMAD R0, R0, 0x100, R25 ;  /* 0x0000010000007824 */ /* 0x004fe400078e0219 */
[----:B------:R-:W2:Y:S04]  /*6660*/  LDL.LU R25, [R1+0xfd8] ;  /* 0x000fd80001197983 */ /* 0x000ea80000300800 */
[----:B------:R5:W-:Y:S01]  /*6670*/  STL [R1+0x13c], R0 ;  /* 0x00013c0001007387 */ /* 0x000be20000100800 */
[----:B------:R-:W-:-:S03]  /*6680*/  LEA R27, R27, R28, 0x8 ;  /* 0x0000001c1b1b7211 */ /* 0x000fc600078e40ff */
[----:B------:R-:W-:Y:S01]  /*6690*/  STL [R1+0x2c], R17 ;  /* 0x00002c1101007387 */ /* 0x000fe20000100800 */
[----:B------:R-:W-:Y:S01]  /*66a0*/  PRMT R2, R15, 0x7610, R2 ;  /* 0x000076100f027816 */ /* 0x000fe20000000002 */
[----:B-----5:R-:W-:-:S05]  /*66b0*/  IMAD R0, R22, 0x100, R18 ;  /* 0x0000010016007824 */ /* 0x020fca00078e0212 */
[----:B------:R-:W-:Y:S01]  /*66c0*/  F2FP.F16.E4M3.UNPACK_B R0, R0 ;  /* 0x00000000ff00723e */ /* 0x000fe200020006ff */
[----:B------:R-:W-:Y:S03]  /*66d0*/  STS.U16 [R29+UR9+0x16000], R3 ;  /* 0x016000031d007988 */ /* 0x000fe60008000409 */
[----:B------:R-:W-:Y:S01]  /*66e0*/  PRMT R12, R0, 0x7610, R12 ;  /* 0x00007610000c7816 */ /* 0x000fe2000000000c */
[----:B------:R0:W-:Y:S01]  /*66f0*/  STS.U16 [R29+UR9+0x17000], R2 ;  /* 0x017000021d007988 */ /* 0x0001e20008000409 */
[----:B---3--:R-:W-:Y:S02]  /*6700*/  IMAD R8, R8, 0x100, R26 ;  /* 0x0000010008087824 */ /* 0x008fe400078e021a */
[----:B0-----:R-:W-:Y:S02]  /*6710*/  PRMT R2, R12, 0x7610, R2 ;  /* 0x000076100c027816 */ /* 0x001fe40000000002 */
[----:B--2---:R-:W-:-:S02]  /*6720*/  PRMT R25, R17, 0x7610, R25 ;  /* 0x0000761011197816 */ /* 0x004fc40000000019 */
[----:B------:R-:W2:Y:S04]  /*6730*/  LDL.LU R17, [R1+0x308] ;  /* 0x0003080001117983 */ /* 0x000ea80000300800 */
[----:B------:R-:W2:Y:S04]  /*6740*/  LDL.LU R18, [R1+0x304] ;  /* 0x0003040001127983 */ /* 0x000ea80000300800 */
[----:B------:R-:W3:Y:S04]  /*6750*/  LDL.LU R15, [R1+0x1c] ;  /* 0x00001c00010f7983 */ /* 0x000ee80000300800 */
[----:B------:R-:W3:Y:S04]  /*6760*/  LDL.LU R22, [R1+0x18] ;  /* 0x0000180001167983 */ /* 0x000ee80000300800 */
[----:B------:R-:W5:Y:S04]  /*6770*/  LDL.LU R28, [R1+0xfd4] ;  /* 0x000fd400011c7983 */ /* 0x000f680000300800 */
[----:B------:R0:W-:Y:S01]  /*6780*/  STL [R1+0x154], R27 ;  /* 0x0001541b01007387 */ /* 0x0001e20000100800 */
[----:B------:R-:W-:-:S03]  /*6790*/  PRMT R3, R25, 0x7610, R3 ;  /* 0x0000761019037816 */ /* 0x000fc60000000003 */
[----:B0-----:R0:W3:Y:S04]  /*67a0*/  LDL.LU R27, [R1+0xfd0] ;  /* 0x000fd000011b7983 */ /* 0x0010e80000300800 */
[----:B------:R1:W-:Y:S04]  /*67b0*/  STL [R1+0x28], R0 ;  /* 0x0000280001007387 */ /* 0x0003e80000100800 */
[----:B------:R-:W5:Y:S01]  /*67c0*/  LDL.LU R25, [R1+0x2f8] ;  /* 0x0002f80001197983 */ /* 0x000f620000300800 */
[----:B-1----:R-:W-:-:S03]  /*67d0*/  IMAD R0, R21, 0x100, R24 ;  /* 0x0000010015007824 */ /* 0x002fc600078e0218 */
[----:B------:R-:W5:Y:S04]  /*67e0*/  LDL.LU R24, [R1+0x2f4] ;  /* 0x0002f40001187983 */ /* 0x000f680000300800 */
[----:B------:R1:W-:Y:S04]  /*67f0*/  STL [R1+0x138], R0 ;  /* 0x0001380001007387 */ /* 0x0003e80000100800 */
[----:B------:R-:W5:Y:S04]  /*6800*/  LDL.LU R12, [R1+0x2e8] ;  /* 0x0002e800010c7983 */ /* 0x000f680000300800 */
[----:B------:R-:W5:Y:S01]  /*6810*/  LDL.LU R21, [R1+0x2e4] ;  /* 0x0002e40001157983 */ /* 0x000f620000300800 */
[----:B-1----:R-:W-:-:S03]  /*6820*/  IMAD R0, R19, 0x100, R20 ;  /* 0x0000010013007824 */ /* 0x002fc600078e0214 */
[----:B------:R-:W5:Y:S04]  /*6830*/  LDL.LU R20, [R1+0x118] ;  /* 0x0001180001147983 */ /* 0x000f680000300800 */
[----:B------:R-:W5:Y:S04]  /*6840*/  LDL.LU R19, [R1+0x14] ;  /* 0x0000140001137983 */ /* 0x000f680000300800 */
[----:B------:R-:W5:Y:S01]  /*6850*/  LDL.LU R26, [R1+0xfcc] ;  /* 0x000fcc00011a7983 */ /* 0x000f620000300800 */
[----:B------:R-:W-:-:S04]  /*6860*/  F2FP.F16.E4M3.UNPACK_B R0, R0 ;  /* 0x00000000ff00723e */ /* 0x000fc800020006ff */
[----:B------:R-:W-:Y:S01]  /*6870*/  PRMT R11, R0, 0x7610, R11 ;  /* 0x00007610000b7816 */ /* 0x000fe2000000000b */
[----:B------:R4:W-:Y:S04]  /*6880*/  STL [R1+0x24], R0 ;  /* 0x0000240001007387 */ /* 0x0009e80000100800 */
[----:B------:R1:W-:Y:S01]  /*6890*/  STL [R1+0x134], R8 ;  /* 0x0001340801007387 */ /* 0x0003e20000100800 */
[----:B----4-:R-:W-:-:S03]  /*68a0*/  IMAD R0, R23, 0x100, R10 ;  /* 0x0000010017007824 */ /* 0x010fc600078e020a */
[----:B------:R-:W4:Y:S04]  /*68b0*/  LDL.LU R23, [R1+0x2dc] ;  /* 0x0002dc0001177983 */ /* 0x000f280000300800 */
[----:B-1----:R-:W4:Y:S01]  /*68c0*/  LDL.LU R8, [R1+0x2d4] ;  /* 0x0002d40001087983 */ /* 0x002f220000300800 */
[----:B------:R-:W-:-:S03]  /*68d0*/  F2FP.F16.E4M3.UNPACK_B R0, R0 ;  /* 0x00000000ff00723e */ /* 0x000fc600020006ff */
[----:B------:R1:W-:Y:S04]  /*68e0*/  STS.U16 [R29+UR9+0x19000], R2 ;  /* 0x019000021d007988 */ /* 0x0003e80008000409 */
[----:B------:R0:W-:Y:S04]  /*68f0*/  STS.U16 [R29+UR9+0x18000], R3 ;  /* 0x018000031d007988 */ /* 0x0001e80008000409 */
[----:B------:R-:W4:Y:S01]  /*6900*/  LDL.LU R10, [R1+0x108] ;  /* 0x00010800010a7983 */ /* 0x000f220000300800 */
[----:B-1----:R-:W-:-:S03]  /*6910*/  LEA R2, R13, R14, 0x8 ;  /* 0x0000000e0d027211 */ /* 0x002fc600078e40ff */
[----:B------:R-:W4:Y:S01]  /*6920*/  LDL.LU R14, [R1+0xdc] ;  /* 0x0000dc00010e7983 */ /* 0x000f220000300800 */
[----:B0-----:R-:W-:-:S03]  /*6930*/  PRMT R3, R11, 0x7610, R3 ;  /* 0x000076100b037816 */ /* 0x001fc60000000003 */
[----:B------:R-:W4:Y:S04]  /*6940*/  LDL.LU R11, [R1+0xd8] ;  /* 0x0000d800010b7983 */ /* 0x000f280000300800 */
[----:B------:R-:W4:Y:S04]  /*6950*/  LDL.LU R13, [R1+0x10] ;  /* 0x00001000010d7983 */ /* 0x000f280000300800 */
[----:B------:R-:W-:Y:S04]  /*6960*/  STL [R1+0x20], R0 ;  /* 0x0000200001007387 */ /* 0x000fe80000100800 */
[----:B------:R-:W-:Y:S01]  /*6970*/  STS.U16 [R29+UR9+0x1a000], R3 ;  /* 0x01a000031d007988 */ /* 0x000fe20008000409 */
[----:B--2---:R-:W-:-:S03]  /*6980*/  IMAD R18, R18, 0x100, R17 ;  /* 0x0000010012127824 */ /* 0x004fc600078e0211 */
[----:B------:R-:W2:Y:S04]  /*6990*/  LDL.LU R17, [R1+0x2d0] ;  /* 0x0002d00001117983 */ /* 0x000ea80000300800 */
[----:B------:R0:W-:Y:S04]  /*69a0*/  STL [R1+0x150], R18 ;  /* 0x0001501201007387 */ /* 0x0001e80000100800 */
[----:B0-----:R-:W2:Y:S01]  /*69b0*/  LDL.LU R18, [R1+0x2cc] ;  /* 0x0002cc0001127983 */ /* 0x001ea20000300800 */
[----:B---3--:R-:W-:-:S04]  /*69c0*/  F2FP.F16.E4M3.UNPACK_B R27, R2 ;  /* 0x00000002ff1b723e */ /* 0x008fc800020006ff */
[----:B------:R-:W-:-:S04]  /*69d0*/  PRMT R9, R27, 0x7610, R9 ;  /* 0x000076101b097816 */ /* 0x000fc80000000009 */
[----:B------:R-:W-:Y:S01]  /*69e0*/  PRMT R3, R9, 0x7610, R3 ;  /* 0x0000761009037816 */ /* 0x000fe20000000003 */
[----:B-----5:R-:W-:Y:S01]  /*69f0*/  IMAD R24, R24, 0x100, R25 ;  /* 0x0000010018187824 */ /* 0x020fe200078e0219 */
[----:B------:R-:W-:Y:S01]  /*6a00*/  PRMT R26, R0, 0x7610, R26 ;  /* 0x00007610001a7816 */ /* 0x000fe2000000001a */
[----:B------:R-:W-:Y:S02]  /*6a10*/  IMAD R0, R22, 0x100, R15 ;  /* 0x0000010016007824 */ /* 0x000fe400078e020f */
[----:B------:R-:W3:Y:S01]  /*6a20*/  LDL.LU R15, [R1+0x8] ;  /* 0x00000800010f7983 */ /* 0x000ee20000300800 */
[----:B------:R-:W-:-:S03]  /*6a30*/  PRMT R2, R26, 0x7610, R2 ;  /* 0x000076101a027816 */ /* 0x000fc60000000002 */
[----:B------:R-:W3:Y:S01]  /*6a40*/  LDL.LU R22, [R1+0x4] ;  /* 0x0000040001167983 */ /* 0x000ee20000300800 */
[----:B------:R-:W-:-:S03]  /*6a50*/  F2FP.F16.E4M3.UNPACK_B R0, R0 ;  /* 0x00000000ff00723e */ /* 0x000fc600020006ff */
[----:B------:R0:W-:Y:S01]  /*6a60*/  STL [R1+0x1c], R27 ;  /* 0x00001c1b01007387 */ /* 0x0001e20000100800 */
[----:B------:R-:W-:-:S03]  /*6a70*/  PRMT R16, R0, 0x7610, R16 ;  /* 0x0000761000107816 */ /* 0x000fc60000000010 */
[----:B0-----:R-:W5:Y:S04]  /*6a80*/  LDL.LU R27, [R1+0xfc8] ;  /* 0x000fc800011b7983 */ /* 0x001f680000300800 */
[----:B------:R-:W3:Y:S04]  /*6a90*/  LDL.LU R26, [R1+0xfc4] ;  /* 0x000fc400011a7983 */ /* 0x000ee80000300800 */
[----:B------:R-:W3:Y:S04]  /*6aa0*/  LDL.LU R25, [R1+0xfc0] ;  /* 0x000fc00001197983 */ /* 0x000ee80000300800 */
[----:B------:R0:W-:Y:S04]  /*6ab0*/  STL [R1+0x14c], R24 ;  /* 0x00014c1801007387 */ /* 0x0001e80000100800 */
[----:B------:R1:W-:Y:S04]  /*6ac0*/  STS.U16 [R29+UR9+0x1b000], R2 ;  /* 0x01b000021d007988 */ /* 0x0003e80008000409 */
[----:B0-----:R0:W3:Y:S04]  /*6ad0*/  LDL.LU R24, [R1+0xfbc] ;  /* 0x000fbc0001187983 */ /* 0x0010e80000300800 */
[----:B------:R0:W-:Y:S01]  /*6ae0*/  STL [R1+0x18], R0 ;  /* 0x0000180001007387 */ /* 0x0001e20000100800 */
[----:B-1----:R-:W-:-:S03]  /*6af0*/  PRMT R2, R16, 0x7610, R2 ;  /* 0x0000761010027816 */ /* 0x002fc60000000002 */
[----:B------:R-:W5:Y:S01]  /*6b00*/  LDL.LU R9, [R1+0x2c0] ;  /* 0x0002c00001097983 */ /* 0x000f620000300800 */
[----:B0-----:R-:W-:-:S03]  /*6b10*/  IMAD R0, R21, 0x100, R12 ;  /* 0x0000010015007824 */ /* 0x001fc600078e020c */
[----:B------:R-:W5:Y:S04]  /*6b20*/  LDL.LU R12, [R1+0x2bc] ;  /* 0x0002bc00010c7983 */ /* 0x000f680000300800 */
[----:B------:R0:W-:Y:S01]  /*6b30*/  STL [R1+0x130], R0 ;  /* 0x0001300001007387 */ /* 0x0001e20000100800 */
[----:B----4-:R-:W-:-:S03]  /*6b40*/  IMAD R8, R8, 0x100, R23 ;  /* 0x0000010008087824 */ /* 0x010fc600078e0217 */
[----:B------:R-:W4:Y:S04]  /*6b50*/  LDL.LU R16, [R1+0x2b8] ;  /* 0x0002b80001107983 */ /* 0x000f280000300800 */
[----:B------:R-:W4:Y:S01]  /*6b60*/  LDL.LU R21, [R1+0x2b0] ;  /* 0x0002b00001157983 */ /* 0x000f220000300800 */
[----:B0-----:R-:W-:-:S03]  /*6b70*/  LEA R0, R19, R20, 0x8 ;  /* 0x0000001413007211 */ /* 0x001fc600078e40ff */
[----:B------:R-:W4:Y:S04]  /*6b80*/  LDL.LU R20, [R1+0x110] ;  /* 0x0001100001147983 */ /* 0x000f280000300800 */
[----:B------:R-:W4:Y:S04]  /*6b90*/  LDL.LU R19, [R1] ;  /* 0x0000000001137983 */ /* 0x000f280000300800 */
[----:B------:R-:W4:Y:S01]  /*6ba0*/  LDL.LU R23, [R1+0xfb8] ;  /* 0x000fb80001177983 */ /* 0x000f220000300800 */
[----:B------:R-:W-:-:S04]  /*6bb0*/  F2FP.F16.E4M3.UNPACK_B R0, R0 ;  /* 0x00000000ff00723e */ /* 0x000fc800020006ff */
[----:B------:R-:W-:Y:S01]  /*6bc0*/  PRMT R5, R0, 0x7610, R5 ;  /* 0x0000761000057816 */ /* 0x000fe20000000005 */
[----:B------:R0:W-:Y:S04]  /*6bd0*/  STL [R1+0x14], R0 ;  /* 0x0000140001007387 */ /* 0x0001e80000100800 */
[----:B------:R-:W-:Y:S01]  /*6be0*/  STL [R1+0x118], R8 ;  /* 0x0001180801007387 */ /* 0x000fe20000100800 */
[----:B0-----:R-:W-:-:S03]  /*6bf0*/  IMAD R0, R14, 0x100, R10 ;  /* 0x000001000e007824 */ /* 0x001fc600078e020a */
[----:B------:R0:W-:Y:S02]  /*6c00*/  STS.U16 [R29+UR9+0x1d000], R2 ;  /* 0x01d000021d007988 */ /* 0x0001e40008000409 */
[----:B------:R-:W-:Y:S02]  /*6c10*/  F2FP.F16.E4M3.UNPACK_B R0, R0 ;  /* 0x00000000ff00723e */ /* 0x000fe400020006ff */
[----:B------:R-:W4:Y:S04]  /*6c20*/  LDL.LU R10, [R1+0x2a4] ;  /* 0x0002a400010a7983 */ /* 0x000f280000300800 */
[----:B------:R-:W4:Y:S01]  /*6c30*/  LDL.LU R14, [R1+0x29c] ;  /* 0x00029c00010e7983 */ /* 0x000f220000300800 */
[----:B0-----:R-:W-:-:S03]  /*6c40*/  IMAD R2, R13, 0x100, R11 ;  /* 0x000001000d027824 */ /* 0x001fc600078e020b */
[----:B------:R-:W4:Y:S04]  /*6c50*/  LDL.LU R11, [R1+0x248] ;  /* 0x00024800010b7983 */ /* 0x000f280000300800 */
[----:B------:R0:W-:Y:S04]  /*6c60*/  STS.U16 [R29+UR9+0x1c000], R3 ;  /* 0x01c000031d007988 */ /* 0x0001e80008000409 */
[----:B------:R-:W4:Y:S04]  /*6c70*/  LDL.LU R13, [R1+0x240] ;  /* 0x00024000010d7983 */ /* 0x000f280000300800 */
[----:B------:R-:W-:Y:S01]  /*6c80*/  STL [R1+0x10], R0 ;  /* 0x0000100001007387 */ /* 0x000fe20000100800 */
[----:B0-----:R-:W-:-:S03]  /*6c90*/  PRMT R3, R5, 0x7610, R3 ;  /* 0x0000761005037816 */ /* 0x001fc60000000003 */
[----:B------:R-:W4:Y:S04]  /*6ca0*/  LDL.LU R5, [R1+0x22c] ;  /* 0x00022c0001057983 */ /* 0x000f280000300800 */
[----:B------:R-:W-:Y:S01]  /*6cb0*/  STS.U16 [R29+UR9+0x1e000], R3 ;  /* 0x01e000031d007988 */ /* 0x000fe20008000409 */
[----:B--2---:R-:W-:-:S05]  /*6cc0*/  IMAD R8, R18, 0x100, R17 ;  /* 0x0000010012087824 */ /* 0x004fca00078e0211 */
[----:B------:R0:W-:Y:S04]  /*6cd0*/  STL [R1+0x108], R8 ;  /* 0x0001080801007387 */ /* 0x0001e80000100800 */
[----:B0-----:R-:W2:Y:S04]  /*6ce0*/  LDL.LU R8, [R1+0xd4] ;  /* 0x0000d40001087983 */ /* 0x001ea80000300800 */
[----:B------:R-:W2:Y:S04]  /*6cf0*/  LDL.LU R17, [R1+0x298] ;  /* 0x0002980001117983 */ /* 0x000ea80000300800 */
[----:B------:R-:W2:Y:S01]  /*6d00*/  LDL.LU R18, [R1+0x294] ;  /* 0x0002940001127983 */ /* 0x000ea20000300800 */
[----:B---3--:R-:W-:-:S04]  /*6d10*/  F2FP.F16.E4M3.UNPACK_B R24, R2 ;  /* 0x00000002ff18723e */ /* 0x008fc800020006ff */
[----:B------:R-:W-:-:S04]  /*6d20*/  PRMT R7, R24, 0x7610, R7 ;  /* 0x0000761018077816 */ /* 0x000fc80000000007 */
[----:B------:R-:W-:Y:S01]  /*6d30*/  PRMT R3, R7, 0x7610, R3 ;  /* 0x0000761007037816 */ /* 0x000fe20000000003 */
[----:B-----5:R-:W-:Y:S02]  /*6d40*/  IMAD R12, R12, 0x100, R9 ;  /* 0x000001000c0c7824 */ /* 0x020fe400078e0209 */
[----:B----4-:R-:W-:Y:S01]  /*6d50*/  IMAD R7, R21, 0x100, R16 ;  /* 0x0000010015077824 */ /* 0x010fe200078e0210 */
[----:B------:R-:W-:Y:S02]  /*6d60*/  PRMT R23, R0, 0x7610, R23 ;  /* 0x0000761000177816 */ /* 0x000fe40000000017 */
[----:B------:R-:W-:Y:S02]  /*6d70*/  LEA R0, R22, R15, 0x8 ;  /* 0x0000000f16007211 */ /* 0x000fe400078e40ff */
[----:B------:R-:W3:Y:S01]  /*6d80*/  LDL.LU R15, [R1+0xd0] ;  /* 0x0000d000010f7983 */ /* 0x000ee20000300800 */
[----:B------:R-:W-:-:S03]  /*6d90*/  PRMT R2, R23, 0x7610, R2 ;  /* 0x0000761017027816 */ /* 0x000fc60000000002 */
[----:B------:R-:W3:Y:S01]  /*6da0*/  LDL.LU R22, [R1+0xcc] ;  /* 0x0000cc0001167983 */ /* 0x000ee20000300800 */
[----:B------:R-:W-:-:S03]  /*6db0*/  F2FP.F16.E4M3.UNPACK_B R0, R0 ;  /* 0x00000000ff00723e */ /* 0x000fc600020006ff */
[----:B------:R0:W-:Y:S04]  /*6dc0*/  STL [R1+0x8], R24 ;  /* 0x0000081801007387 */ /* 0x0001e80000100800 */
[----:B0-----:R-:W4:Y:S04]  /*6dd0*/  LDL.LU R24, [R1+0xfb4] ;  /* 0x000fb40001187983 */ /* 0x001f280000300800 */
[----:B------:R-:W5:Y:S04]  /*6de0*/  LDL.LU R23, [R1+0xfb0] ;  /* 0x000fb00001177983 */ /* 0x000f680000300800 */
[----:B------:R-:W4:Y:S04]  /*6df0*/  LDL.LU R9, [R1+0x28c] ;  /* 0x00028c0001097983 */ /* 0x000f280000300800 */
[----:B------:R0:W-:Y:S04]  /*6e00*/  STL [R1+0xdc], R12 ;  /* 0x0000dc0c01007387 */ /* 0x0001e80000100800 */
[----:B0-----:R-:W4:Y:S04]  /*6e10*/  LDL.LU R12, [R1+0x288] ;  /* 0x00028800010c7983 */ /* 0x001f280000300800 */
[----:B------:R0:W-:Y:S04]  /*6e20*/  STL [R1+0x4], R0 ;  /* 0x0000040001007387 */ /* 0x0001e80000100800 */
[----:B------:R-:W-:Y:S04]  /*6e30*/  STL [R1+0xd8], R7 ;  /* 0x0000d80701007387 */ /* 0x000fe80000100800 */
[----:B------:R-:W5:Y:S04]  /*6e40*/  LDL.LU R16, [R1+0x280] ;  /* 0x0002800001107983 */ /* 0x000f680000300800 */
[----:B------:R-:W5:Y:S01]  /*6e50*/  LDL.LU R21, [R1+0x278] ;  /* 0x0002780001157983 */ /* 0x000f620000300800 */
[----:B------:R-:W-:Y:S01]  /*6e60*/  PRMT R6, R0, 0x7610, R6 ;  /* 0x0000761000067816 */ /* 0x000fe20000000006 */
[----:B0-----:R-:W-:-:S02]  /*6e70*/  IMAD R0, R19, 0x100, R20 ;  /* 0x0000010013007824 */ /* 0x001fc400078e0214 */
[----:B------:R-:W5:Y:S04]  /*6e80*/  LDL.LU R20, [R1+0x214] ;  /* 0x0002140001147983 */ /* 0x000f680000300800 */
[----:B------:R-:W5:Y:S01]  /*6e90*/  LDL.LU R19, [R1+0xec] ;  /* 0x0000ec0001137983 */ /* 0x000f620000300800 */
[----:B------:R-:W-:-:S03]  /*6ea0*/  F2FP.F16.E4M3.UNPACK_B R0, R0 ;  /* 0x00000000ff00723e */ /* 0x000fc600020006ff */
[----:B------:R0:W-:Y:S04]  /*6eb0*/  STS.U16 [R29+UR9+0x1f000], R2 ;  /* 0x01f000021d007988 */ /* 0x0001e80008000409 */
[----:B------:R1:W-:Y:S01]  /*6ec0*/  STS.U16 [R29+UR9+0x20000], R3 ;  /* 0x020000031d007988 */ /* 0x0003e20008000409 */
[----:B0-----:R-:W-:Y:S01]  /*6ed0*/  PRMT R2, R6, 0x7610, R2 ;  /* 0x0000761006027816 */ /* 0x001fe20000000002 */
[----:B------:R-:W-:Y:S02]  /*6ee0*/  IMAD R6, R14, 0x100, R10 ;  /* 0x000001000e067824 */ /* 0x000fe400078e020a */
[----:B------:R0:W-:Y:S01]  /*6ef0*/  STL [R1], R0 ;  /* 0x0000000001007387 */ /* 0x0001e20000100800 */
[----:B-1----:R-:W-:-:S03]  /*6f00*/  PRMT R3, R0, 0x7610, R3 ;  /* 0x0000761000037816 */ /* 0x002fc60000000003 */
[----:B------:R1:W-:Y:S04]  /*6f10*/  STL [R1+0x110], R6 ;  /* 0x0001100601007387 */ /* 0x0003e80000100800 */
[----:B------:R-:W-:Y:S04]  /*6f20*/  STS.U16 [R29+UR9+0x21000], R2 ;  /* 0x021000021d007988 */ /* 0x000fe80008000409 */
[----:B------:R1:W-:Y:S01]  /*6f30*/  STS.U16 [R29+UR9+0x1000], R4 ;  /* 0x001000041d007988 */ /* 0x0003e20008000409 */
[----:B0-----:R-:W-:-:S03]  /*6f40*/  LEA R0, R13, R11, 0x8 ;  /* 0x0000000b0d007211 */ /* 0x001fc600078e40ff */
[----:B-1----:R-:W5:Y:S04]  /*6f50*/  LDL.LU R6, [R1+0x270] ;  /* 0x0002700001067983 */ /* 0x002f680000300800 */
[----:B------:R-:W5:Y:S01]  /*6f60*/  LDL.LU R7, [R1+0x26c] ;  /* 0x00026c0001077983 */ /* 0x000f620000300800 */
[----:B------:R-:W-:-:S03]  /*6f70*/  PRMT R4, R3, 0x7610, R4 ;  /* 0x0000761003047816 */ /* 0x000fc60000000004 */
[----:B------:R-:W5:Y:S04]  /*6f80*/  LDL.LU R10, [R1+0x208] ;  /* 0x00020800010a7983 */ /* 0x000f680000300800 */
[----:B------:R-:W5:Y:S04]  /*6f90*/  LDL.LU R14, [R1+0x1fc] ;  /* 0x0001fc00010e7983 */ /* 0x000f680000300800 */
[----:B------:R-:W5:Y:S04]  /*6fa0*/  LDL.LU R11, [R1+0x1e8] ;  /* 0x0001e800010b7983 */ /* 0x000f680000300800 */
[----:B------:R-:W5:Y:S04]  /*6fb0*/  LDL.LU R13, [R1+0xc8] ;  /* 0x0000c800010d7983 */ /* 0x000f680000300800 */
[----:B------:R4:W-:Y:S01]  /*6fc0*/  STS.U16 [R29+UR9+0x22000], R4 ;  /* 0x022000041d007988 */ /* 0x0009e20008000409 */
[----:B--2---:R-:W-:-:S02]  /*6fd0*/  IMAD R2, R8, 0x100, R5 ;  /* 0x0000010008027824 */ /* 0x004fc400078e0205 */
[----:B------:R-:W-:Y:S02]  /*6fe0*/  IMAD R5, R18, 0x100, R17 ;  /* 0x0000010012057824 */ /* 0x000fe400078e0211 */
[----:B------:R-:W2:Y:S04]  /*6ff0*/  LDL.LU R17, [R1+0x264] ;  /* 0x0002640001117983 */ /* 0x000ea80000300800 */
[----:B------:R5:W-:Y:S04]  /*7000*/  STL [R1+0xd4], R5 ;  /* 0x0000d40501007387 */ /* 0x000be80000100800 */
[----:B------:R-:W2:Y:S01]  /*7010*/  LDL.LU R18, [R1+0x25c] ;  /* 0x00025c0001127983 */ /* 0x000ea20000300800 */
[----:B---3--:R-:W-:-:S03]  /*7020*/  IMAD R3, R22, 0x100, R15 ;  /* 0x0000010016037824 */ /* 0x008fc600078e020f */
[----:B------:R-:W3:Y:S04]  /*7030*/  LDL.LU R15, [R1+0xc4] ;  /* 0x0000c400010f7983 */ /* 0x000ee80000300800 */
[----:B------:R-:W3:Y:S04]  /*7040*/  LDL.LU R22, [R1+0xc0] ;  /* 0x0000c00001167983 */ /* 0x000ee80000300800 */
[----:B------:R-:W3:Y:S01]  /*7050*/  LDL.LU R8, [R1+0x258] ;  /* 0x0002580001087983 */ /* 0x000ee20000300800 */
[----:B----4-:R-:W-:-:S03]  /*7060*/  IMAD R4, R12, 0x100, R9 ;  /* 0x000001000c047824 */ /* 0x010fc600078e0209 */
[----:B------:R-:W4:Y:S04]  /*7070*/  LDL.LU R12, [R1+0x254] ;  /* 0x00025400010c7983 */ /* 0x000f280000300800 */
[----:B------:R0:W-:Y:S01]  /*7080*/  STL [R1+0xd0], R4 ;  /* 0x0000d00401007387 */ /* 0x0001e20000100800 */
[----:B-----5:R-:W-:-:S03]  /*7090*/  LEA R5, R21, R16, 0x8 ;  /* 0x0000001015057211 */ /* 0x020fc600078e40ff */
[----:B------:R-:W5:Y:S04]  /*70a0*/  LDL.LU R16, [R1+0x244] ;  /* 0x0002440001107983 */ /* 0x000f680000300800 */
[----:B------:R1:W-:Y:S04]  /*70b0*/  STL [R1+0xcc], R5 ;  /* 0x0000cc0501007387 */ /* 0x0003e80000100800 */
[----:B------:R-:W5:Y:S01]  /*70c0*/  LDL.LU R21, [R1+0x23c] ;  /* 0x00023c0001157983 */ /* 0x000f620000300800 */
[----:B0-----:R-:W-:-:S03]  /*70d0*/  IMAD R4, R19, 0x100, R20 ;  /* 0x0000010013047824 */ /* 0x001fc600078e0214 */
[----:B------:R-:W5:Y:S04]  /*70e0*/  LDL.LU R20, [R1+0x1d4] ;  /* 0x0001d40001147983 */ /* 0x000f680000300800 */
[----:B------:R-:W5:Y:S01]  /*70f0*/  LDL.LU R19, [R1+0xe8] ;  /* 0x0000e80001137983 */ /* 0x000f620000300800 */
[----:B------:R-:W-:-:S05]  /*7100*/  IMAD R6, R7, 0x100, R6 ;  /* 0x0000010007067824 */ /* 0x000fca00078e0206 */
[----:B------:R0:W-:Y:S01]  /*7110*/  STL [R1+0xec], R6 ;  /* 0x0000ec0601007387 */ /* 0x0001e20000100800 */
[----:B-1----:R-:W-:-:S03]  /*7120*/  IMAD R5, R14, 0x100, R10 ;  /* 0x000001000e057824 */ /* 0x002fc600078e020a */
[----:B------:R-:W5:Y:S04]  /*7130*/  LDL.LU R9, [R1+0x228] ;  /* 0x0002280001097983 */ /* 0x000f680000300800 */
[----:B------:R-:W5:Y:S01]  /*7140*/  LDL.LU R10, [R1+0x1c4] ;  /* 0x0001c400010a7983 */ /* 0x000f620000300800 */
[----:B0-----:R-:W-:-:S03]  /*7150*/  IMAD R6, R13, 0x100, R11 ;  /* 0x000001000d067824 */ /* 0x001fc600078e020b */
[----:B------:R-:W5:Y:S01]  /*7160*/  LDL.LU R14, [R1+0x1b8] ;  /* 0x0001b800010e7983 */ /* 0x000f620000300800 */
[----:B------:R-:W-:-:S03]  /*7170*/  F2FP.F16.E4M3.UNPACK_B R5, R5 ;  /* 0x00000005ff05723e */ /* 0x000fc600020006ff */
[----:B------:R-:W5:Y:S04]  /*7180*/  LDL.LU R11, [R1+0x1ac] ;  /* 0x0001ac00010b7983 */ /* 0x000f680000300800 */
[----:B------:R-:W5:Y:S01]  /*7190*/  LDL.LU R13, [R1+0xbc] ;  /* 0x0000bc00010d7983 */ /* 0x000f620000300800 */
[----:B------:R-:W-:-:S05]  /*71a0*/  F2FP.F16.E4M3.UNPACK_B R6, R6 ;  /* 0x00000006ff06723e */ /* 0x000fca00020006ff */
[----:B------:R-:W-:Y:S01]  /*71b0*/  STS.U16 [R29+UR9+0x28000], R6 ;  /* 0x028000061d007988 */ /* 0x000fe20008000409 */
[----:B--2---:R-:W-:-:S03]  /*71c0*/  LEA R18, R18, R17, 0x8 ;  /* 0x0000001112127211 */ /* 0x004fc600078e40ff */
[----:B------:R-:W2:Y:S04]  /*71d0*/  LDL.LU R17, [R1+0x224] ;  /* 0x0002240001117983 */ /* 0x000ea80000300800 */
[----:B------:R0:W-:Y:S04]  /*71e0*/  STL [R1+0xc8], R18 ;  /* 0x0000c81201007387 */ /* 0x0001e80000100800 */
[----:B0-----:R-:W2:Y:S01]  /*71f0*/  LDL.LU R18, [R1+0x21c] ;  /* 0x00021c0001127983 */ /* 0x001ea20000300800 */
[----:B---3--:R-:W-:-:S03]  /*7200*/  IMAD R7, R22, 0x100, R15 ;  /* 0x0000010016077824 */ /* 0x008fc600078e020f */
[----:B------:R-:W3:Y:S04]  /*7210*/  LDL.LU R15, [R1+0xb8] ;  /* 0x0000b800010f7983 */ /* 0x000ee80000300800 */
[----:B------:R-:W3:Y:S01]  /*7220*/  LDL.LU R22, [R1+0xb4] ;  /* 0x0000b40001167983 */ /* 0x000ee20000300800 */
[----:B----4-:R-:W-:-:S05]  /*7230*/  IMAD R8, R12, 0x100, R8 ;  /* 0x000001000c087824 */ /* 0x010fca00078e0208 */
[----:B------:R0:W-:Y:S04]  /*7240*/  STL [R1+0xc4], R8 ;  /* 0x0000c40801007387 */ /* 0x0001e80000100800 */
[----:B------:R-:W-:Y:S04]  /*7250*/  STL [R1+0xf5c], R5 ;  /* 0x000f5c0501007387 */ /* 0x000fe80000100800 */
[----:B------:R-:W4:Y:S01]  /*7260*/  LDL.LU R12, [R1+0x20c] ;  /* 0x00020c00010c7983 */ /* 0x000f220000300800 */
[----:B-----5:R-:W-:-:S05]  /*7270*/  IMAD R16, R21, 0x100, R16 ;  /* 0x0000010015107824 */ /* 0x020fca00078e0210 */
[----:B------:R1:W-:Y:S01]  /*7280*/  STL [R1+0xc0], R16 ;  /* 0x0000c01001007387 */ /* 0x0003e20000100800 */
[----:B0-----:R-:W-:-:S03]  /*7290*/  IMAD R8, R19, 0x100, R20 ;  /* 0x0000010013087824 */ /* 0x001fc600078e0214 */
[----:B-1----:R-:W5:Y:S04]  /*72a0*/  LDL.LU R16, [R1+0x200] ;  /* 0x0002000001107983 */ /* 0x002f680000300800 */
[----:B------:R-:W5:Y:S04]  /*72b0*/  LDL.LU R21, [R1+0x1f4] ;  /* 0x0001f40001157983 */ /* 0x000f680000300800 */
[----:B------:R-:W3:Y:S04]  /*72c0*/  LDL.LU R20, [R1+0x19c] ;  /* 0x00019c0001147983 */ /* 0x000ee80000300800 */
[----:B------:R-:W3:Y:S04]  /*72d0*/  LDL.LU R19, [R1+0xe4] ;  /* 0x0000e40001137983 */ /* 0x000ee80000300800 */
[----:B------:R0:W-:Y:S04]  /*72e0*/  STL [R1+0xf60], R6 ;  /* 0x000f600601007387 */ /* 0x0001e80000100800 */
[----:B0-----:R-:W3:Y:S01]  /*72f0*/  LDL.LU R6, [R1+0x230] ;  /* 0x0002300001067983 */ /* 0x001ee20000300800 */
[----:B------:R-:W-:-:S05]  /*7300*/  F2FP.F16.E4M3.UNPACK_B R7, R7 ;  /* 0x00000007ff07723e */ /* 0x000fca00020006ff */
[----:B------:R-:W-:Y:S01]  /*7310*/  STS.U16 [R29+UR9+0x29000], R7 ;  /* 0x029000071d007988 */ /* 0x000fe20008000409 */
[----:B------:R-:W-:-:S05]  /*7320*/  F2FP.F16.E4M3.UNPACK_B R8, R8 ;  /* 0x00000008ff08723e */ /* 0x000fca00020006ff */
[----:B------:R-:W-:Y:S01]  /*7330*/  STS.U16 [R29+UR9+0x2a000], R8 ;  /* 0x02a000081d007988 */ /* 0x000fe20008000409 */
[----:B--2---:R-:W-:Y:S01]  /*7340*/  IMAD R18, R18, 0x100, R17 ;  /* 0x0000010012127824 */ /* 0x004fe200078e0211 */
[----:B---3--:R-:W-:Y:S01]  /*7350*/  LEA R6, R9, R6, 0x8 ;  /* 0x0000000609067211 */ /* 0x008fe200078e40ff */
[----:B------:R-:W-:-:S04]  /*7360*/  IMAD R9, R14, 0x100, R10 ;  /* 0x000001000e097824 */ /* 0x000fc800078e020a */
[----:B------:R-:W-:Y:S01]  /*7370*/  STL [R1+0xe8], R6 ;  /* 0x0000e80601007387 */ /* 0x000fe20000100800 */
[----:B------:R-:W-:-:S03]  /*7380*/  IMAD R10, R13, 0x100, R11 ;  /* 0x000001000d0a7824 */ /* 0x000fc600078e020b */
[----:B------:R0:W-:Y:S01]  /*7390*/  STL [R1+0xf64], R7 ;  /* 0x000f640701007387 */ /* 0x0001e20000100800 */
[----:B------:R-:W-:-:S03]  /*73a0*/  IMAD R11, R22, 0x100, R15 ;  /* 0x00000100160b7824 */ /* 0x000fc600078e020f */
[----:B0-----:R-:W2:Y:S04]  /*73b0*/  LDL.LU R7, [R1+0x1f0] ;  /* 0x0001f00001077983 */ /* 0x001ea80000300800 */
[----:B------:R-:W2:Y:S04]  /*73c0*/  LDL.LU R6, [R1+0x1e4] ;  /* 0x0001e40001067983 */ /* 0x000ea80000300800 */
[----:B------:R-:W3:Y:S04]  /*73d0*/  LDL.LU R14, [R1+0x198] ;  /* 0x00019800010e7983 */ /* 0x000ee80000300800 */
[----:B------:R-:W3:Y:S04]  /*73e0*/  LDL.LU R13, [R1+0x194] ;  /* 0x00019400010d7983 */ /* 0x000ee80000300800 */
[----:B------:R-:W3:Y:S04]  /*73f0*/  LDL.LU R17, [R1+0x190] ;  /* 0x0001900001117983 */ /* 0x000ee80000300800 */
[----:B------:R0:W-:Y:S04]  /*7400*/  STL [R1+0xbc], R18 ;  /* 0x0000bc1201007387 */ /* 0x0001e80000100800 */
[----:B0-----:R-:W3:Y:S04]  /*7410*/  LDL.LU R18, [R1+0xb0] ;  /* 0x0000b00001127983 */ /* 0x001ee80000300800 */
[----:B------:R-:W3:Y:S04]  /*7420*/  LDL.LU R22, [R1+0x1dc] ;  /* 0x0001dc0001167983 */ /* 0x000ee80000300800 */
[----:B------:R-:W3:Y:S04]  /*7430*/  LDL.LU R15, [R1+0xa8] ;  /* 0x0000a800010f7983 */ /* 0x000ee80000300800 */
[----:B------:R0:W-:Y:S04]  /*7440*/  STL [R1+0xf68], R8 ;  /* 0x000f680801007387 */ /* 0x0001e80000100800 */
[----:B0-----:R-:W4:Y:S01]  /*7450*/  LDL.LU R8, [R1+0x210] ;  /* 0x0002100001087983 */ /* 0x001f220000300800 */
[----:B------:R-:W-:-:S02]  /*7460*/  F2FP.F16.E4M3.UNPACK_B R9, R9 ;  /* 0x00000009ff09723e */ /* 0x000fc400020006ff */
[----:B------:R-:W-:-:S03]  /*7470*/  F2FP.F16.E4M3.UNPACK_B R10, R10 ;  /* 0x0000000aff0a723e */ /* 0x000fc600020006ff */
[----:B------:R-:W-:Y:S01]  /*7480*/  STS.U16 [R29+UR9+0x2b000], R9 ;  /* 0x02b000091d007988 */ /* 0x000fe20008000409 */
[----:B------:R-:W-:-:S03]  /*7490*/  F2FP.F16.E4M3.UNPACK_B R11, R11 ;  /* 0x0000000bff0b723e */ /* 0x000fc600020006ff */
[----:B------:R-:W-:Y:S04]  /*74a0*/  STS.U16 [R29+UR9+0x2c000], R10 ;  /* 0x02c0000a1d007988 */ /* 0x000fe80008000409 */
[----:B------:R-:W-:Y:S01]  /*74b0*/  STS.U16 [R29+UR9+0x2d000], R11 ;  /* 0x02d0000b1d007988 */ /* 0x000fe20008000409 */
[----:B--2---:R-:W-:Y:S01]  /*74c0*/  IMAD R6, R6, 0x100, R7 ;  /* 0x0000010006067824 */ /* 0x004fe200078e0207 */
[----:B----4-:R-:W-:-:S05]  /*74d0*/  LEA R8, R12, R8, 0x8 ;  /* 0x000000080c087211 */ /* 0x010fca00078e40ff */
[----:B------:R5:W-:Y:S01]  /*74e0*/  STL [R1+0xb8], R8 ;  /* 0x0000b80801007387 */ /* 0x000be20000100800 */
[----:B------:R-:W-:-:S03]  /*74f0*/  IMAD R12, R19, 0x100, R20 ;  /* 0x00000100130c7824 */ /* 0x000fc600078e0214 */
[----:B------:R0:W-:Y:S01]  /*7500*/  STL [R1+0xf6c], R9 ;  /* 0x000f6c0901007387 */ /* 0x0001e20000100800 */
[----:B-----5:R-:W-:-:S03]  /*7510*/  IMAD R8, R21, 0x100, R16 ;  /* 0x0000010015087824 */ /* 0x020fc600078e0210 */
[----:B------:R-:W2:Y:S04]  /*7520*/  LDL.LU R21, [R1+0x1d0] ;  /* 0x0001d00001157983 */ /* 0x000ea80000300800 */
[----:B0-----:R-:W2:Y:S04]  /*7530*/  LDL.LU R9, [R1+0x1cc] ;  /* 0x0001cc0001097983 */ /* 0x001ea80000300800 */
[----:B------:R0:W-:Y:S04]  /*7540*/  STL [R1+0xb4], R8 ;  /* 0x0000b40801007387 */ /* 0x0001e80000100800 */
[----:B------:R-:W4:Y:S04]  /*7550*/  LDL.LU R20, [R1+0x1c0] ;  /* 0x0001c00001147983 */ /* 0x000f280000300800 */
[----:B------:R-:W4:Y:S04]  /*7560*/  LDL.LU R19, [R1+0x1b4] ;  /* 0x0001b40001137983 */ /* 0x000f280000300800 */
[----:B0-----:R-:W5:Y:S04]  /*7570*/  LDL.LU R8, [R1+0x18c] ;  /* 0x00018c0001087983 */ /* 0x001f680000300800 */
[----:B------:R-:W5:Y:S04]  /*7580*/  LDL.LU R16, [R1+0xe0] ;  /* 0x0000e00001107983 */ /* 0x000f680000300800 */
[----:B------:R0:W-:Y:S04]  /*7590*/  STL [R1+0xf70], R10 ;  /* 0x000f700a01007387 */ /* 0x0001e80000100800 */
[----:B0-----:R-:W5:Y:S04]  /*75a0*/  LDL.LU R10, [R1+0xac] ;  /* 0x0000ac00010a7983 */ /* 0x001f680000300800 */
[----:B------:R-:W5:Y:S04]  /*75b0*/  LDL.LU R7, [R1+0x1b0] ;  /* 0x0001b00001077983 */ /* 0x000f680000300800 */
[----:B------:R0:W-:Y:S04]  /*75c0*/  STL [R1+0xe4], R6 ;  /* 0x0000e40601007387 */ /* 0x0001e80000100800 */
[----:B0-----:R-:W5:Y:S04]  /*75d0*/  LDL.LU R6, [R1+0x1a8] ;  /* 0x0001a80001067983 */ /* 0x001f680000300800 */
[----:B------:R0:W-:Y:S04]  /*75e0*/  STL [R1+0xf74], R11 ;  /* 0x000f740b01007387 */ /* 0x0001e80000100800 */
[----:B0-----:R-:W5:Y:S01]  /*75f0*/  LDL.LU R11, [R1+0x1d8] ;  /* 0x0001d800010b7983 */ /* 0x001f620000300800 */
[----:B---3--:R-:W-:Y:S01]  /*7600*/  IMAD R13, R13, 0x100, R14 ;  /* 0x000001000d0d7824 */ /* 0x008fe200078e020e */
[----:B------:R-:W-:-:S02]  /*7610*/  LEA R14, R18, R17, 0x8 ;  /* 0x00000011120e7211 */ /* 0x000fc400078e40ff */
[----:B------:R-:W3:Y:S01]  /*7620*/  LDL.LU R17, [R1+0x184] ;  /* 0x0001840001117983 */ /* 0x000ee20000300800 */
[----:B------:R-:W-:-:S03]  /*7630*/  F2FP.F16.E4M3.UNPACK_B R12, R12 ;  /* 0x0000000cff0c723e */ /* 0x000fc600020006ff */
[----:B------:R-:W3:Y:S01]  /*7640*/  LDL.LU R18, [R1+0x17c] ;  /* 0x00017c0001127983 */ /* 0x000ee20000300800 */
[----:B------:R-:W-:-:S03]  /*7650*/  F2FP.F16.E4M3.UNPACK_B R13, R13 ;  /* 0x0000000dff0d723e */ /* 0x000fc600020006ff */
[----:B------:R-:W-:Y:S01]  /*7660*/  STS.U16 [R29+UR9+0x2e000], R12 ;  /* 0x02e0000c1d007988 */ /* 0x000fe20008000409 */
[----:B------:R-:W-:-:S03]  /*7670*/  F2FP.F16.E4M3.UNPACK_B R14, R14 ;  /* 0x0000000eff0e723e */ /* 0x000fc600020006ff */
[----:B------:R-:W-:Y:S04]  /*7680*/  STS.U16 [R29+UR9+0x2f000], R13 ;  /* 0x02f0000d1d007988 */ /* 0x000fe80008000409 */
[----:B------:R-:W-:Y:S01]  /*7690*/  STS.U16 [R29+UR9+0x30000], R14 ;  /* 0x0300000e1d007988 */ /* 0x000fe20008000409 */
[----:B--2---:R-:W-:Y:S02]  /*76a0*/  IMAD R9, R9, 0x100, R21 ;  /* 0x0000010009097824 */ /* 0x004fe400078e0215 */
[----:B----4-:R-:W-:Y:S02]  /*76b0*/  IMAD R19, R19, 0x100, R20 ;  /* 0x0000010013137824 */ /* 0x010fe400078e0214 */
[----:B-----5:R-:W-:Y:S01]  /*76c0*/  IMAD R15, R15, 0x100, R10 ;  /* 0x000001000f0f7824 */ /* 0x020fe200078e020a */
[----:B------:R-:W-:Y:S01]  /*76d0*/  LEA R16, R16, R8, 0x8 ;  /* 0x0000000810107211 */ /* 0x000fe200078e40ff */
[----:B------:R-:W-:-:S02]  /*76e0*/  IMAD R11, R11, 0x100, R22 ;  /* 0x000001000b0b7824 */ /* 0x000fc400078e0216 */
[----:B------:R-:W2:Y:S04]  /*76f0*/  LDL.LU R22, [R1+0xfac] ;  /* 0x000fac0001167983 */ /* 0x000ea80000300800 */
[----:B------:R0:W-:Y:S04]  /*7700*/  STL [R1+0xb0], R11 ;  /* 0x0000b00b01007387 */ /* 0x0001e80000100800 */
[----:B0-----:R-:W4:Y:S04]  /*7710*/  LDL.LU R11, [R1+0x1a4] ;  /* 0x0001a400010b7983 */ /* 0x001f280000300800 */
[----:B------:R-:W4:Y:S04]  /*7720*/  LDL.LU R10, [R1+0x1a0] ;  /* 0x0001a000010a7983 */ /* 0x000f280000300800 */
[----:B------:R0:W-:Y:S04]  /*7730*/  STL [R1+0xf78], R12 ;  /* 0x000f780c01007387 */ /* 0x0001e80000100800 */
[----:B0-----:R-:W5:Y:S04]  /*7740*/  LDL.LU R12, [R1+0xa4] ;  /* 0x0000a400010c7983 */ /* 0x001f680000300800 */
[----:B------:R-:W2:Y:S04]  /*7750*/  LDL.LU R21, [R1+0xfa8] ;  /* 0x000fa80001157983 */ /* 0x000ea80000300800 */
[----:B------:R0:W-:Y:S04]  /*7760*/  STL [R1+0xa8], R9 ;  /* 0x0000a80901007387 */ /* 0x0001e80000100800 */
[----:B0-----:R-:W2:Y:S04]  /*7770*/  LDL.LU R9, [R1+0x178] ;  /* 0x0001780001097983 */ /* 0x001ea80000300800 */
[----:B------:R0:W-:Y:S04]  /*7780*/  STL [R1+0xf7c], R13 ;  /* 0x000f7c0d01007387 */ /* 0x0001e80000100800 */
[----:B0-----:R-:W3:Y:S04]  /*7790*/  LDL.LU R13, [R1+0x180] ;  /* 0x00018000010d7983 */ /* 0x001ee80000300800 */
[----:B------:R-:W2:Y:S04]  /*77a0*/  LDL.LU R20, [R1+0xfa4] ;  /* 0x000fa40001147983 */ /* 0x000ea80000300800 */
[----:B------:R0:W-:Y:S04]  /*77b0*/  STL [R1+0xac], R19 ;  /* 0x0000ac1301007387 */ /* 0x0001e80000100800 */
[----:B0-----:R-:W5:Y:S04]  /*77c0*/  LDL.LU R19, [R1+0xfa0] ;  /* 0x000fa00001137983 */ /* 0x001f680000300800 */
[----:B------:R0:W-:Y:S01]  /*77d0*/  STL [R1+0xf80], R14 ;  /* 0x000f800e01007387 */ /* 0x0001e20000100800 */
[----:B------:R-:W-:-:S03]  /*77e0*/  IMAD R6, R6, 0x100, R7 ;  /* 0x0000010006067824 */ /* 0x000fc600078e0207 */
[----:B0-----:R-:W5:Y:S04]  /*77f0*/  LDL.LU R14, [R1+0x188] ;  /* 0x00018800010e7983 */ /* 0x001f680000300800 */
[----:B------:R-:W5:Y:S04]  /*7800*/  LDL.LU R8, [R1+0x170] ;  /* 0x0001700001087983 */ /* 0x000f680000300800 */
[----:B------:R-:W5:Y:S04]  /*7810*/  LDL.LU R7, [R1+0x104] ;  /* 0x0001040001077983 */ /* 0x000f680000300800 */
[----:B------:R0:W-:Y:S04]  /*7820*/  STL [R1+0xe0], R6 ;  /* 0x0000e00601007387 */ /* 0x0001e80000100800 */
[----:B0-----:R-:W5:Y:S01]  /*7830*/  LDL.LU R6, [R1+0x100] ;  /* 0x0001000001067983 */ /* 0x001f620000300800 */
[----:B------:R-:W-:-:S02]  /*7840*/  F2FP.F16.E4M3.UNPACK_B R15, R15 ;  /* 0x0000000fff0f723e */ /* 0x000fc400020006ff */
[----:B------:R-:W-:-:S03]  /*7850*/  F2FP.F16.E4M3.UNPACK_B R16, R16 ;  /* 0x00000010ff10723e */ /* 0x000fc600020006ff */
[----:B------:R-:W-:Y:S01]  /*7860*/  STL [R1+0xf84], R15 ;  /* 0x000f840f01007387 */ /* 0x000fe20000100800 */
[----:B----4-:R-:W-:Y:S01]  /*7870*/  LEA R10, R10, R11, 0x8 ;  /* 0x0000000b0a0a7211 */ /* 0x010fe200078e40ff */
[----:B---3--:R-:W-:-:S05]  /*7880*/  IMAD R18, R18, 0x100, R13 ;  /* 0x0000010012127824 */ /* 0x008fca00078e020d */
[----:B------:R-:W-:Y:S01]  /*7890*/  F2FP.F16.E4M3.UNPACK_B R18, R18 ;  /* 0x00000012ff12723e */ /* 0x000fe200020006ff */
[----:B--2---:R-:W-:Y:S02]  /*78a0*/  IMAD R20, R20, 0x100, R9 ;  /* 0x0000010014147824 */ /* 0x004fe400078e0209 */
[----:B-----5:R-:W-:Y:S02]  /*78b0*/  IMAD R19, R19, 0x100, R12 ;  /* 0x0000010013137824 */ /* 0x020fe400078e020c */
[----:B------:R-:W2:Y:S04]  /*78c0*/  LDL.LU R12, [R1+0xfc] ;  /* 0x0000fc00010c7983 */ /* 0x000ea80000300800 */
[----:B------:R-:W3:Y:S01]  /*78d0*/  LDL.LU R11, [R1+0xf8] ;  /* 0x0000f800010b7983 */ /* 0x000ee20000300800 */
[----:B------:R-:W-:Y:S01]  /*78e0*/  F2FP.F16.E4M3.UNPACK_B R19, R19 ;  /* 0x00000013ff13723e */ /* 0x000fe200020006ff */
[----:B------:R-:W-:-:S02]  /*78f0*/  IMAD R17, R17, 0x100, R14 ;  /* 0x0000010011117824 */ /* 0x000fc400078e020e */
[----:B------:R0:W-:Y:S03]  /*7900*/  STL [R1+0xa4], R10 ;  /* 0x0000a40a01007387 */ /* 0x0001e60000100800 */
[----:B------:R-:W-:Y:S01]  /*7910*/  F2FP.F16.E4M3.UNPACK_B R17, R17 ;  /* 0x00000011ff11723e */ /* 0x000fe200020006ff */
[----:B------:R-:W-:Y:S01]  /*7920*/  STL [R1+0xf88], R16 ;  /* 0x000f881001007387 */ /* 0x000fe20000100800 */
[----:B------:R-:W-:-:S03]  /*7930*/  IMAD R21, R21, 0x100, R8 ;  /* 0x0000010015157824 */ /* 0x000fc600078e0208 */
[----:B0-----:R-:W4:Y:S04]  /*7940*/  LDL.LU R10, [R1+0xf4] ;  /* 0x0000f400010a7983 */ /* 0x001f280000300800 */
[----:B------:R-:W5:Y:S01]  /*7950*/  LDL.LU R9, [R1+0xf0] ;  /* 0x0000f00001097983 */ /* 0x000f620000300800 */
[----:B------:R-:W-:-:S03]  /*7960*/  IMAD R22, R22, 0x100, R7 ;  /* 0x0000010016167824 */ /* 0x000fc600078e0207 */
[----:B------:R-:W-:Y:S04]  /*7970*/  STL [R1+0xf8c], R17 ;  /* 0x000f8c1101007387 */ /* 0x000fe80000100800 */
[----:B------:R-:W-:Y:S01]  /*7980*/  STL [R1+0xf90], R18 ;  /* 0x000f901201007387 */ /* 0x000fe20000100800 */
[----:B------:R-:W-:-:S03]  /*7990*/  IMAD R23, R23, 0x100, R6 ;  /* 0x0000010017177824 */ /* 0x000fc600078e0206 */
[----:B------:R-:W-:Y:S04]  /*79a0*/  STL [R1+0xf94], R19 ;  /* 0x000f941301007387 */ /* 0x000fe80000100800 */
[----:B------:R-:W2:Y:S04]  /*79b0*/  LDL.LU R8, [R1+0xc] ;  /* 0x00000c0001087983 */ /* 0x000ea80000300800 */
[----:B------:R-:W2:Y:S04]  /*79c0*/  LDL.LU R7, [R1+0x94] ;  /* 0x0000940001077983 */ /* 0x000ea80000300800 */
[----:B------:R-:W2:Y:S01]  /*79d0*/  LDL.LU R6, [R1+0x34] ;  /* 0x0000340001067983 */ /* 0x000ea20000300800 */
[----:B------:R-:W-:-:S02]  /*79e0*/  F2FP.F16.E4M3.UNPACK_B R20, R20 ;  /* 0x00000014ff14723e */ /* 0x000fc400020006ff */
[----:B------:R-:W-:Y:S01]  /*79f0*/  F2FP.F16.E4M3.UNPACK_B R21, R21 ;  /* 0x00000015ff15723e */ /* 0x000fe200020006ff */
[----:B------:R0:W-:Y:S04]  /*7a00*/  STS.U16 [R29+UR9+0x34000], R18 ;  /* 0x034000121d007988 */ /* 0x0001e80008000409 */
[----:B------:R-:W-:Y:S04]  /*7a10*/  STL [R1+0xf98], R20 ;  /* 0x000f981401007387 */ /* 0x000fe80000100800 */
[----:B------:R-:W-:Y:S04]  /*7a20*/  STL [R1+0xf9c], R21 ;  /* 0x000f9c1501007387 */ /* 0x000fe80000100800 */
[----:B------:R1:W-:Y:S04]  /*7a30*/  STS.U16 [R29+UR9+0x33000], R17 ;  /* 0x033000111d007988 */ /* 0x0003e80008000409 */
[----:B0-----:R-:W2:Y:S04]  /*7a40*/  LDL.LU.S16 R18, [R1+0x92] ;  /* 0x0000920001127983 */ /* 0x001ea80000300600 */
[----:B-1----:R-:W2:Y:S04]  /*7a50*/  LDL.LU.S16 R17, [R1+0x8e] ;  /* 0x00008e0001117983 */ /* 0x002ea80000300600 */
[----:B------:R0:W-:Y:S04]  /*7a60*/  STS.U16 [R29+UR9+0x32000], R16 ;  /* 0x032000101d007988 */ /* 0x0001e80008000409 */
[----:B------:R1:W-:Y:S04]  /*7a70*/  STS.U16 [R29+UR9+0x27000], R5 ;  /* 0x027000051d007988 */ /* 0x0003e80008000409 */
[----:B------:R0:W-:Y:S01]  /*7a80*/  STS.U16 [R29+UR9+0x31000], R15 ;  /* 0x0310000f1d007988 */ /* 0x0001e20008000409 */
[----:B---3--:R-:W-:-:S03]  /*7a90*/  IMAD R25, R25, 0x100, R11 ;  /* 0x0000010019197824 */ /* 0x008fc600078e020b */
[----:B------:R-:W3:Y:S04]  /*7aa0*/  LDL.LU.S16 R11, [R1+0x8a] ;  /* 0x00008a00010b7983 */ /* 0x000ee80000300600 */
[----:B0-----:R-:W3:Y:S01]  /*7ab0*/  LDL.LU.S16 R16, [R1+0x86] ;  /* 0x0000860001107983 */ /* 0x001ee20000300600 */
[----:B----4-:R-:W-:-:S03]  /*7ac0*/  IMAD R26, R26, 0x100, R10 ;  /* 0x000001001a1a7824 */ /* 0x010fc600078e020a */
[----:B------:R-:W4:Y:S01]  /*7ad0*/  LDL.LU.S16 R10, [R1+0x82] ;  /* 0x00008200010a7983 */ /* 0x000f220000300600 */
[----:B-----5:R-:W-:-:S03]  /*7ae0*/  IMAD R27, R27, 0x100, R9 ;  /* 0x000001001b1b7824 */ /* 0x020fc600078e0209 */
[----:B------:R-:W5:Y:S01]  /*7af0*/  LDL.LU.S16 R9, [R1+0x7e] ;  /* 0x00007e0001097983 */ /* 0x000f620000300600 */
[----:B--2---:R-:W-:-:S03]  /*7b00*/  IMAD R28, R28, 0x100, R8 ;  /* 0x000001001c1c7824 */ /* 0x004fc600078e0208 */
[----:B------:R-:W2:Y:S01]  /*7b10*/  LDL.LU.S16 R8, [R1+0x7a] ;  /* 0x00007a0001087983 */ /* 0x000ea20000300600 */
[----:B------:R-:W-:-:S03]  /*7b20*/  LEA R6, R6, R7, 0x8 ;  /* 0x0000000706067211 */ /* 0x000fc600078e40ff */
[----:B------:R-:W2:Y:S01]  /*7b30*/  LDL.LU.S16 R7, [R1+0x76] ;  /* 0x0000760001077983 */ /* 0x000ea20000300600 */
[----:B-1----:R-:W-:-:S05]  /*7b40*/  F2FP.F16.E4M3.UNPACK_B R5, R6 ;  /* 0x00000006ff05723e */ /* 0x002fca00020006ff */
[----:B------:R-:W-:Y:S04]  /*7b50*/  STL [R1+0x34], R5 ;  /* 0x0000340501007387 */ /* 0x000fe80000100800 */
[----:B------:R-:W2:Y:S04]  /*7b60*/  LDL.LU.S16 R15, [R1+0x72] ;  /* 0x00007200010f7983 */ /* 0x000ea80000300600 */
[----:B------:R-:W2:Y:S04]  /*7b70*/  LDL.LU.S16 R14, [R1+0x6e] ;  /* 0x00006e00010e7983 */ /* 0x000ea80000300600 */
[----:B------:R-:W2:Y:S01]  /*7b80*/  LDL.LU.S16 R6, [R1+0x6a] ;  /* 0x00006a0001067983 */ /* 0x000ea20000300600 */
[----:B------:R-:W-:-:S02]  /*7b90*/  F2FP.F16.E4M3.UNPACK_B R0, R0 ;  /* 0x00000000ff00723e */ /* 0x000fc400020006ff */
[----:B------:R-:W-:Y:S01]  /*7ba0*/  F2FP.F16.E4M3.UNPACK_B R2, R2 ;  /* 0x00000002ff02723e */ /* 0x000fe200020006ff */
[----:B------:R0:W-:Y:S01]  /*7bb0*/  STS.U16 [R29+UR9+0x35000], R19 ;  /* 0x035000131d007988 */ /* 0x0001e20008000409 */
[----:B------:R-:W-:Y:S02]  /*7bc0*/  F2FP.F16.E4M3.UNPACK_B R3, R3 ;  /* 0x00000003ff03723e */ /* 0x000fe400020006ff */
[----:B------:R-:W-:Y:S02]  /*7bd0*/  LEA R24, R24, R12, 0x8 ;  /* 0x0000000c18187211 */ /* 0x000fe400078e40ff */
[----:B------:R-:W-:Y:S01]  /*7be0*/  F2FP.F16.E4M3.UNPACK_B R4, R4 ;  /* 0x00000004ff04723e */ /* 0x000fe200020006ff */
[----:B------:R1:W-:Y:S01]  /*7bf0*/  STS.U16 [R29+UR9+0x23000], R0 ;  /* 0x023000001d007988 */ /* 0x0003e20008000409 */
[----:B0-----:R-:W-:-:S03]  /*7c00*/  PRMT R19, R5, 0x7610, R19 ;  /* 0x0000761005137816 */ /* 0x001fc60000000013 */
[----:B------:R0:W-:Y:S01]  /*7c10*/  STS.U16 [R29+UR9+0x24000], R2 ;  /* 0x024000021d007988 */ /* 0x0001e20008000409 */
[----:B------:R-:W-:Y:S02]  /*7c20*/  F2FP.F16.E4M3.UNPACK_B R22, R22 ;  /* 0x00000016ff16723e */ /* 0x000fe400020006ff */
[----:B------:R-:W-:Y:S01]  /*7c30*/  F2FP.F16.E4M3.UNPACK_B R23, R23 ;  /* 0x00000017ff17723e */ /* 0x000fe200020006ff */
[----:B------:R0:W-:Y:S01]  /*7c40*/  STS.U16 [R29+UR9+0x25000], R3 ;  /* 0x025000031d007988 */ /* 0x0001e20008000409 */
[----:B------:R-:W-:Y:S02]  /*7c50*/  F2FP.F16.E4M3.UNPACK_B R24, R24 ;  /* 0x00000018ff18723e */ /* 0x000fe400020006ff */
[----:B------:R-:W-:Y:S01]  /*7c60*/  F2FP.F16.E4M3.UNPACK_B R25, R25 ;  /* 0x00000019ff19723e */ /* 0x000fe200020006ff */
[----:B------:R-:W2:Y:S01]  /*7c70*/  LDL.LU.S16 R13, [R1+0x66] ;  /* 0x00006600010d7983 */ /* 0x000ea20000300600 */
[----:B------:R-:W-:Y:S02]  /*7c80*/  F2FP.F16.E4M3.UNPACK_B R26, R26 ;  /* 0x0000001aff1a723e */ /* 0x000fe400020006ff */
[----:B------:R-:W-:-:S02]  /*7c90*/  F2FP.F16.E4M3.UNPACK_B R27, R27 ;  /* 0x0000001bff1b723e */ /* 0x000fc400020006ff */
[----:B------:R-:W-:Y:S01]  /*7ca0*/  F2FP.F16.E4M3.UNPACK_B R28, R28 ;  /* 0x0000001cff1c723e */ /* 0x000fe200020006ff */
[----:B------:R3:W-:Y:S01]  /*7cb0*/  STS.U16 [R29+UR9+0x26000], R4 ;  /* 0x026000041d007988 */ /* 0x0007e20008000409 */
[----:B-1----:R-:W-:Y:S02]  /*7cc0*/  PRMT R0, R19, 0x7610, R0 ;  /* 0x0000761013007816 */ /* 0x002fe40000000000 */
[----:B------:R-:W-:Y:S01]  /*7cd0*/  LOP3.LUT R5, R29, 0x20, RZ, 0x3c, !PT ;  /* 0x000000201d057812 */ /* 0x000fe200078e3cff */
[----:B------:R-:W2:Y:S01]  /*7ce0*/  LDL.LU.S16 R12, [R1+0x62] ;  /* 0x00006200010c7983 */ /* 0x000ea20000300600 */
[----:B0-----:R-:W-:Y:S02]  /*7cf0*/  PRMT R2, R18, 0x7610, R2 ;  /* 0x0000761012027816 */ /* 0x001fe40000000002 */
[----:B------:R-:W-:Y:S01]  /*7d00*/  PRMT R3, R17, 0x7610, R3 ;  /* 0x0000761011037816 */ /* 0x000fe20000000003 */
[----:B------:R-:W-:Y:S04]  /*7d10*/  STS.U16 [R29+UR9+0x36000], R20 ;  /* 0x036000141d007988 */ /* 0x000fe80008000409 */
        /* <DEDUP_REMOVED lines=8> */
[----:B------:R0:W-:Y:S04]  /*7da0*/  STS.U16 [R29+UR9+0x3f000], R0 ;  /* 0x03f000001d007988 */ /* 0x0001e80008000409 */
[----:B------:R4:W-:Y:S04]  /*7db0*/  STS.U16 [R5+UR9+0x400], R2 ;  /* 0x0004000205007988 */ /* 0x0009e80008000409 */
[----:B------:R5:W-:Y:S01]  /*7dc0*/  STS.U16 [R5+UR9+0x1400], R3 ;  /* 0x0014000305007988 */ /* 0x000be20008000409 */
[----:B---3--:R-:W-:-:S03]  /*7dd0*/  PRMT R4, R11, 0x7610, R4 ;  /* 0x000076100b047816 */ /* 0x008fc60000000004 */
[----:B------:R-:W3:Y:S01]  /*7de0*/  LDL.LU.S16 R11, [R1+0x5e] ;  /* 0x00005e00010b7983 */ /* 0x000ee20000300600 */
[----:B0-----:R-:W-:-:S03]  /*7df0*/  PRMT R0, R16, 0x7610, R0 ;  /* 0x0000761010007816 */ /* 0x001fc60000000000 */
[----:B------:R2:W-:Y:S04]  /*7e00*/  STS.U16 [R5+UR9+0x2400], R4 ;  /* 0x0024000405007988 */ /* 0x0005e80008000409 */
[----:B------:R0:W-:Y:S01]  /*7e10*/  STS.U16 [R5+UR9+0x3400], R0 ;  /* 0x0034000005007988 */ /* 0x0001e20008000409 */
[----:B----4-:R-:W-:-:S03]  /*7e20*/  PRMT R2, R10, 0x7610, R2 ;  /* 0x000076100a027816 */ /* 0x010fc60000000002 */
[----:B------:R-:W4:Y:S01]  /*7e30*/  LDL.LU.S16 R10, [R1+0x5a] ;  /* 0x00005a00010a7983 */ /* 0x000f220000300600 */
[----:B-----5:R-:W-:-:S03]  /*7e40*/  PRMT R3, R9, 0x7610, R3 ;  /* 0x0000761009037816 */ /* 0x020fc60000000003 */
[----:B------:R-:W5:Y:S04]  /*7e50*/  LDL.LU.S16 R9, [R1+0x56] ;  /* 0x0000560001097983 */ /* 0x000f680000300600 */
[----:B------:R-:W-:Y:S04]  /*7e60*/  STS.U16 [R5+UR9+0x4400], R2 ;  /* 0x0044000205007988 */ /* 0x000fe80008000409 */
[----:B------:R1:W-:Y:S01]  /*7e70*/  STS.U16 [R5+UR9+0x5400], R3 ;  /* 0x0054000305007988 */ /* 0x0003e20008000409 */
[----:B--2---:R-:W-:-:S03]  /*7e80*/  PRMT R4, R8, 0x7610, R4 ;  /* 0x0000761008047816 */ /* 0x004fc60000000004 */
[----:B------:R-:W2:Y:S01]  /*7e90*/  LDL.LU.S16 R8, [R1+0x52] ;  /* 0x0000520001087983 */ /* 0x000ea20000300600 */
[----:B0-----:R-:W-:-:S03]  /*7ea0*/  PRMT R0, R7, 0x7610, R0 ;  /* 0x0000761007007816 */ /* 0x001fc60000000000 */
[----:B------:R-:W2:Y:S01]  /*7eb0*/  LDL.LU.S16 R7, [R1+0x4e] ;  /* 0x00004e0001077983 */ /* 0x000ea20000300600 */
[----:B-1----:R-:W-:-:S03]  /*7ec0*/  PRMT R3, R6, 0x7610, R3 ;  /* 0x0000761006037816 */ /* 0x002fc60000000003 */
[----:B------:R-:W2:Y:S04]  /*7ed0*/  LDL.LU.S16 R6, [R1+0x4a] ;  /* 0x00004a0001067983 */ /* 0x000ea80000300600 */
[----:B------:R-:W2:Y:S04]  /*7ee0*/  LDL.LU.S16 R21, [R1+0x46] ;  /* 0x0000460001157983 */ /* 0x000ea80000300600 */
[----:B------:R-:W2:Y:S04]  /*7ef0*/  LDL.LU.S16 R20, [R1+0x42] ;  /* 0x0000420001147983 */ /* 0x000ea80000300600 */
[----:B------:R-:W2:Y:S01]  /*7f00*/  LDL.LU.S16 R19, [R1+0x3e] ;  /* 0x00003e0001137983 */ /* 0x000ea20000300600 */
[----:B------:R-:W-:-:S03]  /*7f10*/  PRMT R2, R15, 0x7610, R2 ;  /* 0x000076100f027816 */ /* 0x000fc60000000002 */
[----:B------:R-:W2:Y:S04]  /*7f20*/  LDL.LU.S16 R18, [R1+0x3a] ;  /* 0x00003a0001127983 */ /* 0x000ea80000300600 */
[----:B------:R-:W2:Y:S04]  /*7f30*/  LDL.LU.S16 R17, [R1+0x32] ;  /* 0x0000320001117983 */ /* 0x000ea80000300600 */
[----:B------:R0:W-:Y:S04]  /*7f40*/  STS.U16 [R5+UR9+0x6400], R4 ;  /* 0x0064000405007988 */ /* 0x0001e80008000409 */
[----:B------:R1:W-:Y:S04]  /*7f50*/  STS.U16 [R5+UR9+0x7400], R0 ;  /* 0x0074000005007988 */ /* 0x0003e80008000409 */
[----:B------:R-:W2:Y:S01]  /*7f60*/  LDL.LU.S16 R16, [R1+0x2e] ;  /* 0x00002e0001107983 */ /* 0x000ea20000300600 */
[----:B0-----:R-:W-:-:S03]  /*7f70*/  PRMT R4, R13, 0x7610, R4 ;  /* 0x000076100d047816 */ /* 0x001fc60000000004 */
[----:B------:R-:W2:Y:S01]  /*7f80*/  LDL.LU.S16 R15, [R1+0x2a] ;  /* 0x00002a00010f7983 */ /* 0x000ea20000300600 */
[----:B-1----:R-:W-:-:S03]  /*7f90*/  PRMT R0, R14, 0x7610, R0 ;  /* 0x000076100e007816 */ /* 0x002fc60000000000 */
[----:B------:R0:W-:Y:S04]  /*7fa0*/  STS.U16 [R5+UR9+0x8400], R2 ;  /* 0x0084000205007988 */ /* 0x0001e80008000409 */
[----:B------:R-:W2:Y:S04]  /*7fb0*/  LDL.LU.S16 R14, [R1+0x26] ;  /* 0x00002600010e7983 */ /* 0x000ea80000300600 */
[----:B------:R-:W2:Y:S01]  /*7fc0*/  LDL.LU.S16 R13, [R1+0x22] ;  /* 0x00002200010d7983 */ /* 0x000ea20000300600 */
[----:B0-----:R-:W-:-:S03]  /*7fd0*/  PRMT R2, R12, 0x7610, R2 ;  /* 0x000076100c027816 */ /* 0x001fc60000000002 */
[----:B------:R3:W-:Y:S04]  /*7fe0*/  STS.U16 [R5+UR9+0x9400], R0 ;  /* 0x0094000005007988 */ /* 0x0007e80008000409 */
[----:B------:R-:W-:Y:S04]  /*7ff0*/  STS.U16 [R5+UR9+0xa400], R3 ;  /* 0x00a4000305007988 */ /* 0x000fe80008000409 */
[----:B------:R-:W2:Y:S04]  /*8000*/  LDL.LU.S16 R12, [R1+0x1e] ;  /* 0x00001e00010c7983 */ /* 0x000ea80000300600 */
[----:B------:R-:W-:Y:S04]  /*8010*/  STS.U16 [R5+UR9+0xb400], R4 ;  /* 0x00b4000405007988 */ /* 0x000fe80008000409 */
[----:B------:R4:W-:Y:S01]  /*8020*/  STS.U16 [R5+UR9+0xc400], R2 ;  /* 0x00c4000205007988 */ /* 0x0009e20008000409 */
[----:B---3--:R-:W-:-:S03]  /*8030*/  PRMT R0, R11, 0x7610, R0 ;  /* 0x000076100b007816 */ /* 0x008fc60000000000 */
[----:B------:R-:W3:Y:S04]  /*8040*/  LDL.LU.S16 R11, [R1+0x1a] ;  /* 0x00001a00010b7983 */ /* 0x000ee80000300600 */
[----:B------:R0:W-:Y:S01]  /*8050*/  STS.U16 [R5+UR9+0xd400], R0 ;  /* 0x00d4000005007988 */ /* 0x0001e20008000409 */
[----:B----4-:R-:W-:-:S03]  /*8060*/  PRMT R2, R10, 0x7610, R2 ;  /* 0x000076100a027816 */ /* 0x010fc60000000002 */
[----:B------:R-:W4:Y:S01]  /*8070*/  LDL.LU.S16 R10, [R1+0x16] ;  /* 0x00001600010a7983 */ /* 0x000f220000300600 */
[----:B-----5:R-:W-:-:S03]  /*8080*/  PRMT R3, R9, 0x7610, R3 ;  /* 0x0000761009037816 */ /* 0x020fc60000000003 */
[----:B------:R-:W5:Y:S04]  /*8090*/  LDL.LU.S16 R9, [R1+0x12] ;  /* 0x0000120001097983 */ /* 0x000f680000300600 */
[----:B------:R1:W-:Y:S01]  /*80a0*/  STS.U16 [R5+UR9+0xe400], R2 ;  /* 0x00e4000205007988 */ /* 0x0003e20008000409 */
[----:B--2---:R-:W-:-:S03]  /*80b0*/  PRMT R4, R8, 0x7610, R4 ;  /* 0x0000761008047816 */ /* 0x004fc60000000004 */
[----:B------:R-:W2:Y:S01]  /*80c0*/  LDL.LU.S16 R8, [R1+0xa] ;  /* 0x00000a0001087983 */ /* 0x000ea20000300600 */
[----:B0-----:R-:W-:-:S03]  /*80d0*/  PRMT R0, R7, 0x7610, R0 ;  /* 0x0000761007007816 */ /* 0x001fc60000000000 */
[----:B------:R-:W2:Y:S01]  /*80e0*/  LDL.LU.S16 R7, [R1+0x6] ;  /* 0x0000060001077983 */ /* 0x000ea20000300600 */
[----:B-1----:R-:W-:-:S03]  /*80f0*/  PRMT R2, R6, 0x7610, R2 ;  /* 0x0000761006027816 */ /* 0x002fc60000000002 */
[----:B------:R-:W2:Y:S04]  /*8100*/  LDL.LU.S16 R6, [R1+0x2] ;  /* 0x0000020001067983 */ /* 0x000ea80000300600 */
[----:B------:R0:W-:Y:S04]  /*8110*/  STS.U16 [R5+UR9+0xf400], R3 ;  /* 0x00f4000305007988 */ /* 0x0001e80008000409 */
[----:B------:R1:W-:Y:S04]  /*8120*/  STS.U16 [R5+UR9+0x10400], R4 ;  /* 0x0104000405007988 */ /* 0x0003e80008000409 */
[----:B------:R1:W-:Y:S01]  /*8130*/  STS.U16 [R5+UR9+0x11400], R0 ;  /* 0x0114000005007988 */ /* 0x0003e20008000409 */
[----:B0-----:R-:W-:-:S03]  /*8140*/  PRMT R3, R20, 0x7610, R3 ;  /* 0x0000761014037816 */ /* 0x001fc60000000003 */
[----:B------:R0:W-:Y:S01]  /*8150*/  STS.U16 [R5+UR9+0x12400], R2 ;  /* 0x0124000205007988 */ /* 0x0001e20008000409 */
[----:B-1----:R-:W-:Y:S02]  /*8160*/  PRMT R4, R19, 0x7610, R4 ;  /* 0x0000761013047816 */ /* 0x002fe40000000004 */
[----:B------:R-:W-:Y:S02]  /*8170*/  PRMT R0, R21, 0x7610, R0 ;  /* 0x0000761015007816 */ /* 0x000fe40000000000 */
[----:B------:R-:W2:Y:S01]  /*8180*/  LDL.LU R21, [R1+0xf9c] ;  /* 0x000f9c0001157983 */ /* 0x000ea20000300800 */
[----:B0-----:R-:W-:-:S03]  /*8190*/  PRMT R2, R18, 0x7610, R2 ;  /* 0x0000761012027816 */ /* 0x001fc60000000002 */
[----:B------:R0:W-:Y:S04]  /*81a0*/  STS.U16 [R5+UR9+0x13400], R0 ;  /* 0x0134000005007988 */ /* 0x0001e80008000409 */
[----:B------:R1:W-:Y:S04]  /*81b0*/  STS.U16 [R5+UR9+0x14400], R3 ;  /* 0x0144000305007988 */ /* 0x0003e80008000409 */
[----:B------:R1:W-:Y:S01]  /*81c0*/  STS.U16 [R5+UR9+0x15400], R4 ;  /* 0x0154000405007988 */ /* 0x0003e20008000409 */
[----:B0-----:R-:W-:-:S03]  /*81d0*/  PRMT R0, R17, 0x7610, R0 ;  /* 0x0000761011007816 */ /* 0x001fc60000000000 */
[----:B------:R0:W-:Y:S01]  /*81e0*/  STS.U16 [R5+UR9+0x16400], R2 ;  /* 0x0164000205007988 */ /* 0x0001e20008000409 */
[----:B-1----:R-:W-:-:S03]  /*81f0*/  PRMT R3, R15, 0x7610, R3 ;  /* 0x000076100f037816 */ /* 0x002fc60000000003 */
[----:B------:R1:W-:Y:S01]  /*8200*/  STS.U16 [R5+UR9+0x17400], R0 ;  /* 0x0174000005007988 */ /* 0x0003e20008000409 */
[----:B------:R-:W-:-:S03]  /*8210*/  PRMT R4, R14, 0x7610, R4 ;  /* 0x000076100e047816 */ /* 0x000fc60000000004 */
[----:B------:R-:W2:Y:S01]  /*8220*/  LDL.LU R20, [R1+0xf98] ;  /* 0x000f980001147983 */ /* 0x000ea20000300800 */
[----:B0-----:R-:W-:-:S03]  /*8230*/  PRMT R2, R16, 0x7610, R2 ;  /* 0x0000761010027816 */ /* 0x001fc60000000002 */
[----:B------:R-:W2:Y:S01]  /*8240*/  LDL.LU R19, [R1+0xf94] ;  /* 0x000f940001137983 */ /* 0x000ea20000300800 */
[----:B-1----:R-:W-:-:S03]  /*8250*/  PRMT R0, R13, 0x7610, R0 ;  /* 0x000076100d007816 */ /* 0x002fc60000000000 */
[----:B------:R0:W-:Y:S04]  /*8260*/  STS.U16 [R5+UR9+0x18400], R2 ;  /* 0x0184000205007988 */ /* 0x0001e80008000409 */
[----:B------:R-:W-:Y:S04]  /*8270*/  STS.U16 [R5+UR9+0x19400], R3 ;  /* 0x0194000305007988 */ /* 0x000fe80008000409 */
[----:B------:R-:W-:Y:S01]  /*8280*/  STS.U16 [R5+UR9+0x1a400], R4 ;  /* 0x01a4000405007988 */ /* 0x000fe20008000409 */
[----:B0-----:R-:W-:-:S03]  /*8290*/  PRMT R2, R12, 0x7610, R2 ;  /* 0x000076100c027816 */ /* 0x001fc60000000002 */
[----:B------:R3:W-:Y:S04]  /*82a0*/  STS.U16 [R5+UR9+0x1b400], R0 ;  /* 0x01b4000005007988 */ /* 0x0007e80008000409 */
[----:B------:R2:W-:Y:S04]  /*82b0*/  STS.U16 [R5+UR9+0x1c400], R2 ;  /* 0x01c4000205007988 */ /* 0x0005e80008000409 */
[----:B------:R-:W2:Y:S04]  /*82c0*/  LDL.LU R18, [R1+0xf90] ;  /* 0x000f900001127983 */ /* 0x000ea80000300800 */
[----:B------:R-:W2:Y:S04]  /*82d0*/  LDL.LU R17, [R1+0xf8c] ;  /* 0x000f8c0001117983 */ /* 0x000ea80000300800 */
[----:B------:R-:W2:Y:S04]  /*82e0*/  LDL.LU R16, [R1+0xf88] ;  /* 0x000f880001107983 */ /* 0x000ea80000300800 */
[----:B------:R-:W2:Y:S04]  /*82f0*/  LDL.LU R15, [R1+0xf84] ;  /* 0x000f8400010f7983 */ /* 0x000ea80000300800 */
[----:B------:R-:W2:Y:S04]  /*8300*/  LDL.LU R14, [R1+0xf80] ;  /* 0x000f8000010e7983 */ /* 0x000ea80000300800 */
[----:B------:R-:W2:Y:S04]  /*8310*/  LDL.LU R13, [R1+0xf7c] ;  /* 0x000f7c00010d7983 */ /* 0x000ea80000300800 */
[----:B------:R-:W2:Y:S01]  /*8320*/  LDL.LU R12, [R1+0xf78] ;  /* 0x000f7800010c7983 */ /* 0x000ea20000300800 */
[----:B---3--:R-:W-:-:S03]  /*8330*/  PRMT R0, R11, 0x7610, R0 ;  /* 0x000076100b007816 */ /* 0x008fc60000000000 */
[----:B------:R-:W3:Y:S04]  /*8340*/  LDL.LU R11, [R1+0xf74] ;  /* 0x000f7400010b7983 */ /* 0x000ee80000300800 */
[----:B------:R0:W-:Y:S01]  /*8350*/  STS.U16 [R5+UR9+0x1d400], R0 ;  /* 0x01d4000005007988 */ /* 0x0001e20008000409 */
[----:B----4-:R-:W-:-:S03]  /*8360*/  PRMT R3, R10, 0x7610, R3 ;  /* 0x000076100a037816 */ /* 0x010fc60000000003 */
[----:B------:R-:W4:Y:S01]  /*8370*/  LDL.LU R10, [R1+0xf70] ;  /* 0x000f7000010a7983 */ /* 0x000f220000300800 */
[----:B-----5:R-:W-:-:S03]  /*8380*/  PRMT R4, R9, 0x7610, R4 ;  /* 0x0000761009047816 */ /* 0x020fc60000000004 */
[----:B------:R1:W-:Y:S04]  /*8390*/  STS.U16 [R5+UR9+0x1e400], R3 ;  /* 0x01e4000305007988 */ /* 0x0003e80008000409 */
[----:B------:R-:W-:Y:S04]  /*83a0*/  STS.U16 [R5+UR9+0x1f400], R4 ;  /* 0x01f4000405007988 */ /* 0x000fe80008000409 */
[----:B------:R-:W5:Y:S01]  /*83b0*/  LDL.LU R9, [R1+0xf6c] ;  /* 0x000f6c0001097983 */ /* 0x000f620000300800 */
[----:B--2---:R-:W-:-:S03]  /*83c0*/  PRMT R2, R8, 0x7610, R2 ;  /* 0x0000761008027816 */ /* 0x004fc60000000002 */
[----:B------:R-:W2:Y:S04]  /*83d0*/  LDL.LU R8, [R1+0xf68] ;  /* 0x000f680001087983 */ /* 0x000ea80000300800 */
[----:B------:R1:W-:Y:S01]  /*83e0*/  STS.U16 [R5+UR9+0x20400], R2 ;  /* 0x0204000205007988 */ /* 0x0003e20008000409 */
[----:B0-----:R-:W-:-:S03]  /*83f0*/  PRMT R0, R7, 0x7610, R0 ;  /* 0x0000761007007816 */ /* 0x001fc60000000000 */
[----:B------:R-:W2:Y:S01]  /*8400*/  LDL.LU R7, [R1+0xf64] ;  /* 0x000f640001077983 */ /* 0x000ea20000300800 */
[----:B-1----:R-:W-:-:S03]  /*8410*/  PRMT R3, R0, 0x7632, R3 ;  /* 0x0000763200037816 */ /* 0x002fc60000000003 */
[----:B------:R0:W-:Y:S01]  /*8420*/  STS.U16 [R5+UR9+0x21400], R0 ;  /* 0x0214000005007988 */ /* 0x0001e20008000409 */
[----:B------:R-:W-:Y:S02]  /*8430*/  PRMT R2, R6, 0x7610, R2 ;  /* 0x0000761006027816 */ /* 0x000fe40000000002 */
[----:B0-----:R-:W-:Y:S01]  /*8440*/  PRMT R0, R3, 0x7632, R0 ;  /* 0x0000763203007816 */ /* 0x001fe20000000000 */
[----:B------:R-:W2:Y:S01]  /*8450*/  LDL.LU R6, [R1+0xf60] ;  /* 0x000f600001067983 */ /* 0x000ea20000300800 */
[----:B------:R-:W-:-:S03]  /*8460*/  PRMT R4, R2, 0x7632, R4 ;  /* 0x0000763202047816 */ /* 0x000fc60000000004 */
[----:B------:R-:W-:Y:S04]  /*8470*/  STS.U16 [R5+UR9+0x22400], R2 ;  /* 0x0224000205007988 */ /* 0x000fe80008000409 */
[----:B------:R-:W-:Y:S04]  /*8480*/  STS.U16 [R5+UR9+0x23400], R3 ;  /* 0x0234000305007988 */ /* 0x000fe80008000409 */
[----:B------:R-:W-:Y:S04]  /*8490*/  STS.U16 [R5+UR9+0x24400], R4 ;  /* 0x0244000405007988 */ /* 0x000fe80008000409 */
[----:B------:R0:W-:Y:S04]  /*84a0*/  STS.U16 [R5+UR9+0x25400], R0 ;  /* 0x0254000005007988 */ /* 0x0001e80008000409 */
[----:B0-----:R-:W2:Y:S02]  /*84b0*/  LDL.LU R5, [R1+0xf5c] ;  /* 0x000f5c0001057983 */ /* 0x001ea40000300800 */
[----:B--2---:R-:W-:-:S02]  /*84c0*/  PRMT R0, R5, 0x7632, R0 ;  /* 0x0000763205007816 */ /* 0x004fc40000000000 */
[----:B------:R0:W-:Y:S04]  /*84d0*/  STL [R1+0xf14], R5 ;  /* 0x000f140501007387 */ /* 0x0001e80000100800 */
[----:B0-----:R-:W2:Y:S04]  /*84e0*/  LDL.LU R5, [R1+0x10c] ;  /* 0x00010c0001057983 */ /* 0x001ea80000300800 */
[----:B--2---:R-:W-:Y:S04]  /*84f0*/  STL [R1+0xf18], R5 ;  /* 0x000f180501007387 */ /* 0x004fe80000100800 */
[----:B------:R-:W-:Y:S04]  /*8500*/  STL [R1+0xf20], R5 ;  /* 0x000f200501007387 */ /* 0x000fe80000100800 */
[----:B------:R-:W-:Y:S04]  /*8510*/  STL [R1+0xf28], R5 ;  /* 0x000f280501007387 */ /* 0x000fe80000100800 */
[----:B------:R-:W-:Y:S04]  /*8520*/  STL [R1+0xf30], R5 ;  /* 0x000f300501007387 */ /* 0x000fe80000100800 */
[----:B------:R0:W-:Y:S04]  /*8530*/  STL [R1+0xf34], R5 ;  /* 0x000f340501007387 */ /* 0x0001e80000100800 */
[----:B0-----:R-:W2:Y:S01]  /*8540*/  LDL.LU R5, [R1+0x16c] ;  /* 0x00016c0001057983 */ /* 0x001ea20000300800 */
[----:B------:R-:W-:-:S03]  /*8550*/  PRMT R3, R6, 0x7632, R3 ;  /* 0x0000763206037816 */ /* 0x000fc60000000003 */
[----:B--2---:R-:W-:Y:S04]  /*8560*/  STL [R1+0xf38], R5 ;  /* 0x000f380501007387 */ /* 0x004fe80000100800 */
[----:B------:R-:W-:Y:S04]  /*8570*/  STL [R1+0xf40], R5 ;  /* 0x000f400501007387 */ /* 0x000fe80000100800 */
[----:B------:R-:W-:Y:S04]  /*8580*/  STL [R1+0xf48], R5 ;  /* 0x000f480501007387 */ /* 0x000fe80000100800 */
[----:B------:R-:W-:Y:S04]  /*8590*/  STL [R1+0xf50], R5 ;  /* 0x000f500501007387 */ /* 0x000fe80000100800 */
[----:B------:R-:W-:Y:S04]  /*85a0*/  STL [R1+0xf58], R5 ;  /* 0x000f580501007387 */ /* 0x000fe80000100800 */
[----:B------:R-:W-:Y:S04]  /*85b0*/  STL [R1+0xe48], R6 ;  /* 0x000e480601007387 */ /* 0x000fe80000100800 */
[----:B------:R-:W-:Y:S04]  /*85c0*/  STL [R1+0xe84], R6 ;  /* 0x000e840601007387 */ /* 0x000fe80000100800 */
[----:B------:R-:W-:Y:S04]  /*85d0*/  STL [R1+0xec8], R6 ;  /* 0x000ec80601007387 */ /* 0x000fe80000100800 */
[----:B------:R0:W-:Y:S04]  /*85e0*/  STL [R1+0xf1c], R6 ;  /* 0x000f1c0601007387 */ /* 0x0001e80000100800 */
[----:B0-----:R-:W2:Y:S04]  /*85f0*/  LDL.LU R6, [R1+0x12c] ;  /* 0x00012c0001067983 */ /* 0x001ea80000300800 */
[----:B--2---:R0:W-:Y:S04]  /*8600*/  STL [R1+0xf24], R6 ;  /* 0x000f240601007387 */ /* 0x0041e80000100800 */
[----:B0-----:R-:W2:Y:S04]  /*8610*/  LDL.LU R6, [R1+0x11c] ;  /* 0x00011c0001067983 */ /* 0x001ea80000300800 */
[----:B--2---:R0:W-:Y:S04]  /*8620*/  STL [R1+0xf2c], R6 ;  /* 0x000f2c0601007387 */ /* 0x0041e80000100800 */
[----:B0-----:R-:W2:Y:S01]  /*8630*/  LDL.LU R6, [R1+0x124] ;  /* 0x0001240001067983 */ /* 0x001ea20000300800 */
[----:B------:R-:W-:-:S02]  /*8640*/  PRMT R2, R4, 0x7632, R2 ;  /* 0x0000763204027816 */ /* 0x000fc40000000002 */
[----:B------:R-:W-:Y:S02]  /*8650*/  LOP3.LUT R5, R29, 0x20, RZ, 0x3c, !PT ;  /* 0x000000201d057812 */ /* 0x000fe400078e3cff */
[----:B------:R-:W-:-:S03]  /*8660*/  PRMT R4, R7, 0x7632, R4 ;  /* 0x0000763207047816 */ /* 0x000fc60000000004 */
[----:B------:R0:W-:Y:S04]  /*8670*/  STS.U16 [R5+UR9+0x26400], R2 ;  /* 0x0264000205007988 */ /* 0x0001e80008000409 */
[----:B------:R5:W-:Y:S01]  /*8680*/  STS.U16 [R5+UR9+0x27400], R0 ;  /* 0x0274000005007988 */ /* 0x000be20008000409 */
[----:B0-----:R-:W-:-:S03]  /*8690*/  PRMT R2, R8, 0x7632, R2 ;  /* 0x0000763208027816 */ /* 0x001fc60000000002 */
[----:B------:R3:W-:Y:S01]  /*86a0*/  STS.U16 [R5+UR9+0x28400], R3 ;  /* 0x0284000305007988 */ /* 0x0007e20008000409 */
[----:B-----5:R-:W-:-:S03]  /*86b0*/  PRMT R0, R9, 0x7632, R0 ;  /* 0x0000763209007816 */ /* 0x020fc60000000000 */
[----:B------:R0:W-:Y:S04]  /*86c0*/  STS.U16 [R5+UR9+0x29400], R4 ;  /* 0x0294000405007988 */ /* 0x0001e80008000409 */
[----:B------:R4:W-:Y:S01]  /*86d0*/  STS.U16 [R5+UR9+0x2a400], R2 ;  /* 0x02a4000205007988 */ /* 0x0009e20008000409 */
[----:B---3--:R-:W-:-:S03]  /*86e0*/  PRMT R3, R11, 0x7632, R3 ;  /* 0x000076320b037816 */ /* 0x008fc60000000003 */
[----:B------:R-:W-:Y:S01]  /*86f0*/  STS.U16 [R5+UR9+0x2b400], R0 ;  /* 0x02b4000005007988 */ /* 0x000fe20008000409 */
[----:B0-----:R-:W-:Y:S02]  /*8700*/  PRMT R4, R12, 0x7632, R4 ;  /* 0x000076320c047816 */ /* 0x001fe40000000004 */
[----:B----4-:R-:W-:-:S05]  /*8710*/  PRMT R2, R10, 0x7632, R2 ;  /* 0x000076320a027816 */ /* 0x010fca0000000002 */
[----:B------:R-:W-:Y:S04]  /*8720*/  STS.U16 [R5+UR9+0x2c400], R2 ;  /* 0x02c4000205007988 */ /* 0x000fe80008000409 */
[----:B------:R-:W-:Y:S04]  /*8730*/  STS.U16 [R5+UR9+0x2d400], R3 ;  /* 0x02d4000305007988 */ /* 0x000fe80008000409 */
[----:B------:R0:W-:Y:S04]  /*8740*/  STS.U16 [R5+UR9+0x2e400], R4 ;  /* 0x02e4000405007988 */ /* 0x0001e80008000409 */
        /* <DEDUP_REMOVED lines=35> */
[----:B0-----:R-:W2:Y:S04]  /*8980*/  LDL.LU R5, [R1+0x98] ;  /* 0x0000980001057983 */ /* 0x001ea80000300800 */
[----:B-1----:R-:W3:Y:S04]  /*8990*/  LDL.LU.S16 R9, [R1+0x36] ;  /* 0x0000360001097983 */ /* 0x002ee80000300600 */
[----:B------:R-:W4:Y:S04]  /*89a0*/  LDL.LU R8, [R1+0x9c] ;  /* 0x00009c0001087983 */ /* 0x000f280000300800 */
[----:B------:R-:W5:Y:S04]  /*89b0*/  LDL.LU R7, [R1+0xa0] ;  /* 0x0000a00001077983 */ /* 0x000f680000300800 */
[----:B------:R-:W3:Y:S04]  /*89c0*/  LDL.LU R6, [R1+0x114] ;  /* 0x0001140001067983 */ /* 0x000ee80000300800 */
[----:B------:R-:W-:Y:S04]  /*89d0*/  STL [R1+0xe3c], R14 ;  /* 0x000e3c0e01007387 */ /* 0x000fe80000100800 */
[----:B------:R-:W-:Y:S04]  /*89e0*/  STL [R1+0xe44], R14 ;  /* 0x000e440e01007387 */ /* 0x000fe80000100800 */
[----:B------:R-:W-:Y:S01]  /*89f0*/  STL [R1+0xe54], R14 ;  /* 0x000e540e01007387 */ /* 0x000fe20000100800 */
[----:B------:R-:W-:-:S03]  /*8a00*/  PRMT R2, R14, 0x7632, R2 ;  /* 0x000076320e027816 */ /* 0x000fc60000000002 */
[----:B------:R-:W-:Y:S01]  /*8a10*/  STL [R1+0xe70], R14 ;  /* 0x000e700e01007387 */ /* 0x000fe20000100800 */
[----:B------:R-:W-:-:S03]  /*8a20*/  PRMT R0, R13, 0x7632, R0 ;  /* 0x000076320d007816 */ /* 0x000fc60000000000 */
[----:B------:R-:W-:Y:S04]  /*8a30*/  STL [R1+0xeb0], R14 ;  /* 0x000eb00e01007387 */ /* 0x000fe80000100800 */
[----:B------:R-:W-:Y:S04]  /*8a40*/  STL [R1+0xec0], R14 ;  /* 0x000ec00e01007387 */ /* 0x000fe80000100800 */
[----:B------:R0:W-:Y:S01]  /*8a50*/  STL [R1+0xf00], R14 ;  /* 0x000f000e01007387 */ /* 0x0001e20000100800 */
[----:B------:R-:W-:Y:S02]  /*8a60*/  PRMT R3, R16, 0x7632, R3 ;  /* 0x0000763210037816 */ /* 0x000fe40000000003 */
[----:B0-----:R-:W-:-:S02]  /*8a70*/  LOP3.LUT R14, R29, 0x20, RZ, 0x3c, !PT ;  /* 0x000000201d0e7812 */ /* 0x001fc400078e3cff */
[----:B------:R-:W-:-:S03]  /*8a80*/  PRMT R4, R17, 0x7632, R4 ;  /* 0x0000763211047816 */ /* 0x000fc60000000004 */
[----:B------:R0:W-:Y:S04]  /*8a90*/  STS.U16 [R14+UR9+0x2f400], R0 ;  /* 0x02f400000e007988 */ /* 0x0001e80008000409 */
[----:B------:R1:W-:Y:S01]  /*8aa0*/  STS.U16 [R14+UR9+0x30400], R2 ;  /* 0x030400020e007988 */ /* 0x0003e20008000409 */
[----:B0-----:R-:W-:Y:S02]  /*8ab0*/  PRMT R0, R15, 0x7632, R0 ;  /* 0x000076320f007816 */ /* 0x001fe40000000000 */
[----:B-1----:R-:W-:-:S03]  /*8ac0*/  PRMT R2, R18, 0x7632, R2 ;  /* 0x0000763212027816 */ /* 0x002fc60000000002 */
[----:B------:R0:W-:Y:S04]  /*8ad0*/  STS.U16 [R14+UR9+0x31400], R0 ;  /* 0x031400000e007988 */ /* 0x0001e80008000409 */
[----:B------:R1:W-:Y:S04]  /*8ae0*/  STS.U16 [R14+UR9+0x32400], R3 ;  /* 0x032400030e007988 */ /* 0x0003e80008000409 */
[----:B------:R1:W-:Y:S01]  /*8af0*/  STS.U16 [R14+UR9+0x33400], R4 ;  /* 0x033400040e007988 */ /* 0x0003e20008000409 */
[----:B0-----:R-:W-:-:S03]  /*8b00*/  PRMT R0, R19, 0x7632, R0 ;  /* 0x0000763213007816 */ /* 0x001fc60000000000 */
[----:B------:R0:W-:Y:S01]  /*8b10*/  STS.U16 [R14+UR9+0x34400], R2 ;  /* 0x034400020e007988 */ /* 0x0001e20008000409 */
[----:B-1----:R-:W-:-:S03]  /*8b20*/  PRMT R3, R21, 0x7632, R3 ;  /* 0x0000763215037816 */ /* 0x002fc60000000003 */
[----:B------:R-:W-:Y:S01]  /*8b30*/  STL [R1+0xe8c], R15 ;  /* 0x000e8c0f01007387 */ /* 0x000fe20000100800 */
[----:B------:R-:W-:-:S03]  /*8b40*/  PRMT R4, R22, 0x7632, R4 ;  /* 0x0000763216047816 */ /* 0x000fc60000000004 */
[----:B------:R-:W-:Y:S01]  /*8b50*/  STL [R1+0xe40], R16 ;  /* 0x000e401001007387 */ /* 0x000fe20000100800 */
[----:B0-----:R-:W-:-:S03]  /*8b60*/  PRMT R2, R20, 0x7632, R2 ;  /* 0x0000763214027816 */ /* 0x001fc60000000002 */
[----:B------:R-:W-:Y:S04]  /*8b70*/  STL [R1+0xeb4], R16 ;  /* 0x000eb41001007387 */ /* 0x000fe80000100800 */
[----:B------:R-:W-:Y:S04]  /*8b80*/  STL [R1+0xebc], R16 ;  /* 0x000ebc1001007387 */ /* 0x000fe80000100800 */
[----:B------:R0:W-:Y:S04]  /*8b90*/  STS.U16 [R14+UR9+0x35400], R0 ;  /* 0x035400000e007988 */ /* 0x0001e80008000409 */
[----:B------:R-:W-:Y:S04]  /*8ba0*/  STL [R1+0xed4], R16 ;  /* 0x000ed41001007387 */ /* 0x000fe80000100800 */
[----:B------:R1:W-:Y:S01]  /*8bb0*/  STS.U16 [R14+UR9+0x36400], R2 ;  /* 0x036400020e007988 */ /* 0x0003e20008000409 */
[----:B0-----:R-:W-:-:S03]  /*8bc0*/  PRMT R0, R23, 0x7632, R0 ;  /* 0x0000763217007816 */ /* 0x001fc60000000000 */
[----:B------:R-:W-:Y:S04]  /*8bd0*/  STL [R1+0xedc], R16 ;  /* 0x000edc1001007387 */ /* 0x000fe80000100800 */
[----:B------:R-:W-:Y:S01]  /*8be0*/  STL [R1+0xee4], R16 ;  /* 0x000ee41001007387 */ /* 0x000fe20000100800 */
[----:B-1----:R-:W-:-:S03]  /*8bf0*/  PRMT R2, R24, 0x7632, R2 ;  /* 0x0000763218027816 */ /* 0x002fc60000000002 */
[----:B------:R-:W-:Y:S04]  /*8c00*/  STL [R1+0xef4], R16 ;  /* 0x000ef41001007387 */ /* 0x000fe80000100800 */
[----:B------:R-:W-:Y:S04]  /*8c10*/  STS.U16 [R14+UR9+0x37400], R3 ;  /* 0x037400030e007988 */ /* 0x000fe80008000409 */
[----:B------:R-:W-:Y:S04]  /*8c20*/  STL [R1+0xefc], R16 ;  /* 0x000efc1001007387 */ /* 0x000fe80000100800 */
[----:B------:R-:W-:Y:S04]  /*8c30*/  STS.U16 [R14+UR9+0x38400], R4 ;  /* 0x038400040e007988 */ /* 0x000fe80008000409 */
[----:B------:R-:W-:Y:S04]  /*8c40*/  STL [R1+0xf04], R16 ;  /* 0x000f041001007387 */ /* 0x000fe80000100800 */
[----:B------:R-:W-:Y:S04]  /*8c50*/  STS.U16 [R14+UR9+0x39400], R0 ;  /* 0x039400000e007988 */ /* 0x000fe80008000409 */
[----:B------:R-:W-:Y:S04]  /*8c60*/  STL [R1+0xf0c], R16 ;  /* 0x000f0c1001007387 */ /* 0x000fe80000100800 */
[----:B------:R0:W-:Y:S04]  /*8c70*/  STS.U16 [R14+UR9+0x3a400], R2 ;  /* 0x03a400020e007988 */ /* 0x0001e80008000409 */
[----:B------:R-:W-:Y:S04]  /*8c80*/  STL [R1+0xe58], R17 ;  /* 0x000e581101007387 */ /* 0x000fe80000100800 */
[----:B------:R-:W-:Y:S01]  /*8c90*/  STL [R1+0xe5c], R18 ;  /* 0x000e5c1201007387 */ /* 0x000fe20000100800 */
[----:B0-----:R-:W-:-:S02]  /*8ca0*/  PRMT R2, R28, 0x7632, R2 ;  /* 0x000076321c027816 */ /* 0x001fc40000000002 */
[----:B--2---:R-:W-:Y:S02]  /*8cb0*/  F2FP.F16.E4M3.UNPACK_B R28, R5 ;  /* 0x00000005ff1c723e */ /* 0x004fe400020006ff */
[----:B------:R-:W2:Y:S01]  /*8cc0*/  LDL.LU R5, [R1+0xf58] ;  /* 0x000f580001057983 */ /* 0x000ea20000300800 */
[----:B------:R-:W-:Y:S02]  /*8cd0*/  PRMT R0, R25, 0x7632, R0 ;  /* 0x0000763219007816 */ /* 0x000fe40000000000 */
[----:B------:R-:W-:Y:S02]  /*8ce0*/  PRMT R3, R26, 0x7632, R3 ;  /* 0x000076321a037816 */ /* 0x000fe40000000003 */
[----:B------:R-:W-:Y:S01]  /*8cf0*/  PRMT R4, R27, 0x7632, R4 ;  /* 0x000076321b047816 */ /* 0x000fe20000000004 */
[----:B------:R3:W-:Y:S04]  /*8d00*/  STS.U16 [R14+UR9+0x3b400], R0 ;  /* 0x03b400000e007988 */ /* 0x0007e80008000409 */
[----:B------:R-:W-:Y:S04]  /*8d10*/  STS.U16 [R14+UR9+0x3c400], R3 ;  /* 0x03c400030e007988 */ /* 0x000fe80008000409 */
[----:B------:R-:W-:Y:S01]  /*8d20*/  STS.U16 [R14+UR9+0x3d400], R4 ;  /* 0x03d400040e007988 */ /* 0x000fe20008000409 */
[----:B---3--:R-:W-:-:S03]  /*8d30*/  PRMT R0, R9, 0x7610, R0 ;  /* 0x0000761009007816 */ /* 0x008fc60000000000 */
[----:B------:R-:W-:Y:S04]  /*8d40*/  STL [R1+0x90], R28 ;  /* 0x0000901c01007387 */ /* 0x000fe80000100800 */
[----:B------:R0:W-:Y:S04]  /*8d50*/  STS.U16 [R14+UR9+0x3e400], R2 ;  /* 0x03e400020e007988 */ /* 0x0001e80008000409 */
[----:B------:R-:W3:Y:S01]  /*8d60*/  LDL.LU R9, [R1+0xf54] ;  /* 0x000f540001097983 */ /* 0x000ee20000300800 */
[----:B--2---:R-:W-:-:S04]  /*8d70*/  PRMT R5, R28, 0x7610, R5 ;  /* 0x000076101c057816 */ /* 0x004fc80000000005 */
[----:B0-----:R-:W-:Y:S02]  /*8d80*/  PRMT R2, R5, 0x7610, R2 ;  /* 0x0000761005027816 */ /* 0x001fe40000000002 */
[----:B------:R0:W4:Y:S02]  /*8d90*/  LDL.LU R5, [R1+0xf50] ;  /* 0x000f500001057983 */ /* 0x0001240000300800 */
[----:B----4-:R-:W-:Y:S02]  /*8da0*/  F2FP.F16.E4M3.UNPACK_B R5, R8 ;  /* 0x00000008ff05723e */ /* 0x010fe400020006ff */
[----:B------:R-:W2:Y:S02]  /*8db0*/  LDL.LU R8, [R1+0xf4c] ;  /* 0x000f4c0001087983 */ /* 0x000ea40000300800 */
[----:B------:R-:W-:Y:S02]  /*8dc0*/  PRMT R11, R5, 0x7610, R11 ;  /* 0x00007610050b7816 */ /* 0x000fe4000000000b */
[----:B------:R1:W-:Y:S04]  /*8dd0*/  STL [R1+0x8c], R5 ;  /* 0x00008c0501007387 */ /* 0x0003e80000100800 */
[----:B-1----:R0:W5:Y:S02]  /*8de0*/  LDL.LU R5, [R1+0xf48] ;  /* 0x000f480001057983 */ /* 0x0021640000300800 */
[----:B-----5:R-:W-:-:S02]  /*8df0*/  F2FP.F16.E4M3.UNPACK_B R5, R7 ;  /* 0x00000007ff05723e */ /* 0x020fc400020006ff */
[----:B------:R-:W4:Y:S02]  /*8e00*/  LDL.LU R7, [R1+0xf44] ;  /* 0x000f440001077983 */ /* 0x000f240000300800 */
[----:B------:R-:W-:Y:S02]  /*8e10*/  PRMT R10, R5, 0x7610, R10 ;  /* 0x00007610050a7816 */ /* 0x000fe4000000000a */
[----:B------:R1:W-:Y:S04]  /*8e20*/  STL [R1+0x88], R5 ;  /* 0x0000880501007387 */ /* 0x0003e80000100800 */
[----:B-1----:R0:W5:Y:S02]  /*8e30*/  LDL.LU R5, [R1+0xf40] ;  /* 0x000f400001057983 */ /* 0x0021640000300800 */
[----:B-----5:R-:W-:-:S02]  /*8e40*/  F2FP.F16.E4M3.UNPACK_B R5, R6 ;  /* 0x00000006ff05723e */ /* 0x020fc400020006ff */
[----:B------:R-:W5:Y:S02]  /*8e50*/  LDL.LU R6, [R1+0xf3c] ;  /* 0x000f3c0001067983 */ /* 0x000f640000300800 */
[----:B----4-:R-:W-:Y:S02]  /*8e60*/  PRMT R7, R5, 0x7610, R7 ;  /* 0x0000761005077816 */ /* 0x010fe40000000007 */
[----:B------:R1:W-:Y:S04]  /*8e70*/  STL [R1+0x84], R5 ;  /* 0x0000840501007387 */ /* 0x0003e80000100800 */
[----:B-1----:R-:W4:Y:S01]  /*8e80*/  LDL.LU R5, [R1+0xf38] ;  /* 0x000f380001057983 */ /* 0x002f220000300800 */
[----:B------:R-:W-:-:S03]  /*8e90*/  PRMT R3, R10, 0x7610, R3 ;  /* 0x000076100a037816 */ /* 0x000fc60000000003 */
[----:B------:R1:W-:Y:S01]  /*8ea0*/  STS.U16 [R14+UR9+0x3f400], R0 ;  /* 0x03f400000e007988 */ /* 0x0003e20008000409 */
[----:B------:R-:W-:Y:S02]  /*8eb0*/  PRMT R4, R7, 0x7610, R4 ;  /* 0x0000761007047816 */ /* 0x000fe40000000004 */
[----:B-1----:R-:W-:Y:S02]  /*8ec0*/  PRMT R0, R11, 0x7610, R0 ;  /* 0x000076100b007816 */ /* 0x002fe40000000000 */
[----:B------:R-:W2:Y:S04]  /*8ed0*/  LDL.LU R11, [R1+0x168] ;  /* 0x00016800010b7983 */ /* 0x000ea80000300800 */
[----:B------:R-:W2:Y:S04]  /*8ee0*/  LDL.LU R10, [R1+0x148] ;  /* 0x00014800010a7983 */ /* 0x000ea80000300800 */
[----:B------:R-:W2:Y:S04]  /*8ef0*/  LDL.LU R14, [R1+0x144] ;  /* 0x00014400010e7983 */ /* 0x000ea80000300800 */
[----:B------:R-:W2:Y:S01]  /*8f00*/  LDL.LU R7, [R1+0x120] ;  /* 0x0001200001077983 */ /* 0x000ea20000300800 */
[----:B----4-:R-:W-:-:S03]  /*8f10*/  F2FP.F16.E4M3.UNPACK_B R12, R5 ;  /* 0x00000005ff0c723e */ /* 0x010fc600020006ff */
[----:B------:R-:W4:Y:S01]  /*8f20*/  LDL.LU R5, [R1+0xf34] ;  /* 0x000f340001057983 */ /* 0x000f220000300800 */
[----:B------:R-:W-:-:S03]  /*8f30*/  LOP3.LUT R28, R29, 0x40, RZ, 0x3c, !PT ;  /* 0x000000401d1c7812 */ /* 0x000fc600078e3cff */
[----:B------:R1:W-:Y:S04]  /*8f40*/  STL [R1+0x80], R12 ;  /* 0x0000800c01007387 */ /* 0x0003e80000100800 */
[----:B------:R0:W-:Y:S01]  /*8f50*/  STS.U16 [R28+UR9+0x1800], R0 ;  /* 0x001800001c007988 */ /* 0x0001e20008000409 */
[----:B----4-:R-:W-:-:S03]  /*8f60*/  PRMT R5, R12, 0x7610, R5 ;  /* 0x000076100c057816 */ /* 0x010fc60000000005 */
[----:B-1----:R-:W4:Y:S01]  /*8f70*/  LDL.LU R12, [R1+0x164] ;  /* 0x00016400010c7983 */ /* 0x002f220000300800 */
[----:B0-----:R-:W-:-:S03]  /*8f80*/  PRMT R0, R5, 0x7610, R0 ;  /* 0x0000761005007816 */ /* 0x001fc60000000000 */
[----:B------:R0:W5:Y:S02]  /*8f90*/  LDL.LU R5, [R1+0xf30] ;  /* 0x000f300001057983 */ /* 0x0001640000300800 */
[----:B-----5:R-:W-:Y:S02]  /*8fa0*/  F2FP.F16.E4M3.UNPACK_B R5, R6 ;  /* 0x00000006ff05723e */ /* 0x020fe400020006ff */
[----:B------:R-:W5:Y:S02]  /*8fb0*/  LDL.LU R6, [R1+0xf2c] ;  /* 0x000f2c0001067983 */ /* 0x000f640000300800 */
[----:B------:R-:W-:Y:S02]  /*8fc0*/  PRMT R13, R5, 0x7610, R13 ;  /* 0x00007610050d7816 */ /* 0x000fe4000000000d */
[----:B------:R1:W-:Y:S04]  /*8fd0*/  STL [R1+0x7c], R5 ;  /* 0x00007c0501007387 */ /* 0x0003e80000100800 */
[----:B-1----:R0:W5:Y:S02]  /*8fe0*/  LDL.LU R5, [R1+0xf28] ;  /* 0x000f280001057983 */ /* 0x0021640000300800 */
[----:B-----5:R-:W-:-:S02]  /*8ff0*/  F2FP.F16.E4M3.UNPACK_B R5, R6 ;  /* 0x00000006ff05723e */ /* 0x020fc400020006ff */
[----:B------:R-:W5:Y:S02]  /*9000*/  LDL.LU R6, [R1+0xf24] ;  /* 0x000f240001067983 */ /* 0x000f640000300800 */
[----:B---3--:R-:W-:Y:S02]  /*9010*/  PRMT R9, R5, 0x7610, R9 ;  /* 0x0000761005097816 */ /* 0x008fe40000000009 */
[----:B------:R1:W-:Y:S04]  /*9020*/  STL [R1+0x78], R5 ;  /* 0x0000780501007387 */ /* 0x0003e80000100800 */
[----:B-1----:R0:W5:Y:S02]  /*9030*/  LDL.LU R5, [R1+0xf20] ;  /* 0x000f200001057983 */ /* 0x0021640000300800 */
[----:B-----5:R-:W-:-:S02]  /*9040*/  F2FP.F16.E4M3.UNPACK_B R5, R6 ;  /* 0x00000006ff05723e */ /* 0x020fc400020006ff */
[----:B------:R-:W3:Y:S02]  /*9050*/  LDL.LU R6, [R1+0xf1c] ;  /* 0x000f1c0001067983 */ /* 0x000ee40000300800 */
[----:B--2---:R-:W-:Y:S02]  /*9060*/  PRMT R8, R5, 0x7610, R8 ;  /* 0x0000761005087816 */ /* 0x004fe40000000008 */
[----:B------:R1:W-:Y:S04]  /*9070*/  STL [R1+0x74], R5 ;  /* 0x0000740501007387 */ /* 0x0003e80000100800 */
[----:B-1----:R-:W2:Y:S02]  /*9080*/  LDL.LU R5, [R1+0xf18] ;  /* 0x000f180001057983 */ /* 0x002ea40000300800 */
[----:B--2---:R-:W-:-:S02]  /*9090*/  F2FP.F16.E4M3.UNPACK_B R15, R5 ;  /* 0x00000005ff0f723e */ /* 0x004fc400020006ff */
[----:B------:R-:W2:Y:S02]  /*90a0*/  LDL.LU R5, [R1+0xf14] ;  /* 0x000f140001057983 */ /* 0x000ea40000300800 */
[----:B---3--:R-:W-:Y:S02]  /*90b0*/  PRMT R6, R15, 0x7610, R6 ;  /* 0x000076100f067816 */ /* 0x008fe40000000006 */
[----:B------:R1:W-:Y:S04]  /*90c0*/  STS.U16 [R28+UR9+0x2800], R3 ;  /* 0x002800031c007988 */ /* 0x0003e80008000409 */
[----:B------:R3:W-:Y:S04]  /*90d0*/  STS.U16 [R28+UR9+0x800], R2 ;  /* 0x000800021c007988 */ /* 0x0007e80008000409 */
[----:B------:R-:W-:Y:S01]  /*90e0*/  STL [R1+0x70], R15 ;  /* 0x0000700f01007387 */ /* 0x000fe20000100800 */
[----:B-1----:R-:W-:-:S03]  /*90f0*/  PRMT R3, R9, 0x7610, R3 ;  /* 0x0000761009037816 */ /* 0x002fc60000000003 */
[----:B------:R1:W-:Y:S01]  /*9100*/  STS.U16 [R28+UR9+0x3800], R4 ;  /* 0x003800041c007988 */ /* 0x0003e20008000409 */
[----:B---3--:R-:W-:-:S03]  /*9110*/  PRMT R2, R13, 0x7610, R2 ;  /* 0x000076100d027816 */ /* 0x008fc60000000002 */
[----:B------:R-:W3:Y:S01]  /*9120*/  LDL.LU R9, [R1+0x160] ;  /* 0x0001600001097983 */ /* 0x000ee20000300800 */
[----:B------:R-:W-:-:S03]  /*9130*/  F2FP.F16.E4M3.UNPACK_B R16, R11 ;  /* 0x0000000bff10723e */ /* 0x000fc600020006ff */
[----:B------:R-:W5:Y:S01]  /*9140*/  LDL.LU R13, [R1+0x15c] ;  /* 0x00015c00010d7983 */ /* 0x000f620000300800 */
[----:B-1----:R-:W-:-:S03]  /*9150*/  PRMT R4, R8, 0x7610, R4 ;  /* 0x0000761008047816 */ /* 0x002fc60000000004 */
[----:B------:R-:W3:Y:S01]  /*9160*/  LDL.LU R8, [R1+0x128] ;  /* 0x0001280001087983 */ /* 0x000ee20000300800 */
[----:B--2---:R-:W-:-:S03]  /*9170*/  PRMT R5, R6, 0x7610, R5 ;  /* 0x0000761006057816 */ /* 0x004fc60000000005 */
[----:B------:R-:W2:Y:S04]  /*9180*/  LDL.LU R6, [R1+0x158] ;  /* 0x0001580001067983 */ /* 0x000ea80000300800 */
[----:B------:R-:W2:Y:S04]  /*9190*/  LDL.LU R15, [R1+0x140] ;  /* 0x00014000010f7983 */ /* 0x000ea80000300800 */
[----:B------:R-:W2:Y:S04]  /*91a0*/  LDL.LU R11, [R1+0xf10] ;  /* 0x000f1000010b7983 */ /* 0x000ea80000300800 */
[----:B------:R1:W-:Y:S01]  /*91b0*/  STL [R1+0x6c], R16 ;  /* 0x00006c1001007387 */ /* 0x0003e20000100800 */
[----:B--2---:R-:W-:-:S03]  /*91c0*/  PRMT R11, R16, 0x7610, R11 ;  /* 0x00007610100b7816 */ /* 0x004fc6000000000b */
[----:B-1----:R0:W2:Y:S02]  /*91d0*/  LDL.LU R16, [R1+0xf0c] ;  /* 0x000f0c0001107983 */ /* 0x0020a40000300800 */
[----:B--2---:R-:W-:Y:S02]  /*91e0*/  F2FP.F16.E4M3.UNPACK_B R16, R10 ;  /* 0x0000000aff10723e */ /* 0x004fe400020006ff */
        /* <DEDUP_REMOVED lines=11> */
[----:B------:R1:W-:Y:S04]  /*92a0*/  STS.U16 [R28+UR9+0x4800], R0 ;  /* 0x004800001c007988 */ /* 0x0003e80008000409 */
[----:B------:R-:W-:Y:S04]  /*92b0*/  STL [R1+0x60], R16 ;  /* 0x0000601001007387 */ /* 0x000fe80000100800 */
[----:B------:R0:W-:Y:S01]  /*92c0*/  STS.U16 [R28+UR9+0x5800], R2 ;  /* 0x005800021c007988 */ /* 0x0001e20008000409 */
[----:B-1----:R-:W-:-:S02]  /*92d0*/  PRMT R0, R11, 0x7610, R0 ;  /* 0x000076100b007816 */ /* 0x002fc40000000000 */
[----:B0-----:R-:W-:Y:S02]  /*92e0*/  PRMT R2, R10, 0x7610, R2 ;  /* 0x000076100a027816 */ /* 0x001fe40000000002 */
[----:B--2---:R-:W-:Y:S02]  /*92f0*/  PRMT R7, R16, 0x7610, R7 ;  /* 0x0000761010077816 */ /* 0x004fe40000000007 */
[----:B------:R0:W3:Y:S04]  /*9300*/  LDL.LU R16, [R1+0xef4] ;  /* 0x000ef40001107983 */ /* 0x0000e80000300800 */
[----:B------:R-:W2:Y:S04]  /*9310*/  LDL.LU R11, [R1+0xef0] ;  /* 0x000ef000010b7983 */ /* 0x000ea80000300800 */
[----:B------:R0:W4:Y:S04]  /*9320*/  LDL.LU R10, [R1+0xeec] ;  /* 0x000eec00010a7983 */ /* 0x0001280000300800 */
[----:B------:R1:W-:Y:S04]  /*9330*/  STS.U16 [R28+UR9+0x6800], R3 ;  /* 0x006800031c007988 */ /* 0x0003e80008000409 */
[----:B------:R0:W-:Y:S01]  /*9340*/  STS.U16 [R28+UR9+0x7800], R4 ;  /* 0x007800041c007988 */ /* 0x0001e20008000409 */
[----:B-1----:R-:W-:-:S03]  /*9350*/  PRMT R3, R14, 0x7610, R3 ;  /* 0x000076100e037816 */ /* 0x002fc60000000003 */
[----:B------:R-:W5:Y:S01]  /*9360*/  LDL.LU R14, [R1+0x174] ;  /* 0x00017400010e7983 */ /* 0x000f620000300800 */
[----:B0-----:R-:W-:-:S03]  /*9370*/  PRMT R4, R7, 0x7610, R4 ;  /* 0x0000761007047816 */ /* 0x001fc60000000004 */
[----:B------:R-:W5:Y:S04]  /*9380*/  LDL.LU R7, [R1+0x13c] ;  /* 0x00013c0001077983 */ /* 0x000f680000300800 */
[----:B------:R0:W-:Y:S01]  /*9390*/  STS.U16 [R28+UR9+0x9800], R0 ;  /* 0x009800001c007988 */ /* 0x0001e20008000409 */
[----:B----4-:R-:W-:-:S04]  /*93a0*/  F2FP.F16.E4M3.UNPACK_B R10, R12 ;  /* 0x0000000cff0a723e */ /* 0x010fc800020006ff */
[----:B--2---:R-:W-:Y:S01]  /*93b0*/  PRMT R11, R10, 0x7610, R11 ;  /* 0x000076100a0b7816 */ /* 0x004fe2000000000b */
[----:B------:R1:W-:Y:S01]  /*93c0*/  STL [R1+0x5c], R10 ;  /* 0x00005c0a01007387 */ /* 0x0003e20000100800 */
[----:B---3--:R-:W-:Y:S02]  /*93d0*/  F2FP.F16.E4M3.UNPACK_B R16, R9 ;  /* 0x00000009ff10723e */ /* 0x008fe400020006ff */
[----:B0-----:R-:W-:Y:S01]  /*93e0*/  PRMT R0, R11, 0x7610, R0 ;  /* 0x000076100b007816 */ /* 0x001fe20000000000 */
[----:B------:R-:W2:Y:S04]  /*93f0*/  LDL.LU R12, [R1+0x154] ;  /* 0x00015400010c7983 */ /* 0x000ea80000300800 */
[----:B-1----:R-:W3:Y:S04]  /*9400*/  LDL.LU R10, [R1+0x138] ;  /* 0x00013800010a7983 */ /* 0x002ee80000300800 */
[----:B------:R-:W4:Y:S04]  /*9410*/  LDL.LU R11, [R1+0x134] ;  /* 0x00013400010b7983 */ /* 0x000f280000300800 */
[----:B------:R-:W2:Y:S04]  /*9420*/  LDL.LU R9, [R1+0xee8] ;  /* 0x000ee80001097983 */ /* 0x000ea80000300800 */
[----:B------:R0:W-:Y:S01]  /*9430*/  STL [R1+0x58], R16 ;  /* 0x0000581001007387 */ /* 0x0001e20000100800 */
[----:B--2---:R-:W-:-:S03]  /*9440*/  PRMT R9, R16, 0x7610, R9 ;  /* 0x0000761010097816 */ /* 0x004fc60000000009 */
[----:B0-----:R0:W5:Y:S02]  /*9450*/  LDL.LU R16, [R1+0xee4] ;  /* 0x000ee40001107983 */ /* 0x0011640000300800 */
[----:B-----5:R-:W-:Y:S02]  /*9460*/  F2FP.F16.E4M3.UNPACK_B R16, R13 ;  /* 0x0000000dff10723e */ /* 0x020fe400020006ff */
[----:B------:R-:W2:Y:S04]  /*9470*/  LDL.LU R13, [R1+0xee0] ;  /* 0x000ee000010d7983 */ /* 0x000ea80000300800 */
[----:B------:R1:W-:Y:S01]  /*9480*/  STL [R1+0x54], R16 ;  /* 0x0000541001007387 */ /* 0x0003e20000100800 */
[----:B--2---:R-:W-:-:S03]  /*9490*/  PRMT R13, R16, 0x7610, R13 ;  /* 0x00007610100d7816 */ /* 0x004fc6000000000d */
[----:B-1----:R0:W2:Y:S02]  /*94a0*/  LDL.LU R16, [R1+0xedc] ;  /* 0x000edc0001107983 */ /* 0x0020a40000300800 */
[----:B--2---:R-:W-:Y:S02]  /*94b0*/  F2FP.F16.E4M3.UNPACK_B R16, R8 ;  /* 0x00000008ff10723e */ /* 0x004fe400020006ff */
[----:B------:R-:W2:Y:S04]  /*94c0*/  LDL.LU R8, [R1+0xed8] ;  /* 0x000ed80001087983 */ /* 0x000ea80000300800 */
[----:B------:R-:W-:Y:S04]  /*94d0*/  STL [R1+0x50], R16 ;  /* 0x0000501001007387 */ /* 0x000fe80000100800 */
[----:B------:R1:W-:Y:S04]  /*94e0*/  STS.U16 [R28+UR9+0xd800], R0 ;  /* 0x00d800001c007988 */ /* 0x0003e80008000409 */
[----:B------:R5:W-:Y:S04]  /*94f0*/  STS.U16 [R28+UR9+0xa800], R2 ;  /* 0x00a800021c007988 */ /* 0x000be80008000409 */
[----:B------:R0:W-:Y:S01]  /*9500*/  STS.U16 [R28+UR9+0xb800], R3 ;  /* 0x00b800031c007988 */ /* 0x0001e20008000409 */
[----:B-1----:R-:W-:-:S02]  /*9510*/  PRMT R0, R9, 0x7610, R0 ;  /* 0x0000761009007816 */ /* 0x002fc40000000000 */
[----:B-----5:R-:W-:Y:S02]  /*9520*/  PRMT R2, R13, 0x7610, R2 ;  /* 0x000076100d027816 */ /* 0x020fe40000000002 */
[----:B--2---:R-:W-:Y:S02]  /*9530*/  PRMT R8, R16, 0x7610, R8 ;  /* 0x0000761010087816 */ /* 0x004fe40000000008 */
[----:B------:R1:W2:Y:S02]  /*9540*/  LDL.LU R16, [R1+0xed4] ;  /* 0x000ed40001107983 */ /* 0x0002a40000300800 */
[----:B0-----:R-:W-:Y:S02]  /*9550*/  PRMT R3, R8, 0x7610, R3 ;  /* 0x0000761008037816 */ /* 0x001fe40000000003 */
[----:B------:R-:W5:Y:S04]  /*9560*/  LDL.LU R9, [R1+0x150] ;  /* 0x0001500001097983 */ /* 0x000f680000300800 */
[----:B------:R1:W2:Y:S04]  /*9570*/  LDL.LU R13, [R1+0xed0] ;  /* 0x000ed000010d7983 */ /* 0x0002a80000300800 */
[----:B------:R1:W2:Y:S02]  /*9580*/  LDL.LU R8, [R1+0xecc] ;  /* 0x000ecc0001087983 */ /* 0x0002a40000300800 */
[----:B--2---:R-:W-:-:S02]  /*9590*/  F2FP.F16.E4M3.UNPACK_B R8, R6 ;  /* 0x00000006ff08723e */ /* 0x004fc400020006ff */
[----:B------:R-:W2:Y:S04]  /*95a0*/  LDL.LU R6, [R1+0xec8] ;  /* 0x000ec80001067983 */ /* 0x000ea80000300800 */
[----:B------:R0:W-:Y:S01]  /*95b0*/  STL [R1+0x4c], R8 ;  /* 0x00004c0801007387 */ /* 0x0001e20000100800 */
[----:B--2---:R-:W-:-:S03]  /*95c0*/  PRMT R6, R8, 0x7610, R6 ;  /* 0x0000761008067816 */ /* 0x004fc60000000006 */
[----:B0-----:R-:W2:Y:S01]  /*95d0*/  LDL.LU R8, [R1+0xec4] ;  /* 0x000ec40001087983 */ /* 0x001ea20000300800 */
[----:B------:R-:W-:-:S03]  /*95e0*/  F2FP.F16.E4M3.UNPACK_B R13, R15 ;  /* 0x0000000fff0d723e */ /* 0x000fc600020006ff */
[----:B------:R0:W-:Y:S04]  /*95f0*/  STS.U16 [R28+UR9+0xe800], R0 ;  /* 0x00e800001c007988 */ /* 0x0001e80008000409 */
[----:B------:R1:W-:Y:S01]  /*9600*/  STL [R1+0x48], R13 ;  /* 0x0000480d01007387 */ /* 0x0003e20000100800 */
[----:B------:R-:W-:-:S03]  /*9610*/  F2FP.F16.E4M3.UNPACK_B R16, R14 ;  /* 0x0000000eff10723e */ /* 0x000fc600020006ff */
[----:B------:R-:W3:Y:S01]  /*9620*/  LDL.LU R15, [R1+0x14c] ;  /* 0x00014c00010f7983 */ /* 0x000ee20000300800 */
[----:B0-----:R-:W-:-:S03]  /*9630*/  PRMT R0, R6, 0x7610, R0 ;  /* 0x0000761006007816 */ /* 0x001fc60000000000 */
[----:B------:R0:W-:Y:S04]  /*9640*/  STS.U16 [R28+UR9+0xf800], R2 ;  /* 0x00f800021c007988 */ /* 0x0001e80008000409 */
[----:B------:R-:W3:Y:S01]  /*9650*/  LDL.LU R6, [R1+0x130] ;  /* 0x0001300001067983 */ /* 0x000ee20000300800 */
[----:B--2---:R-:W-:-:S03]  /*9660*/  PRMT R8, R13, 0x7610, R8 ;  /* 0x000076100d087816 */ /* 0x004fc60000000008 */
[----:B-1----:R-:W2:Y:S01]  /*9670*/  LDL.LU R13, [R1+0x118] ;  /* 0x00011800010d7983 */ /* 0x002ea20000300800 */
[----:B0-----:R-:W-:-:S03]  /*9680*/  PRMT R2, R8, 0x7610, R2 ;  /* 0x0000761008027816 */ /* 0x001fc60000000002 */
[----:B------:R-:W2:Y:S04]  /*9690*/  LDL.LU R8, [R1+0x108] ;  /* 0x0001080001087983 */ /* 0x000ea80000300800 */
[----:B------:R-:W2:Y:S04]  /*96a0*/  LDL.LU R14, [R1+0xec0] ;  /* 0x000ec000010e7983 */ /* 0x000ea80000300800 */
[----:B------:R0:W-:Y:S01]  /*96b0*/  STL [R1+0x44], R16 ;  /* 0x0000441001007387 */ /* 0x0001e20000100800 */
[----:B--2---:R-:W-:-:S03]  /*96c0*/  PRMT R14, R16, 0x7610, R14 ;  /* 0x00007610100e7816 */ /* 0x004fc6000000000e */
[----:B0-----:R0:W2:Y:S02]  /*96d0*/  LDL.LU R16, [R1+0xebc] ;  /* 0x000ebc0001107983 */ /* 0x0010a40000300800 */
[----:B--2---:R-:W-:Y:S02]  /*96e0*/  F2FP.F16.E4M3.UNPACK_B R16, R7 ;  /* 0x00000007ff10723e */ /* 0x004fe400020006ff */
[----:B------:R-:W2:Y:S04]  /*96f0*/  LDL.LU R7, [R1+0xeb8] ;  /* 0x000eb80001077983 */ /* 0x000ea80000300800 */
[----:B------:R-:W-:Y:S04]  /*9700*/  STL [R1+0x40], R16 ;  /* 0x0000401001007387 */ /* 0x000fe80000100800 */
[----:B------:R1:W-:Y:S04]  /*9710*/  STS.U16 [R28+UR9+0x11800], R0 ;  /* 0x011800001c007988 */ /* 0x0003e80008000409 */
[----:B------:R0:W-:Y:S01]  /*9720*/  STS.U16 [R28+UR9+0x12800], R2 ;  /* 0x012800021c007988 */ /* 0x0001e20008000409 */
[----:B-1----:R-:W-:-:S02]  /*9730*/  PRMT R0, R14, 0x7610, R0 ;  /* 0x000076100e007816 */ /* 0x002fc40000000000 */
[----:B--2---:R-:W-:Y:S02]  /*9740*/  PRMT R7, R16, 0x7610, R7 ;  /* 0x0000761010077816 */ /* 0x004fe40000000007 */
[----:B------:R1:W2:Y:S02]  /*9750*/  LDL.LU R16, [R1+0xeb4] ;  /* 0x000eb40001107983 */ /* 0x0002a40000300800 */
[----:B0-----:R-:W-:Y:S02]  /*9760*/  PRMT R2, R7, 0x7610, R2 ;  /* 0x0000761007027816 */ /* 0x001fe40000000002 */
[----:B------:R-:W2:Y:S04]  /*9770*/  LDL.LU R14, [R1+0xeb0] ;  /* 0x000eb000010e7983 */ /* 0x000ea80000300800 */
[----:B------:R1:W2:Y:S02]  /*9780*/  LDL.LU R7, [R1+0xeac] ;  /* 0x000eac0001077983 */ /* 0x0002a40000300800 */
[----:B--2---:R-:W-:-:S02]  /*9790*/  F2FP.F16.E4M3.UNPACK_B R7, R12 ;  /* 0x0000000cff07723e */ /* 0x004fc400020006ff */
[----:B------:R-:W2:Y:S02]  /*97a0*/  LDL.LU R12, [R1+0xea8] ;  /* 0x000ea800010c7983 */ /* 0x000ea40000300800 */
[----:B------:R-:W-:Y:S02]  /*97b0*/  PRMT R14, R7, 0x7610, R14 ;  /* 0x00007610070e7816 */ /* 0x000fe4000000000e */
[----:B------:R0:W-:Y:S04]  /*97c0*/  STL [R1+0x3c], R7 ;  /* 0x00003c0701007387 */ /* 0x0001e80000100800 */
[----:B0-----:R1:W3:Y:S02]  /*97d0*/  LDL.LU R7, [R1+0xea4] ;  /* 0x000ea40001077983 */ /* 0x0012e40000300800 */
[----:B---3--:R-:W-:-:S02]  /*97e0*/  F2FP.F16.E4M3.UNPACK_B R7, R10 ;  /* 0x0000000aff07723e */ /* 0x008fc400020006ff */
[----:B------:R-:W3:Y:S04]  /*97f0*/  LDL.LU R10, [R1+0xea0] ;  /* 0x000ea000010a7983 */ /* 0x000ee80000300800 */
[----:B------:R0:W-:Y:S01]  /*9800*/  STL [R1+0x38], R7 ;  /* 0x0000380701007387 */ /* 0x0001e20000100800 */
[----:B---3--:R-:W-:-:S03]  /*9810*/  PRMT R10, R7, 0x7610, R10 ;  /* 0x00007610070a7816 */ /* 0x008fc6000000000a */
[----:B0-----:R1:W4:Y:S02]  /*9820*/  LDL.LU R7, [R1+0xe9c] ;  /* 0x000e9c0001077983 */ /* 0x0013240000300800 */
[----:B----4-:R-:W-:Y:S02]  /*9830*/  F2FP.F16.E4M3.UNPACK_B R7, R11 ;  /* 0x0000000bff07723e */ /* 0x010fe400020006ff */
[----:B------:R-:W3:Y:S04]  /*9840*/  LDL.LU R11, [R1+0xe98] ;  /* 0x000e9800010b7983 */ /* 0x000ee80000300800 */
[----:B------:R0:W-:Y:S01]  /*9850*/  STL [R1+0x34], R7 ;  /* 0x0000340701007387 */ /* 0x0001e20000100800 */
[----:B---3--:R-:W-:-:S03]  /*9860*/  PRMT R11, R7, 0x7610, R11 ;  /* 0x00007610070b7816 */ /* 0x008fc6000000000b */
[----:B0-----:R1:W5:Y:S04]  /*9870*/  LDL.LU R7, [R1+0xe94] ;  /* 0x000e940001077983 */ /* 0x0013680000300800 */
[----:B------:R0:W-:Y:S04]  /*9880*/  STS.U16 [R28+UR9+0x13800], R0 ;  /* 0x013800001c007988 */ /* 0x0001e80008000409 */
[----:B------:R3:W-:Y:S04]  /*9890*/  STS.U16 [R28+UR9+0x10800], R3 ;  /* 0x010800031c007988 */ /* 0x0007e80008000409 */
[----:B------:R4:W-:Y:S01]  /*98a0*/  STS.U16 [R28+UR9+0xc800], R4 ;  /* 0x00c800041c007988 */ /* 0x0009e20008000409 */
[----:B0-----:R-:W-:-:S03]  /*98b0*/  PRMT R0, R14, 0x7610, R0 ;  /* 0x000076100e007816 */ /* 0x001fc60000000000 */
[----:B------:R-:W2:Y:S01]  /*98c0*/  LDL.LU R14, [R1+0xdc] ;  /* 0x0000dc00010e7983 */ /* 0x000ea20000300800 */
[----:B---3--:R-:W-:-:S03]  /*98d0*/  PRMT R3, R10, 0x7610, R3 ;  /* 0x000076100a037816 */ /* 0x008fc60000000003 */
[----:B------:R-:W3:Y:S01]  /*98e0*/  LDL.LU R10, [R1+0xd8] ;  /* 0x0000d800010a7983 */ /* 0x000ee20000300800 */
[----:B----4-:R-:W-:-:S03]  /*98f0*/  PRMT R4, R11, 0x7610, R4 ;  /* 0x000076100b047816 */ /* 0x010fc60000000004 */
[----:B------:R-:W4:Y:S04]  /*9900*/  LDL.LU R11, [R1+0x110] ;  /* 0x00011000010b7983 */ /* 0x000f280000300800 */
[----:B------:R0:W-:Y:S01]  /*9910*/  STS.U16 [R28+UR9+0x15800], R0 ;  /* 0x015800001c007988 */ /* 0x0001e20008000409 */
[----:B-----5:R-:W-:-:S04]  /*9920*/  F2FP.F16.E4M3.UNPACK_B R7, R9 ;  /* 0x00000009ff07723e */ /* 0x020fc800020006ff */
[----:B--2---:R-:W-:Y:S01]  /*9930*/  PRMT R12, R7, 0x7610, R12 ;  /* 0x00007610070c7816 */ /* 0x004fe2000000000c */
[----:B------:R2:W-:Y:S03]  /*9940*/  STL [R1+0x30], R7 ;  /* 0x0000300701007387 */ /* 0x0005e60000100800 */
[----:B0-----:R-:W-:Y:S01]  /*9950*/  PRMT R0, R12, 0x7610, R0 ;  /* 0x000076100c007816 */ /* 0x001fe20000000000 */
[----:B--2---:R-:W2:Y:S04]  /*9960*/  LDL.LU R7, [R1+0xd4] ;  /* 0x0000d40001077983 */ /* 0x004ea80000300800 */
[----:B------:R-:W5:Y:S04]  /*9970*/  LDL.LU R9, [R1+0xd0] ;  /* 0x0000d00001097983 */ /* 0x000f680000300800 */
[----:B------:R1:W2:Y:S02]  /*9980*/  LDL.LU R12, [R1+0xe90] ;  /* 0x000e9000010c7983 */ /* 0x0002a40000300800 */
[----:B--2---:R-:W-:-:S02]  /*9990*/  F2FP.F16.E4M3.UNPACK_B R12, R15 ;  /* 0x0000000fff0c723e */ /* 0x004fc400020006ff */
[----:B------:R-:W2:Y:S04]  /*99a0*/  LDL.LU R15, [R1+0xe8c] ;  /* 0x000e8c00010f7983 */ /* 0x000ea80000300800 */
[----:B------:R0:W-:Y:S01]  /*99b0*/  STL [R1+0x2c], R12 ;  /* 0x00002c0c01007387 */ /* 0x0001e20000100800 */
[----:B--2---:R-:W-:-:S03]  /*99c0*/  PRMT R15, R12, 0x7610, R15 ;  /* 0x000076100c0f7816 */ /* 0x004fc6000000000f */
[----:B0-----:R1:W2:Y:S02]  /*99d0*/  LDL.LU R12, [R1+0xe88] ;  /* 0x000e8800010c7983 */ /* 0x0012a40000300800 */
[----:B--2---:R-:W-:Y:S02]  /*99e0*/  F2FP.F16.E4M3.UNPACK_B R12, R6 ;  /* 0x00000006ff0c723e */ /* 0x004fe400020006ff */
[----:B------:R-:W2:Y:S04]  /*99f0*/  LDL.LU R6, [R1+0xe84] ;  /* 0x000e840001067983 */ /* 0x000ea80000300800 */
[----:B------:R0:W-:Y:S01]  /*9a00*/  STL [R1+0x28], R12 ;  /* 0x0000280c01007387 */ /* 0x0001e20000100800 */
[----:B--2---:R-:W-:-:S03]  /*9a10*/  PRMT R6, R12, 0x7610, R6 ;  /* 0x000076100c067816 */ /* 0x004fc60000000006 */
[----:B0-----:R1:W2:Y:S02]  /*9a20*/  LDL.LU R12, [R1+0xe80] ;  /* 0x000e8000010c7983 */ /* 0x0012a40000300800 */
[----:B--2---:R-:W-:Y:S02]  /*9a30*/  F2FP.F16.E4M3.UNPACK_B R12, R13 ;  /* 0x0000000dff0c723e */ /* 0x004fe400020006ff */
[----:B------:R-:W2:Y:S01]  /*9a40*/  LDL.LU R13, [R1+0xe7c] ;  /* 0x000e7c00010d7983 */ /* 0x000ea20000300800 */
[----:B------:R-:W-:-:S03]  /*9a50*/  F2FP.F16.E4M3.UNPACK_B R16, R8 ;  /* 0x00000008ff10723e */ /* 0x000fc600020006ff */
[----:B------:R0:W-:Y:S01]  /*9a60*/  STL [R1+0x24], R12 ;  /* 0x0000240c01007387 */ /* 0x0001e20000100800 */
[----:B--2---:R-:W-:-:S03]  /*9a70*/  PRMT R13, R12, 0x7610, R13 ;  /* 0x000076100c0d7816 */ /* 0x004fc6000000000d */
[----:B0-----:R-:W2:Y:S04]  /*9a80*/  LDL.LU R12, [R1+0xe78] ;  /* 0x000e7800010c7983 */ /* 0x001ea80000300800 */
[----:B------:R1:W3:Y:S04]  /*9a90*/  LDL.LU R8, [R1+0xe74] ;  /* 0x000e740001087983 */ /* 0x0002e80000300800 */
[----:B------:R0:W-:Y:S04]  /*9aa0*/  STS.U16 [R28+UR9+0x16800], R3 ;  /* 0x016800031c007988 */ /* 0x0001e80008000409 */
[----:B------:R-:W-:Y:S04]  /*9ab0*/  STL [R1+0x20], R16 ;  /* 0x0000201001007387 */ /* 0x000fe80000100800 */
[----:B------:R1:W-:Y:S01]  /*9ac0*/  STS.U16 [R28+UR9+0x14800], R2 ;  /* 0x014800021c007988 */ /* 0x0003e20008000409 */
[----:B0-----:R-:W-:-:S03]  /*9ad0*/  PRMT R3, R6, 0x7610, R3 ;  /* 0x0000761006037816 */ /* 0x001fc60000000003 */
[----:B------:R-:W4:Y:S04]  /*9ae0*/  LDL.LU R6, [R1+0xcc] ;  /* 0x0000cc0001067983 */ /* 0x000f280000300800 */
[----:B------:R0:W-:Y:S01]  /*9af0*/  STS.U16 [R28+UR9+0x17800], R4 ;  /* 0x017800041c007988 */ /* 0x0001e20008000409 */
[----:B-1----:R-:W-:-:S03]  /*9b00*/  PRMT R2, R15, 0x7610, R2 ;  /* 0x000076100f027816 */ /* 0x002fc60000000002 */
[----:B------:R1:W-:Y:S01]  /*9b10*/  STS.U16 [R28+UR9+0x8800], R5 ;  /* 0x008800051c007988 */ /* 0x0003e20008000409 */
[----:B0-----:R-:W-:Y:S02]  /*9b20*/  PRMT R4, R13, 0x7610, R4 ;  /* 0x000076100d047816 */ /* 0x001fe40000000004 */
[----:B--2---:R-:W-:Y:S02]  /*9b30*/  PRMT R12, R16, 0x7610, R12 ;  /* 0x00007610100c7816 */ /* 0x004fe4000000000c */
[----:B------:R-:W2:Y:S01]  /*9b40*/  LDL.LU R16, [R1+0xec] ;  /* 0x0000ec0001107983 */ /* 0x000ea20000300800 */
[----:B---3--:R-:W-:-:S03]  /*9b50*/  F2FP.F16.E4M3.UNPACK_B R8, R14 ;  /* 0x0000000eff08723e */ /* 0x008fc600020006ff */
[----:B------:R-:W3:Y:S01]  /*9b60*/  LDL.LU R15, [R1+0xc8] ;  /* 0x0000c800010f7983 */ /* 0x000ee20000300800 */
[----:B-1----:R-:W-:-:S03]  /*9b70*/  PRMT R5, R12, 0x7610, R5 ;  /* 0x000076100c057816 */ /* 0x002fc60000000005 */
[----:B------:R-:W2:Y:S01]  /*9b80*/  LDL.LU R13, [R1+0xc4] ;  /* 0x0000c400010d7983 */ /* 0x000ea20000300800 */
[----:B------:R-:W-:-:S03]  /*9b90*/  PRMT R17, R8, 0x7610, R17 ;  /* 0x0000761008117816 */ /* 0x000fc60000000011 */
[----:B------:R-:W2:Y:S04]  /*9ba0*/  LDL.LU R12, [R1+0xc0] ;  /* 0x0000c000010c7983 */ /* 0x000ea80000300800 */
[----:B------:R-:W2:Y:S04]  /*9bb0*/  LDL.LU R14, [R1+0xe70] ;  /* 0x000e7000010e7983 */ /* 0x000ea80000300800 */
[----:B------:R0:W-:Y:S04]  /*9bc0*/  STL [R1+0x1c], R8 ;  /* 0x00001c0801007387 */ /* 0x0001e80000100800 */
[----:B0-----:R0:W2:Y:S02]  /*9bd0*/  LDL.LU R8, [R1+0xe6c] ;  /* 0x000e6c0001087983 */ /* 0x0010a40000300800 */
[----:B--2---:R-:W-:-:S02]  /*9be0*/  F2FP.F16.E4M3.UNPACK_B R8, R10 ;  /* 0x0000000aff08723e */ /* 0x004fc400020006ff */
[----:B------:R0:W4:Y:S02]  /*9bf0*/  LDL.LU R10, [R1+0xe68] ;  /* 0x000e6800010a7983 */ /* 0x0001240000300800 */
[----:B------:R-:W-:Y:S02]  /*9c00*/  PRMT R14, R8, 0x7610, R14 ;  /* 0x00007610080e7816 */ /* 0x000fe4000000000e */
[----:B------:R1:W-:Y:S04]  /*9c10*/  STL [R1+0x18], R8 ;  /* 0x0000180801007387 */ /* 0x0003e80000100800 */
[----:B-1----:R-:W2:Y:S01]  /*9c20*/  LDL.LU R8, [R1+0xe64] ;  /* 0x000e640001087983 */ /* 0x002ea20000300800 */
[----:B------:R-:W-:Y:S02]  /*9c30*/  F2FP.F16.E4M3.UNPACK_B R18, R7 ;  /* 0x00000007ff12723e */ /* 0x000fe400020006ff */
[----:B----4-:R-:W-:-:S05]  /*9c40*/  F2FP.F16.E4M3.UNPACK_B R10, R11 ;  /* 0x0000000bff0a723e */ /* 0x010fca00020006ff */
[----:B------:R1:W-:Y:S04]  /*9c50*/  STL [R1+0x14], R10 ;  /* 0x0000140a01007387 */ /* 0x0003e80000100800 */
[----:B------:R-:W4:Y:S01]  /*9c60*/  LDL.LU R11, [R1+0xe8] ;  /* 0x0000e800010b7983 */ /* 0x000f220000300800 */
[----:B--2---:R-:W-:-:S03]  /*9c70*/  PRMT R8, R10, 0x7610, R8 ;  /* 0x000076100a087816 */ /* 0x004fc60000000008 */
[----:B-1----:R-:W2:Y:S04]  /*9c80*/  LDL.LU R10, [R1+0xbc] ;  /* 0x0000bc00010a7983 */ /* 0x002ea80000300800 */
[----:B------:R-:W2:Y:S04]  /*9c90*/  LDL.LU R7, [R1+0xe60] ;  /* 0x000e600001077983 */ /* 0x000ea80000300800 */
[----:B------:R1:W-:Y:S04]  /*9ca0*/  STS.U16 [R28+UR9+0x18800], R0 ;  /* 0x018800001c007988 */ /* 0x0003e80008000409 */
[----:B------:R-:W-:Y:S04]  /*9cb0*/  STL [R1+0x10], R18 ;  /* 0x0000101201007387 */ /* 0x000fe80000100800 */
[----:B------:R0:W-:Y:S01]  /*9cc0*/  STS.U16 [R28+UR9+0x19800], R2 ;  /* 0x019800021c007988 */ /* 0x0001e20008000409 */
[----:B-1----:R-:W-:-:S03]  /*9cd0*/  PRMT R0, R17, 0x7610, R0 ;  /* 0x0000761011007816 */ /* 0x002fc60000000000 */
[----:B------:R1:W-:Y:S01]  /*9ce0*/  STS.U16 [R28+UR9+0x1a800], R3 ;  /* 0x01a800031c007988 */ /* 0x0003e20008000409 */
[----:B0-----:R-:W-:-:S03]  /*9cf0*/  PRMT R2, R14, 0x7610, R2 ;  /* 0x000076100e027816 */ /* 0x001fc60000000002 */
[----:B------:R0:W-:Y:S01]  /*9d00*/  STS.U16 [R28+UR9+0x1b800], R4 ;  /* 0x01b800041c007988 */ /* 0x0001e20008000409 */
[----:B-1----:R-:W-:Y:S02]  /*9d10*/  PRMT R3, R8, 0x7610, R3 ;  /* 0x0000761008037816 */ /* 0x002fe40000000003 */
[----:B--2---:R-:W-:Y:S02]  /*9d20*/  PRMT R7, R18, 0x7610, R7 ;  /* 0x0000761012077816 */ /* 0x004fe40000000007 */
[----:B------:R1:W2:Y:S04]  /*9d30*/  LDL.LU R18, [R1+0xe5c] ;  /* 0x000e5c0001127983 */ /* 0x0002a80000300800 */
[----:B------:R1:W2:Y:S04]  /*9d40*/  LDL.LU R17, [R1+0xe58] ;  /* 0x000e580001117983 */ /* 0x0002a80000300800 */
[----:B------:R1:W2:Y:S01]  /*9d50*/  LDL.LU R14, [R1+0xe54] ;  /* 0x000e5400010e7983 */ /* 0x0002a20000300800 */
[----:B0-----:R-:W-:-:S03]  /*9d60*/  PRMT R4, R7, 0x7610, R4 ;  /* 0x0000761007047816 */ /* 0x001fc60000000004 */
[----:B------:R1:W5:Y:S04]  /*9d70*/  LDL.LU R8, [R1+0xe50] ;  /* 0x000e500001087983 */ /* 0x0003680000300800 */
[----:B------:R-:W2:Y:S04]  /*9d80*/  LDL.LU R7, [R1+0xe4c] ;  /* 0x000e4c0001077983 */ /* 0x000ea80000300800 */
[----:B------:R0:W-:Y:S01]  /*9d90*/  STS.U16 [R28+UR9+0x1d800], R0 ;  /* 0x01d800001c007988 */ /* 0x0001e20008000409 */
[----:B-----5:R-:W-:-:S04]  /*9da0*/  F2FP.F16.E4M3.UNPACK_B R8, R9 ;  /* 0x00000009ff08723e */ /* 0x020fc800020006ff */
[----:B--2---:R-:W-:Y:S01]  /*9db0*/  PRMT R7, R8, 0x7610, R7 ;  /* 0x0000761008077816 */ /* 0x004fe20000000007 */
[----:B------:R2:W-:Y:S01]  /*9dc0*/  STL [R1+0xc], R8 ;  /* 0x00000c0801007387 */ /* 0x0005e20000100800 */
[----:B------:R-:W-:Y:S02]  /*9dd0*/  F2FP.F16.E4M3.UNPACK_B R14, R6 ;  /* 0x00000006ff0e723e */ /* 0x000fe400020006ff */
[----:B0-----:R-:W-:Y:S01]  /*9de0*/  PRMT R0, R7, 0x7610, R0 ;  /* 0x0000761007007816 */ /* 0x001fe20000000000 */
[----:B------:R-:W5:Y:S04]  /*9df0*/  LDL.LU R9, [R1+0xb8] ;  /* 0x0000b80001097983 */ /* 0x000f680000300800 */
[----:B--2---:R-:W2:Y:S04]  /*9e00*/  LDL.LU R8, [R1+0xb4] ;  /* 0x0000b40001087983 */ /* 0x004ea80000300800 */
[----:B------:R-:W2:Y:S04]  /*9e10*/  LDL.LU R7, [R1+0xe4] ;  /* 0x0000e40001077983 */ /* 0x000ea80000300800 */
[----:B------:R-:W2:Y:S04]  /*9e20*/  LDL.LU R6, [R1+0xe48] ;  /* 0x000e480001067983 */ /* 0x000ea80000300800 */
[----:B------:R0:W-:Y:S01]  /*9e30*/  STL [R1+0x8], R14 ;  /* 0x0000080e01007387 */ /* 0x0001e20000100800 */
[----:B--2---:R-:W-:-:S03]  /*9e40*/  PRMT R6, R14, 0x7610, R6 ;  /* 0x000076100e067816 */ /* 0x004fc60000000006 */
[----:B0-----:R1:W2:Y:S04]  /*9e50*/  LDL.LU R14, [R1+0xe44] ;  /* 0x000e4400010e7983 */ /* 0x0012a80000300800 */
[----:B------:R0:W-:Y:S01]  /*9e60*/  STS.U16 [R28+UR9+0x1c800], R5 ;  /* 0x01c800051c007988 */ /* 0x0001e20008000409 */
[----:B--2---:R-:W-:-:S03]  /*9e70*/  F2FP.F16.E4M3.UNPACK_B R14, R16 ;  /* 0x00000010ff0e723e */ /* 0x004fc600020006ff */
[----:B------:R1:W2:Y:S01]  /*9e80*/  LDL.LU R16, [R1+0xe40] ;  /* 0x000e400001107983 */ /* 0x0002a20000300800 */
[----:B0-----:R-:W-:-:S03]  /*9e90*/  PRMT R5, R14, 0x7610, R5 ;  /* 0x000076100e057816 */ /* 0x001fc60000000005 */
[----:B------:R0:W-:Y:S04]  /*9ea0*/  STL [R1+0x4], R14 ;  /* 0x0000040e01007387 */ /* 0x0001e80000100800 */
[----:B0-----:R1:W3:Y:S04]  /*9eb0*/  LDL.LU R14, [R1+0xe3c] ;  /* 0x000e3c00010e7983 */ /* 0x0012e80000300800 */
[----:B------:R0:W-:Y:S02]  /*9ec0*/  STS.U16 [R28+UR9+0x21800], R0 ;  /* 0x021800001c007988 */ /* 0x0001e40008000409 */
[----:B0-----:R-:W-:-:S02]  /*9ed0*/  PRMT R0, R6, 0x7610, R0 ;  /* 0x0000761006007816 */ /* 0x001fc40000000000 */
[----:B------:R0:W-:Y:S01]  /*9ee0*/  STS.U16 [R28+UR9+0x1e800], R2 ;  /* 0x01e800021c007988 */ /* 0x0001e20008000409 */
[----:B---3--:R-:W-:-:S05]  /*9ef0*/  F2FP.F16.E4M3.UNPACK_B R14, R15 ;  /* 0x0000000fff0e723e */ /* 0x008fca00020006ff */
[----:B------:R-:W-:Y:S04]  /*9f00*/  STL [R1], R14 ;  /* 0x0000000e01007387 */ /* 0x000fe80000100800 */
[----:B------:R-:W3:Y:S01]  /*9f10*/  LDL.LU R6, [R1+0xb0] ;  /* 0x0000b00001067983 */ /* 0x000ee20000300800 */
[----:B------:R-:W-:Y:S02]  /*9f20*/  F2FP.F16.E4M3.UNPACK_B R27, R13 ;  /* 0x0000000dff1b723e */ /* 0x000fe400020006ff */
[----:B0-----:R-:W-:Y:S01]  /*9f30*/  PRMT R2, R5, 0x7610, R2 ;  /* 0x0000761005027816 */ /* 0x001fe20000000002 */
[----:B------:R0:W-:Y:S01]  /*9f40*/  STS.U16 [R28+UR9+0x20800], R4 ;  /* 0x020800041c007988 */ /* 0x0001e20008000409 */
[----:B------:R-:W-:Y:S02]  /*9f50*/  F2FP.F16.E4M3.UNPACK_B R26, R12 ;  /* 0x0000000cff1a723e */ /* 0x000fe400020006ff */
[----:B----4-:R-:W-:Y:S01]  /*9f60*/  F2FP.F16.E4M3.UNPACK_B R25, R11 ;  /* 0x0000000bff19723e */ /* 0x010fe200020006ff */
[----:B------:R-:W-:Y:S01]  /*9f70*/  STL [R1+0xe00], R27 ;  /* 0x000e001b01007387 */ /* 0x000fe20000100800 */
[----:B------:R-:W-:-:S02]  /*9f80*/  F2FP.F16.E4M3.UNPACK_B R21, R10 ;  /* 0x0000000aff15723e */ /* 0x000fc400020006ff */
[----:B0-----:R-:W-:Y:S01]  /*9f90*/  PRMT R4, R14, 0x7610, R4 ;  /* 0x000076100e047816 */ /* 0x001fe20000000004 */
[----:B------:R0:W-:Y:S04]  /*9fa0*/  STS.U16 [R28+UR9+0x23800], R2 ;  /* 0x023800021c007988 */ /* 0x0001e80008000409 */
[----:B------:R-:W-:Y:S04]  /*9fb0*/  STL [R1+0xe04], R26 ;  /* 0x000e041a01007387 */ /* 0x000fe80000100800 */
[----:B------:R4:W-:Y:S04]  /*9fc0*/  STS.U16 [R28+UR9+0x1f800], R3 ;  /* 0x01f800031c007988 */ /* 0x0009e80008000409 */
[----:B------:R1:W-:Y:S04]  /*9fd0*/  STS.U16 [R28+UR9+0x22800], R0 ;  /* 0x022800001c007988 */ /* 0x0003e80008000409 */
[----:B0-----:R-:W2:Y:S01]  /*9fe0*/  LDL.LU R2, [R1+0xa8] ;  /* 0x0000a80001027983 */ /* 0x001ea20000300800 */
[----:B----4-:R-:W-:-:S03]  /*9ff0*/  PRMT R3, R4, 0x7610, R3 ;  /* 0x0000761004037816 */ /* 0x010fc60000000003 */
[----:B-1----:R-:W4:Y:S04]  /*a000*/  LDL.LU R0, [R1+0xac] ;  /* 0x0000ac0001007983 */ /* 0x002f280000300800 */
[----:B------:R-:W4:Y:S04]  /*a010*/  LDL.LU R4, [R1+0xe0] ;  /* 0x0000e00001047983 */ /* 0x000f280000300800 */
[----:B------:R-:W4:Y:S04]  /*a020*/  LDL.LU R5, [R1+0xa4] ;  /* 0x0000a40001057983 */ /* 0x000f280000300800 */
[----:B------:R-:W-:Y:S04]  /*a030*/  STL [R1+0xe08], R25 ;  /* 0x000e081901007387 */ /* 0x000fe80000100800 */
[----:B------:R-:W-:Y:S04]  /*a040*/  STL [R1+0xe0c], R21 ;  /* 0x000e0c1501007387 */ /* 0x000fe80000100800 */
[----:B------:R-:W4:Y:S04]  /*a050*/  LDL.LU R15, [R1+0x300] ;  /* 0x00030000010f7983 */ /* 0x000f280000300800 */
[----:B------:R-:W4:Y:S01]  /*a060*/  LDL.LU R14, [R1+0x2fc] ;  /* 0x0002fc00010e7983 */ /* 0x000f220000300800 */
[----:B-----5:R-:W-:-:S03]  /*a070*/  F2FP.F16.E4M3.UNPACK_B R24, R9 ;  /* 0x00000009ff18723e */ /* 0x020fc600020006ff */
[----:B------:R-:W5:Y:S01]  /*a080*/  LDL.LU R13, [R1+0x2f0] ;  /* 0x0002f000010d7983 */ /* 0x000f620000300800 */
[----:B------:R-:W-:-:S03]  /*a090*/  F2FP.F16.E4M3.UNPACK_B R23, R8 ;  /* 0x00000008ff17723e */ /* 0x000fc600020006ff */
[----:B------:R-:W5:Y:S01]  /*a0a0*/  LDL.LU R11, [R1+0x2ec] ;  /* 0x0002ec00010b7983 */ /* 0x000f620000300800 */
[----:B------:R-:W-:-:S03]  /*a0b0*/  F2FP.F16.E4M3.UNPACK_B R22, R7 ;  /* 0x00000007ff16723e */ /* 0x000fc600020006ff */
[----:B------:R-:W5:Y:S04]  /*a0c0*/  LDL.LU R12, [R1+0x2e0] ;  /* 0x0002e000010c7983 */ /* 0x000f680000300800 */
[----:B------:R-:W5:Y:S04]  /*a0d0*/  LDL.LU R10, [R1+0x2d8] ;  /* 0x0002d800010a7983 */ /* 0x000f680000300800 */
[----:B------:R-:W5:Y:S04]  /*a0e0*/  LDL.LU R9, [R1+0x2c8] ;  /* 0x0002c80001097983 */ /* 0x000f680000300800 */
[----:B------:R-:W5:Y:S04]  /*a0f0*/  LDL.LU R8, [R1+0x2c4] ;  /* 0x0002c40001087983 */ /* 0x000f680000300800 */
[----:B------:R-:W5:Y:S01]  /*a100*/  LDL.LU R7, [R1+0x2b4] ;  /* 0x0002b40001077983 */ /* 0x000f620000300800 */
[----:B---3--:R-:W-:-:S03]  /*a110*/  F2FP.F16.E4M3.UNPACK_B R20, R6 ;  /* 0x00000006ff14723e */ /* 0x008fc600020006ff */
[----:B------:R-:W3:Y:S04]  /*a120*/  LDL.LU R6, [R1+0x2ac] ;  /* 0x0002ac0001067983 */ /* 0x000ee80000300800 */
[----:B------:R-:W-:Y:S04]  /*a130*/  STL [R1+0xe10], R24 ;  /* 0x000e101801007387 */ /* 0x000fe80000100800 */
[----:B------:R-:W-:Y:S04]  /*a140*/  STL [R1+0xe14], R23 ;  /* 0x000e141701007387 */ /* 0x000fe80000100800 */
[----:B------:R-:W-:Y:S04]  /*a150*/  STL [R1+0xe18], R22 ;  /* 0x000e181601007387 */ /* 0x000fe80000100800 */
[----:B------:R-:W-:Y:S01]  /*a160*/  STL [R1+0xe1c], R20 ;  /* 0x000e1c1401007387 */ /* 0x000fe20000100800 */
[----:B--2---:R-:W-:-:S02]  /*a170*/  F2FP.F16.E4M3.UNPACK_B R16, R2 ;  /* 0x00000002ff10723e */ /* 0x004fc400020006ff */
[----:B----4-:R-:W-:-:S03]  /*a180*/  F2FP.F16.E4M3.UNPACK_B R19, R0 ;  /* 0x00000000ff13723e */ /* 0x010fc600020006ff */
[----:B------:R-:W-:Y:S01]  /*a190*/  STL [R1+0xe20], R16 ;  /* 0x000e201001007387 */ /* 0x000fe20000100800 */
[----:B------:R-:W-:-:S03]  /*a1a0*/  F2FP.F16.E4M3.UNPACK_B R18, R4 ;  /* 0x00000004ff12723e */ /* 0x000fc600020006ff */
[----:B------:R-:W-:Y:S01]  /*a1b0*/  STL [R1+0xe24], R19 ;  /* 0x000e241301007387 */ /* 0x000fe20000100800 */
[----:B------:R-:W-:-:S03]  /*a1c0*/  F2FP.F16.E4M3.UNPACK_B R17, R5 ;  /* 0x00000005ff11723e */ /* 0x000fc600020006ff */
[----:B------:R-:W-:Y:S04]  /*a1d0*/  STL [R1+0xe28], R18 ;  /* 0x000e281201007387 */ /* 0x000fe80000100800 */
[----:B------:R-:W-:Y:S04]  /*a1e0*/  STL [R1+0xe2c], R17 ;  /* 0x000e2c1101007387 */ /* 0x000fe80000100800 */
[----:B------:R-:W2:Y:S01]  /*a1f0*/  LDL.LU R4, [R1+0x2a8] ;  /* 0x0002a80001047983 */ /* 0x000ea20000300800 */
[----:B------:R-:W-:-:S03]  /*a200*/  IMAD R15, R14, 0x100, R15 ;  /* 0x000001000e0f7824 */ /* 0x000fc600078e020f */
[----:B------:R0:W-:Y:S01]  /*a210*/  STS.U16 [R28+UR9+0x25800], R27 ;  /* 0x0258001b1c007988 */ /* 0x0001e20008000409 */
[----:B-----5:R-:W-:Y:S02]  /*a220*/  IMAD R11, R11, 0x100, R13 ;  /* 0x000001000b0b7824 */ /* 0x020fe400078e020d */
[----:B------:R-:W-:Y:S02]  /*a230*/  IMAD R14, R10, 0x100, R12 ;  /* 0x000001000a0e7824 */ /* 0x000fe400078e020c */
[----:B------:R-:W2:Y:S04]  /*a240*/  LDL.LU R10, [R1+0x2a0] ;  /* 0x0002a000010a7983 */ /* 0x000ea80000300800 */
[----:B0-----:R-:W4:Y:S01]  /*a250*/  LDL.LU R27, [R1+0x290] ;  /* 0x00029000011b7983 */ /* 0x001f220000300800 */
[----:B------:R-:W-:Y:S01]  /*a260*/  IMAD R13, R8, 0x100, R9 ;  /* 0x00000100080d7824 */ /* 0x000fe200078e0209 */
[----:B---3--:R-:W-:-:S02]  /*a270*/  LEA R12, R6, R7, 0x8 ;  /* 0x00000007060c7211 */ /* 0x008fc400078e40ff */
[----:B------:R-:W4:Y:S04]  /*a280*/  LDL.LU R6, [R1+0x284] ;  /* 0x0002840001067983 */ /* 0x000f280000300800 */
[----:B------:R-:W3:Y:S04]  /*a290*/  LDL.LU R2, [R1+0x27c] ;  /* 0x00027c0001027983 */ /* 0x000ee80000300800 */
[----:B------:R-:W3:Y:S04]  /*a2a0*/  LDL.LU R9, [R1+0x274] ;  /* 0x0002740001097983 */ /* 0x000ee80000300800 */
[----:B------:R0:W-:Y:S01]  /*a2b0*/  STS.U16 [R28+UR9+0x2b800], R22 ;  /* 0x02b800161c007988 */ /* 0x0001e20008000409 */
[----:B------:R-:W-:-:S03]  /*a2c0*/  F2FP.F16.E4M3.UNPACK_B R15, R15 ;  /* 0x0000000fff0f723e */ /* 0x000fc600020006ff */
[----:B------:R1:W-:Y:S01]  /*a2d0*/  STS.U16 [R28+UR9+0x2a800], R23 ;  /* 0x02a800171c007988 */ /* 0x0003e20008000409 */
[----:B------:R-:W-:-:S03]  /*a2e0*/  F2FP.F16.E4M3.UNPACK_B R11, R11 ;  /* 0x0000000bff0b723e */ /* 0x000fc600020006ff */
[----:B0-----:R-:W5:Y:S04]  /*a2f0*/  LDL.LU R22, [R1+0x268] ;  /* 0x0002680001167983 */ /* 0x001f680000300800 */
[----:B------:R-:W5:Y:S01]  /*a300*/  LDL.LU R8, [R1+0x260] ;  /* 0x0002600001087983 */ /* 0x000f620000300800 */
[----:B------:R-:W-:-:S03]  /*a310*/  F2FP.F16.E4M3.UNPACK_B R14, R14 ;  /* 0x0000000eff0e723e */ /* 0x000fc600020006ff */
[----:B-1----:R-:W5:Y:S04]  /*a320*/  LDL.LU R23, [R1+0x250] ;  /* 0x0002500001177983 */ /* 0x002f680000300800 */
[----:B------:R0:W-:Y:S04]  /*a330*/  STS.U16 [R28+UR9+0x29800], R24 ;  /* 0x029800181c007988 */ /* 0x0001e80008000409 */
[----:B------:R-:W5:Y:S04]  /*a340*/  LDL.LU R7, [R1+0x24c] ;  /* 0x00024c0001077983 */ /* 0x000f680000300800 */
[----:B------:R1:W-:Y:S04]  /*a350*/  STS.U16 [R28+UR9+0x28800], R21 ;  /* 0x028800151c007988 */ /* 0x0003e80008000409 */
[----:B0-----:R-:W5:Y:S04]  /*a360*/  LDL.LU R24, [R1+0x238] ;  /* 0x0002380001187983 */ /* 0x001f680000300800 */
[----:B------:R-:W5:Y:S04]  /*a370*/  LDL.LU R5, [R1+0x234] ;  /* 0x0002340001057983 */ /* 0x000f680000300800 */
[----:B-1----:R-:W5:Y:S04]  /*a380*/  LDL.LU R21, [R1+0x220] ;  /* 0x0002200001157983 */ /* 0x002f680000300800 */
[----:B------:R-:W5:Y:S04]  /*a390*/  LDL.LU R0, [R1+0x218] ;  /* 0x0002180001007983 */ /* 0x000f680000300800 */
[----:B------:R-:W-:Y:S04]  /*a3a0*/  STL [R1+0xe30], R15 ;  /* 0x000e300f01007387 */ /* 0x000fe80000100800 */
[----:B------:R-:W-:Y:S04]  /*a3b0*/  STL [R1+0xe34], R11 ;  /* 0x000e340b01007387 */ /* 0x000fe80000100800 */
[----:B------:R0:W-:Y:S04]  /*a3c0*/  STS.U16 [R28+UR9+0x27800], R25 ;  /* 0x027800191c007988 */ /* 0x0001e80008000409 */
[----:B------:R-:W-:Y:S01]  /*a3d0*/  STL [R1+0xe38], R14 ;  /* 0x000e380e01007387 */ /* 0x000fe20000100800 */
[----:B--2---:R-:W-:-:S03]  /*a3e0*/  IMAD R10, R10, 0x100, R4 ;  /* 0x000001000a0a7824 */ /* 0x004fc600078e0204 */
[----:B0-----:R-:W2:Y:S04]  /*a3f0*/  LDL.LU R25, [R1+0x204] ;  /* 0x0002040001197983 */ /* 0x001ea80000300800 */
[----:B------:R-:W2:Y:S04]  /*a400*/  LDL.LU R4, [R1+0x1f8] ;  /* 0x0001f80001047983 */ /* 0x000ea80000300800 */
[----:B------:R0:W-:Y:S04]  /*a410*/  STS.U16 [R28+UR9+0x26800], R26 ;  /* 0x0268001a1c007988 */ /* 0x0001e80008000409 */
[----:B------:R1:W-:Y:S04]  /*a420*/  STS.U16 [R28+UR9+0x24800], R3 ;  /* 0x024800031c007988 */ /* 0x0003e80008000409 */
[----:B0-----:R-:W2:Y:S04]  /*a430*/  LDL.LU R26, [R1+0x1ec] ;  /* 0x0001ec00011a7983 */ /* 0x001ea80000300800 */
[----:B-1----:R-:W2:Y:S01]  /*a440*/  LDL.LU R3, [R1+0x1e0] ;  /* 0x0001e00001037983 */ /* 0x002ea20000300800 */
[----:B----4-:R-:W-:-:S03]  /*a450*/  IMAD R6, R6, 0x100, R27 ;  /* 0x0000010006067824 */ /* 0x010fc600078e021b */
[----:B------:R-:W4:Y:S01]  /*a460*/  LDL.LU R27, [R1+0x1c8] ;  /* 0x0001c800011b7983 */ /* 0x000f220000300800 */
[----:B---3--:R-:W-:-:S03]  /*a470*/  IMAD R9, R9, 0x100, R2 ;  /* 0x0000010009097824 */ /* 0x008fc600078e0202 */
[----:B------:R-:W4:Y:S04]  /*a480*/  LDL.LU R2, [R1+0x1bc] ;  /* 0x0001bc0001027983 */ /* 0x000f280000300800 */
[----:B------:R0:W-:Y:S04]  /*a490*/  STS.U16 [R28+UR9+0x32800], R11 ;  /* 0x0328000b1c007988 */ /* 0x0001e80008000409 */
[----:B------:R1:W-:Y:S04]  /*a4a0*/  STS.U16 [R28+UR9+0x31800], R15 ;  /* 0x0318000f1c007988 */ /* 0x0003e80008000409 */
[----:B0-----:R-:W3:Y:S01]  /*a4b0*/  LDL.LU.S16 R11, [R1+0x92] ;  /* 0x00009200010b7983 */ /* 0x001ee20000300600 */
[----:B-----5:R-:W-:-:S03]  /*a4c0*/  IMAD R8, R8, 0x100, R22 ;  /* 0x0000010008087824 */ /* 0x020fc600078e0216 */
[----:B-1----:R-:W5:Y:S04]  /*a4d0*/  LDL.LU.S16 R15, [R1+0x8e] ;  /* 0x00008e00010f7983 */ /* 0x002f680000300600 */
[----:B------:R-:W3:Y:S04]  /*a4e0*/  LDL.LU.S16 R22, [R1+0x8a] ;  /* 0x00008a0001167983 */ /* 0x000ee80000300600 */
[----:B------:R0:W-:Y:S01]  /*a4f0*/  STS.U16 [R28+UR9+0x30800], R17 ;  /* 0x030800111c007988 */ /* 0x0001e20008000409 */
[----:B------:R-:W-:-:S03]  /*a500*/  LEA R7, R7, R23, 0x8 ;  /* 0x0000001707077211 */ /* 0x000fc600078e40ff */
[----:B------:R-:W3:Y:S04]  /*a510*/  LDL.LU.S16 R23, [R1+0x86] ;  /* 0x0000860001177983 */ /* 0x000ee80000300600 */
[----:B0-----:R-:W3:Y:S01]  /*a520*/  LDL.LU.S16 R17, [R1+0x82] ;  /* 0x0000820001117983 */ /* 0x001ee20000300600 */
[----:B------:R-:W-:-:S03]  /*a530*/  IMAD R5, R5, 0x100, R24 ;  /* 0x0000010005057824 */ /* 0x000fc600078e0218 */
[----:B------:R-:W3:Y:S04]  /*a540*/  LDL.LU.S16 R24, [R1+0x7e] ;  /* 0x00007e0001187983 */ /* 0x000ee80000300600 */
[----:B------:R0:W-:Y:S01]  /*a550*/  STS.U16 [R28+UR9+0x2f800], R18 ;  /* 0x02f800121c007988 */ /* 0x0001e20008000409 */
[----:B------:R-:W-:-:S03]  /*a560*/  IMAD R0, R0, 0x100, R21 ;  /* 0x0000010000007824 */ /* 0x000fc600078e0215 */
[----:B------:R-:W3:Y:S04]  /*a570*/  LDL.LU.S16 R21, [R1+0x7a] ;  /* 0x00007a0001157983 */ /* 0x000ee80000300600 */
[----:B------:R1:W-:Y:S04]  /*a580*/  STS.U16 [R28+UR9+0x2e800], R19 ;  /* 0x02e800131c007988 */ /* 0x0003e80008000409 */
[----:B------:R0:W-:Y:S01]  /*a590*/  STS.U16 [R28+UR9+0x2d800], R16 ;  /* 0x02d800101c007988 */ /* 0x0001e20008000409 */
[----:B--2---:R-:W-:-:S03]  /*a5a0*/  IMAD R4, R4, 0x100, R25 ;  /* 0x0000010004047824 */ /* 0x004fc600078e0219 */
[----:B------:R-:W2:Y:S04]  /*a5b0*/  LDL.LU.S16 R25, [R1+0x76] ;  /* 0x0000760001197983 */ /* 0x000ea80000300600 */
[----:B0-----:R-:W2:Y:S04]  /*a5c0*/  LDL.LU.S16 R18, [R1+0x72] ;  /* 0x0000720001127983 */ /* 0x001ea80000300600 */
[----:B-1----:R-:W2:Y:S04]  /*a5d0*/  LDL.LU.S16 R19, [R1+0x6e] ;  /* 0x00006e0001137983 */ /* 0x002ea80000300600 */
[----:B------:R-:W2:Y:S01]  /*a5e0*/  LDL.LU.S16 R16, [R1+0x6a] ;  /* 0x00006a0001107983 */ /* 0x000ea20000300600 */
[----:B------:R-:W-:-:S03]  /*a5f0*/  IMAD R3, R3, 0x100, R26 ;  /* 0x0000010003037824 */ /* 0x000fc600078e021a */
[----:B------:R-:W2:Y:S01]  /*a600*/  LDL.LU.S16 R26, [R1+0x66] ;  /* 0x00006600011a7983 */ /* 0x000ea20000300600 */
[----:B----4-:R-:W-:-:S03]  /*a610*/  LEA R2, R2, R27, 0x8 ;  /* 0x0000001b02027211 */ /* 0x010fc600078e40ff */
[----:B------:R-:W4:Y:S01]  /*a620*/  LDL.LU.S16 R27, [R1+0x62] ;  /* 0x00006200011b7983 */ /* 0x000f220000300600 */
[----:B------:R-:W-:Y:S02]  /*a630*/  F2FP.F16.E4M3.UNPACK_B R7, R7 ;  /* 0x00000007ff07723e */ /* 0x000fe400020006ff */
[----:B------:R-:W-:Y:S02]  /*a640*/  F2FP.F16.E4M3.UNPACK_B R8, R8 ;  /* 0x00000008ff08723e */ /* 0x000fe400020006ff */
[----:B------:R-:W-:Y:S02]  /*a650*/  F2FP.F16.E4M3.UNPACK_B R5, R5 ;  /* 0x00000005ff05723e */ /* 0x000fe400020006ff */
[----:B------:R-:W-:Y:S01]  /*a660*/  F2FP.F16.E4M3.UNPACK_B R3, R3 ;  /* 0x00000003ff03723e */ /* 0x000fe200020006ff */
[----:B------:R-:W-:Y:S01]  /*a670*/  STS.U16 [R28+UR9+0x3a800], R7 ;  /* 0x03a800071c007988 */ /* 0x000fe20008000409 */
[----:B------:R-:W-:Y:S02]  /*a680*/  F2FP.F16.E4M3.UNPACK_B R4, R4 ;  /* 0x00000004ff04723e */ /* 0x000fe400020006ff */
[----:B------:R-:W-:Y:S01]  /*a690*/  F2FP.F16.E4M3.UNPACK_B R13, R13 ;  /* 0x0000000dff0d723e */ /* 0x000fe200020006ff */
[----:B------:R0:W-:Y:S01]  /*a6a0*/  STS.U16 [R28+UR9+0x2c800], R20 ;  /* 0x02c800141c007988 */ /* 0x0001e20008000409 */
[----:B------:R-:W-:-:S02]  /*a6b0*/  F2FP.F16.E4M3.UNPACK_B R12, R12 ;  /* 0x0000000cff0c723e */ /* 0x000fc400020006ff */
[----:B------:R-:W-:Y:S01]  /*a6c0*/  F2FP.F16.E4M3.UNPACK_B R10, R10 ;  /* 0x0000000aff0a723e */ /* 0x000fe200020006ff */
[----:B------:R3:W-:Y:S01]  /*a6d0*/  STS.U16 [R28+UR9+0x39800], R8 ;  /* 0x039800081c007988 */ /* 0x0007e20008000409 */
[----:B------:R-:W-:Y:S02]  /*a6e0*/  F2FP.F16.E4M3.UNPACK_B R6, R6 ;  /* 0x00000006ff06723e */ /* 0x000fe400020006ff */
[----:B------:R-:W-:Y:S02]  /*a6f0*/  F2FP.F16.E4M3.UNPACK_B R9, R9 ;  /* 0x00000009ff09723e */ /* 0x000fe400020006ff */
[----:B------:R-:W-:Y:S01]  /*a700*/  F2FP.F16.E4M3.UNPACK_B R0, R0 ;  /* 0x00000000ff00723e */ /* 0x000fe200020006ff */
[----:B0-----:R-:W4:Y:S01]  /*a710*/  LDL.LU.S16 R20, [R1+0x5e] ;  /* 0x00005e0001147983 */ /* 0x001f220000300600 */
[----:B------:R-:W-:Y:S02]  /*a720*/  F2FP.F16.E4M3.UNPACK_B R2, R2 ;  /* 0x00000002ff02723e */ /* 0x000fe400020006ff */
[----:B------:R-:W-:Y:S01]  /*a730*/  LOP3.LUT R29, R29, 0x60, RZ, 0x3c, !PT ;  /* 0x000000601d1d7812 */ /* 0x000fe200078e3cff */
[----:B------:R0:W-:Y:S01]  /*a740*/  STS.U16 [R28+UR9+0x3b800], R5 ;  /* 0x03b800051c007988 */ /* 0x0001e20008000409 */
[----:B-----5:R-:W-:-:S02]  /*a750*/  PRMT R7, R15, 0x7610, R7 ;  /* 0x000076100f077816 */ /* 0x020fc40000000007 */
[----:B---3--:R-:W-:Y:S01]  /*a760*/  PRMT R8, R22, 0x7610, R8 ;  /* 0x0000761016087816 */ /* 0x008fe20000000008 */
[----:B------:R1:W-:Y:S04]  /*a770*/  STS.U16 [R28+UR9+0x3e800], R3 ;  /* 0x03e800031c007988 */ /* 0x0003e80008000409 */
[----:B------:R-:W3:Y:S01]  /*a780*/  LDL.LU.S16 R22, [R1+0x5a] ;  /* 0x00005a0001167983 */ /* 0x000ee20000300600 */
[----:B0-----:R-:W-:-:S03]  /*a790*/  PRMT R5, R23, 0x7610, R5 ;  /* 0x0000761017057816 */ /* 0x001fc60000000005 */
[----:B------:R0:W-:Y:S01]  /*a7a0*/  STS.U16 [R28+UR9+0x3d800], R4 ;  /* 0x03d800041c007988 */ /* 0x0001e20008000409 */
[----:B-1----:R-:W-:-:S03]  /*a7b0*/  PRMT R3, R24, 0x7610, R3 ;  /* 0x0000761018037816 */ /* 0x002fc60000000003 */
[----:B------:R-:W5:Y:S04]  /*a7c0*/  LDL.LU.S16 R23, [R1+0x56] ;  /* 0x0000560001177983 */ /* 0x000f680000300600 */
[----:B------:R-:W-:Y:S01]  /*a7d0*/  STS.U16 [R28+UR9+0x33800], R14 ;  /* 0x0338000e1c007988 */ /* 0x000fe20008000409 */
[----:B0-----:R-:W-:-:S03]  /*a7e0*/  PRMT R4, R21, 0x7610, R4 ;  /* 0x0000761015047816 */ /* 0x001fc60000000004 */
[----:B------:R-:W-:Y:S04]  /*a7f0*/  STS.U16 [R28+UR9+0x34800], R13 ;  /* 0x0348000d1c007988 */ /* 0x000fe80008000409 */
[----:B------:R-:W-:Y:S04]  /*a800*/  STS.U16 [R28+UR9+0x35800], R12 ;  /* 0x0358000c1c007988 */ /* 0x000fe80008000409 */
[----:B------:R-:W-:Y:S04]  /*a810*/  STS.U16 [R28+UR9+0x36800], R10 ;  /* 0x0368000a1c007988 */ /* 0x000fe80008000409 */
[----:B------:R-:W-:Y:S04]  /*a820*/  STS.U16 [R28+UR9+0x37800], R6 ;  /* 0x037800061c007988 */ /* 0x000fe80008000409 */
[----:B------:R2:W-:Y:S04]  /*a830*/  STS.U16 [R28+UR9+0x38800], R9 ;  /* 0x038800091c007988 */ /* 0x0005e80008000409 */
[----:B------:R-:W-:Y:S04]  /*a840*/  STS.U16 [R28+UR9+0x3c800], R0 ;  /* 0x03c800001c007988 */ /* 0x000fe80008000409 */
[----:B------:R-:W-:Y:S01]  /*a850*/  STS.U16 [R28+UR9+0x3f800], R2 ;  /* 0x03f800021c007988 */ /* 0x000fe20008000409 */
[----:B--2---:R-:W-:-:S03]  /*a860*/  PRMT R9, R25, 0x7610, R9 ;  /* 0x0000761019097816 */ /* 0x004fc60000000009 */
[----:B------:R-:W2:Y:S04]  /*a870*/  LDL.LU.S16 R24, [R1+0x52] ;  /* 0x0000520001187983 */ /* 0x000ea80000300600 */
[----:B------:R0:W-:Y:S04]  /*a880*/  STS.U16 [R29+UR9+0x1c00], R7 ;  /* 0x001c00071d007988 */ /* 0x0001e80008000409 */
[----:B------:R-:W2:Y:S04]  /*a890*/  LDL.LU.S16 R21, [R1+0x4e] ;  /* 0x00004e0001157983 */ /* 0x000ea80000300600 */
[----:B------:R-:W2:Y:S01]  /*a8a0*/  LDL.LU.S16 R25, [R1+0x4a] ;  /* 0x00004a0001197983 */ /* 0x000ea20000300600 */
[----:B0-----:R-:W-:-:S03]  /*a8b0*/  PRMT R7, R26, 0x7610, R7 ;  /* 0x000076101a077816 */ /* 0x001fc60000000007 */
[----:B------:R4:W-:Y:S04]  /*a8c0*/  STS.U16 [R29+UR9+0x2c00], R8 ;  /* 0x002c00081d007988 */ /* 0x0009e80008000409 */
[----:B------:R-:W2:Y:S01]  /*a8d0*/  LDL.LU.S16 R26, [R1+0x46] ;  /* 0x00004600011a7983 */ /* 0x000ea20000300600 */
[----:B----4-:R-:W-:-:S03]  /*a8e0*/  PRMT R8, R27, 0x7610, R8 ;  /* 0x000076101b087816 */ /* 0x010fc60000000008 */
[----:B------:R-:W4:Y:S01]  /*a8f0*/  LDL.LU.S16 R27, [R1+0x42] ;  /* 0x00004200011b7983 */ /* 0x000f220000300600 */
[----:B------:R-:W-:Y:S02]  /*a900*/  PRMT R6, R11, 0x7610, R6 ;  /* 0x000076100b067816 */ /* 0x000fe40000000006 */
[----:B------:R-:W-:Y:S01]  /*a910*/  PRMT R0, R17, 0x7610, R0 ;  /* 0x0000761011007816 */ /* 0x000fe20000000000 */
[----:B------:R-:W4:Y:S01]  /*a920*/  LDL.LU.S16 R14, [R1+0x3e] ;  /* 0x00003e00010e7983 */ /* 0x000f220000300600 */
[----:B------:R-:W-:-:S03]  /*a930*/  PRMT R2, R18, 0x7610, R2 ;  /* 0x0000761012027816 */ /* 0x000fc60000000002 */
[----:B------:R-:W4:Y:S04]  /*a940*/  LDL.LU.S16 R11, [R1+0x3a] ;  /* 0x00003a00010b7983 */ /* 0x000f280000300600 */
[----:B------:R-:W4:Y:S04]  /*a950*/  LDL.LU.S16 R15, [R1+0x36] ;  /* 0x00003600010f7983 */ /* 0x000f280000300600 */
[----:B------:R0:W-:Y:S04]  /*a960*/  STS.U16 [R29+UR9+0xc00], R6 ;  /* 0x000c00061d007988 */ /* 0x0001e80008000409 */
[----:B------:R-:W4:Y:S01]  /*a970*/  LDL.LU.S16 R17, [R1+0x32] ;  /* 0x0000320001117983 */ /* 0x000f220000300600 */
[----:B------:R-:W-:-:S03]  /*a980*/  PRMT R10, R20, 0x7610, R10 ;  /* 0x00007610140a7816 */ /* 0x000fc6000000000a */
[----:B------:R1:W-:Y:S01]  /*a990*/  STS.U16 [R29+UR9+0x3c00], R5 ;  /* 0x003c00051d007988 */ /* 0x0003e20008000409 */
[----:B0-----:R-:W-:-:S03]  /*a9a0*/  PRMT R6, R19, 0x7610, R6 ;  /* 0x0000761013067816 */ /* 0x001fc60000000006 */
[----:B------:R-:W4:Y:S04]  /*a9b0*/  LDL.LU.S16 R18, [R1+0x2e] ;  /* 0x00002e0001127983 */ /* 0x000f280000300600 */
[----:B------:R-:W4:Y:S01]  /*a9c0*/  LDL.LU.S16 R19, [R1+0x2a] ;  /* 0x00002a0001137983 */ /* 0x000f220000300600 */
[----:B-1----:R-:W-:-:S03]  /*a9d0*/  PRMT R5, R16, 0x7610, R5 ;  /* 0x0000761010057816 */ /* 0x002fc60000000005 */
[----:B------:R3:W-:Y:S04]  /*a9e0*/  STS.U16 [R29+UR9+0x4c00], R0 ;  /* 0x004c00001d007988 */ /* 0x0007e80008000409 */
[----:B------:R-:W4:Y:S04]  /*a9f0*/  LDL.LU.S16 R16, [R1+0x26] ;  /* 0x0000260001107983 */ /* 0x000f280000300600 */
[----:B------:R5:W-:Y:S01]  /*aa00*/  STS.U16 [R29+UR9+0x8c00], R2 ;  /* 0x008c00021d007988 */ /* 0x000be20008000409 */
[----:B---3--:R-:W-:-:S03]  /*aa10*/  PRMT R0, R22, 0x7610, R0 ;  /* 0x0000761016007816 */ /* 0x008fc60000000000 */
[----:B------:R-:W3:Y:S04]  /*aa20*/  LDL.LU.S16 R20, [R1+0x22] ;  /* 0x0000220001147983 */ /* 0x000ee80000300600 */
[----:B------:R2:W-:Y:S01]  /*aa30*/  STS.U16 [R29+UR9+0x5c00], R3 ;  /* 0x005c00031d007988 */ /* 0x0005e20008000409 */
[----:B-----5:R-:W-:-:S03]  /*aa40*/  PRMT R2, R23, 0x7610, R2 ;  /* 0x0000761017027816 */ /* 0x020fc60000000002 */
[----:B------:R-:W5:Y:S04]  /*aa50*/  LDL.LU.S16 R22, [R1+0x1e] ;  /* 0x00001e0001167983 */ /* 0x000f680000300600 */
[----:B------:R0:W-:Y:S04]  /*aa60*/  STS.U16 [R29+UR9+0x6c00], R4 ;  /* 0x006c00041d007988 */ /* 0x0001e80008000409 */
[----:B------:R-:W3:Y:S04]  /*aa70*/  LDL.LU.S16 R23, [R1+0x1a] ;  /* 0x00001a0001177983 */ /* 0x000ee80000300600 */
[----:B------:R1:W-:Y:S04]  /*aa80*/  STS.U16 [R29+UR9+0x7c00], R9 ;  /* 0x007c00091d007988 */ /* 0x0003e80008000409 */
[----:B------:R0:W-:Y:S01]  /*aa90*/  STS.U16 [R29+UR9+0xac00], R5 ;  /* 0x00ac00051d007988 */ /* 0x0001e20008000409 */
[----:B--2---:R-:W-:-:S03]  /*aaa0*/  PRMT R3, R24, 0x7610, R3 ;  /* 0x0000761018037816 */ /* 0x004fc60000000003 */
[----:B------:R-:W2:Y:S01]  /*aab0*/  LDL.LU.S16 R24, [R1+0x16] ;  /* 0x0000160001187983 */ /* 0x000ea20000300600 */
[----:B0-----:R-:W-:-:S03]  /*aac0*/  PRMT R4, R21, 0x7610, R4 ;  /* 0x0000761015047816 */ /* 0x001fc60000000004 */
[----:B------:R-:W2:Y:S01]  /*aad0*/  LDL.LU.S16 R21, [R1+0x12] ;  /* 0x0000120001157983 */ /* 0x000ea20000300600 */
[----:B-1----:R-:W-:-:S03]  /*aae0*/  PRMT R9, R25, 0x7610, R9 ;  /* 0x0000761019097816 */ /* 0x002fc60000000009 */
[----:B------:R-:W2:Y:S04]  /*aaf0*/  LDL.LU.S16 R25, [R1+0xe] ;  /* 0x00000e0001197983 */ /* 0x000ea80000300600 */
[----:B------:R4:W-:Y:S01]  /*ab00*/  STS.U16 [R29+UR9+0x9c00], R6 ;  /* 0x009c00061d007988 */ /* 0x0009e20008000409 */
[----:B------:R-:W-:-:S03]  /*ab10*/  PRMT R5, R26, 0x7610, R5 ;  /* 0x000076101a057816 */ /* 0x000fc60000000005 */
[----:B------:R-:W2:Y:S01]  /*ab20*/  LDL.LU.S16 R26, [R1+0xa] ;  /* 0x00000a00011a7983 */ /* 0x000ea20000300600 */
[----:B----4-:R-:W-:-:S03]  /*ab30*/  PRMT R6, R27, 0x7610, R6 ;  /* 0x000076101b067816 */ /* 0x010fc60000000006 */
[----:B------:R-:W4:Y:S04]  /*ab40*/  LDL.LU.S16 R27, [R1+0x6] ;  /* 0x00000600011b7983 */ /* 0x000f280000300600 */
[----:B------:R0:W-:Y:S04]  /*ab50*/  STS.U16 [R29+UR9+0xbc00], R7 ;  /* 0x00bc00071d007988 */ /* 0x0001e80008000409 */
[----:B------:R1:W-:Y:S04]  /*ab60*/  STS.U16 [R29+UR9+0xcc00], R8 ;  /* 0x00cc00081d007988 */ /* 0x0003e80008000409 */
[----:B------:R-:W4:Y:S01]  /*ab70*/  LDL.LU.S16 R28, [R1+0x2] ;  /* 0x00000200011c7983 */ /* 0x000f220000300600 */
[----:B0-----:R-:W-:-:S03]  /*ab80*/  PRMT R7, R14, 0x7610, R7 ;  /* 0x000076100e077816 */ /* 0x001fc60000000007 */
[----:B------:R0:W-:Y:S01]  /*ab90*/  STS.U16 [R29+UR9+0xdc00], R10 ;  /* 0x00dc000a1d007988 */ /* 0x0001e20008000409 */
[----:B-1----:R-:W-:-:S03]  /*aba0*/  PRMT R8, R11, 0x7610, R8 ;  /* 0x000076100b087816 */ /* 0x002fc60000000008 */
[----:B------:R-:W4:Y:S04]  /*abb0*/  LDL.LU R14, [R1+0xe38] ;  /* 0x000e3800010e7983 */ /* 0x000f280000300800 */
[----:B------:R1:W-:Y:S01]  /*abc0*/  STS.U16 [R29+UR9+0xec00], R0 ;  /* 0x00ec00001d007988 */ /* 0x0003e20008000409 */
[----:B0-----:R-:W-:-:S03]  /*abd0*/  PRMT R10, R15, 0x7610, R10 ;  /* 0x000076100f0a7816 */ /* 0x001fc6000000000a */
[----:B------:R-:W4:Y:S04]  /*abe0*/  LDL.LU R11, [R1+0xe34] ;  /* 0x000e3400010b7983 */ /* 0x000f280000300800 */
        /* <DEDUP_REMOVED lines=13> */
[----:B---3--:R-:W-:-:S03]  /*acc0*/  PRMT R9, R20, 0x7610, R9 ;  /* 0x0000761014097816 */ /* 0x008fc60000000009 */
[----:B------:R-:W3:Y:S04]  /*acd0*/  LDL.LU R16, [R1+0xe20] ;  /* 0x000e200001107983 */ /* 0x000ee80000300800 */
[----:B------:R0:W-:Y:S01]  /*ace0*/  STS.U16 [R29+UR9+0x14c00], R6 ;  /* 0x014c00061d007988 */ /* 0x0001e20008000409 */
[----:B-----5:R-:W-:-:S03]  /*acf0*/  PRMT R5, R22, 0x7610, R5 ;  /* 0x0000761016057816 */ /* 0x020fc60000000005 */
[----:B------:R-:W5:Y:S04]  /*ad00*/  LDL.LU R20, [R1+0xe1c] ;  /* 0x000e1c0001147983 */ /* 0x000f680000300800 */
[----:B------:R2:W-:Y:S01]  /*ad10*/  STS.U16 [R29+UR9+0x15c00], R7 ;  /* 0x015c00071d007988 */ /* 0x0005e20008000409 */
[----:B0-----:R-:W-:-:S03]  /*ad20*/  PRMT R6, R23, 0x7610, R6 ;  /* 0x0000761017067816 */ /* 0x001fc60000000006 */
[----:B------:R-:W5:Y:S04]  /*ad30*/  LDL.LU R22, [R1+0xe18] ;  /* 0x000e180001167983 */ /* 0x000f680000300800 */
[----:B------:R0:W-:Y:S01]  /*ad40*/  STS.U16 [R29+UR9+0x16c00], R8 ;  /* 0x016c00081d007988 */ /* 0x0001e20008000409 */
[----:B--2---:R-:W-:-:S03]  /*ad50*/  PRMT R7, R24, 0x7610, R7 ;  /* 0x0000761018077816 */ /* 0x004fc60000000007 */
[----:B------:R-:W2:Y:S04]  /*ad60*/  LDL.LU R23, [R1+0xe14] ;  /* 0x000e140001177983 */ /* 0x000ea80000300800 */
[----:B------:R1:W-:Y:S01]  /*ad70*/  STS.U16 [R29+UR9+0x17c00], R10 ;  /* 0x017c000a1d007988 */ /* 0x0003e20008000409 */
[----:B0-----:R-:W-:-:S03]  /*ad80*/  PRMT R8, R21, 0x7610, R8 ;  /* 0x0000761015087816 */ /* 0x001fc60000000008 */
[----:B------:R-:W2:Y:S04]  /*ad90*/  LDL.LU R24, [R1+0xe10] ;  /* 0x000e100001187983 */ /* 0x000ea80000300800 */
[----:B------:R0:W-:Y:S01]  /*ada0*/  STS.U16 [R29+UR9+0x18c00], R0 ;  /* 0x018c00001d007988 */ /* 0x0001e20008000409 */
[----:B-1----:R-:W-:-:S03]  /*adb0*/  PRMT R10, R25, 0x7610, R10 ;  /* 0x00007610190a7816 */ /* 0x002fc6000000000a */
[----:B------:R-:W2:Y:S04]  /*adc0*/  LDL.LU R21, [R1+0xe0c] ;  /* 0x000e0c0001157983 */ /* 0x000ea80000300800 */
[----:B------:R-:W2:Y:S01]  /*add0*/  LDL.LU R25, [R1+0xe08] ;  /* 0x000e080001197983 */ /* 0x000ea20000300800 */
[----:B0-----:R-:W-:-:S03]  /*ade0*/  PRMT R0, R26, 0x7610, R0 ;  /* 0x000076101a007816 */ /* 0x001fc60000000000 */
[----:B------:R4:W-:Y:S04]  /*adf0*/  STS.U16 [R29+UR9+0x19c00], R2 ;  /* 0x019c00021d007988 */ /* 0x0009e80008000409 */
[----:B------:R-:W2:Y:S01]  /*ae00*/  LDL.LU R26, [R1+0xe04] ;  /* 0x000e0400011a7983 */ /* 0x000ea20000300800 */
[----:B----4-:R-:W-:-:S03]  /*ae10*/  PRMT R2, R27, 0x7610, R2 ;  /* 0x000076101b027816 */ /* 0x010fc60000000002 */
[----:B------:R-:W4:Y:S04]  /*ae20*/  LDL.LU R27, [R1+0xe00] ;  /* 0x000e0000011b7983 */ /* 0x000f280000300800 */
[----:B------:R0:W-:Y:S04]  /*ae30*/  STS.U16 [R29+UR9+0x1ac00], R3 ;  /* 0x01ac00031d007988 */ /* 0x0001e80008000409 */
[----:B------:R-:W-:Y:S04]  /*ae40*/  STS.U16 [R29+UR9+0x1ec00], R6 ;  /* 0x01ec00061d007988 */ /* 0x000fe80008000409 */
[----:B------:R-:W-:Y:S01]  /*ae50*/  STS.U16 [R29+UR9+0x21c00], R10 ;  /* 0x021c000a1d007988 */ /* 0x000fe20008000409 */
[----:B0-----:R-:W-:-:S03]  /*ae60*/  PRMT R3, R28, 0x7610, R3 ;  /* 0x000076101c037816 */ /* 0x001fc60000000003 */
[----:B------:R-:W-:Y:S04]  /*ae70*/  STS.U16 [R29+UR9+0x1cc00], R9 ;  /* 0x01cc00091d007988 */ /* 0x000fe80008000409 */
[----:B------:R-:W-:Y:S04]  /*ae80*/  STS.U16 [R29+UR9+0x1bc00], R4 ;  /* 0x01bc00041d007988 */ /* 0x000fe80008000409 */
[----:B------:R-:W-:Y:S04]  /*ae90*/  STS.U16 [R29+UR9+0x23c00], R2 ;  /* 0x023c00021d007988 */ /* 0x000fe80008000409 */
[----:B------:R-:W-:Y:S04]  /*aea0*/  STS.U16 [R29+UR9+0x20c00], R8 ;  /* 0x020c00081d007988 */ /* 0x000fe80008000409 */
[----:B------:R-:W-:Y:S04]  /*aeb0*/  STS.U16 [R29+UR9+0x22c00], R0 ;  /* 0x022c00001d007988 */ /* 0x000fe80008000409 */
[----:B------:R0:W-:Y:S02]  /*aec0*/  STS.U16 [R29+UR9+0x24c00], R3 ;  /* 0x024c00031d007988 */ /* 0x0001e40008000409 */
[----:B0-----:R-:W-:-:S02]  /*aed0*/  PRMT R3, R19, 0x7632, R3 ;  /* 0x0000763213037816 */ /* 0x001fc40000000003 */
[----:B---3--:R-:W-:-:S03]  /*aee0*/  PRMT R2, R16, 0x7632, R2 ;  /* 0x0000763210027816 */ /* 0x008fc60000000002 */
[----:B------:R-:W-:Y:S01]  /*aef0*/  STS.U16 [R29+UR9+0x2ec00], R3 ;  /* 0x02ec00031d007988 */ /* 0x000fe20008000409 */
[----:B-----5:R-:W-:Y:S02]  /*af00*/  PRMT R0, R20, 0x7632, R0 ;  /* 0x0000763214007816 */ /* 0x020fe40000000000 */
[----:B------:R-:W-:Y:S01]  /*af10*/  PRMT R10, R22, 0x7632, R10 ;  /* 0x00007632160a7816 */ /* 0x000fe2000000000a */
[----:B------:R-:W-:Y:S04]  /*af20*/  STS.U16 [R29+UR9+0x2dc00], R2 ;  /* 0x02dc00021d007988 */ /* 0x000fe80008000409 */
[----:B------:R0:W-:Y:S01]  /*af30*/  STS.U16 [R29+UR9+0x2bc00], R10 ;  /* 0x02bc000a1d007988 */ /* 0x0001e20008000409 */
[----:B--2---:R-:W-:-:S03]  /*af40*/  PRMT R8, R23, 0x7632, R8 ;  /* 0x0000763217087816 */ /* 0x004fc60000000008 */
[----:B------:R-:W-:Y:S01]  /*af50*/  STS.U16 [R29+UR9+0x2cc00], R0 ;  /* 0x02cc00001d007988 */ /* 0x000fe20008000409 */
[----:B0-----:R-:W-:Y:S02]  /*af60*/  PRMT R10, R12, 0x7632, R10 ;  /* 0x000076320c0a7816 */ /* 0x001fe4000000000a */
[----:B------:R-:W-:-:S05]  /*af70*/  PRMT R6, R21, 0x7632, R6 ;  /* 0x0000763215067816 */ /* 0x000fca0000000006 */
[----:B------:R0:W-:Y:S01]  /*af80*/  STS.U16 [R29+UR9+0x28c00], R6 ;  /* 0x028c00061d007988 */ /* 0x0001e20008000409 */
[----:B------:R-:W-:Y:S02]  /*af90*/  PRMT R9, R26, 0x7632, R9 ;  /* 0x000076321a097816 */ /* 0x000fe40000000009 */
[----:B0-----:R-:W-:-:S03]  /*afa0*/  PRMT R6, R11, 0x7632, R6 ;  /* 0x000076320b067816 */ /* 0x001fc60000000006 */
[----:B------:R0:W-:Y:S01]  /*afb0*/  STS.U16 [R29+UR9+0x26c00], R9 ;  /* 0x026c00091d007988 */ /* 0x0001e20008000409 */
[----:B------:R-:W-:Y:S02]  /*afc0*/  PRMT R0, R10, 0x7632, R0 ;  /* 0x000076320a007816 */ /* 0x000fe40000000000 */
[----:B------:R-:W-:Y:S01]  /*afd0*/  PRMT R2, R6, 0x7632, R2 ;  /* 0x0000763206027816 */ /* 0x000fe20000000002 */
[----:B------:R1:W-:Y:S01]  /*afe0*/  STS.U16 [R29+UR9+0x2ac00], R8 ;  /* 0x02ac00081d007988 */ /* 0x0003e20008000409 */
[----:B0-----:R-:W-:-:S03]  /*aff0*/  PRMT R9, R17, 0x7632, R9 ;  /* 0x0000763211097816 */ /* 0x001fc60000000009 */
[----:B------:R0:W-:Y:S01]  /*b000*/  STS.U16 [R29+UR9+0x35c00], R10 ;  /* 0x035c000a1d007988 */ /* 0x0001e20008000409 */
[----:B-1----:R-:W-:Y:S02]  /*b010*/  PRMT R8, R13, 0x7632, R8 ;  /* 0x000076320d087816 */ /* 0x002fe40000000008 */
[----:B------:R-:W-:Y:S01]  /*b020*/  PRMT R3, R9, 0x7632, R3 ;  /* 0x0000763209037816 */ /* 0x000fe20000000003 */
[----:B------:R1:W-:Y:S04]  /*b030*/  STS.U16 [R29+UR9+0x32c00], R6 ;  /* 0x032c00061d007988 */ /* 0x0003e80008000409 */
[----:B------:R2:W-:Y:S01]  /*b040*/  STS.U16 [R29+UR9+0x37c00], R2 ;  /* 0x037c00021d007988 */ /* 0x0005e20008000409 */
[----:B0-----:R-:W-:-:S03]  /*b050*/  PRMT R10, R2, 0x7632, R10 ;  /* 0x00007632020a7816 */ /* 0x001fc6000000000a */
[----:B------:R-:W-:Y:S01]  /*b060*/  STS.U16 [R29+UR9+0x34c00], R8 ;  /* 0x034c00081d007988 */ /* 0x000fe20008000409 */
[----:B-1----:R-:W-:-:S03]  /*b070*/  PRMT R6, R0, 0x7632, R6 ;  /* 0x0000763200067816 */ /* 0x002fc60000000006 */
[----:B------:R0:W-:Y:S01]  /*b080*/  STS.U16 [R29+UR9+0x36c00], R0 ;  /* 0x036c00001d007988 */ /* 0x0001e20008000409 */
[----:B--2---:R-:W-:-:S03]  /*b090*/  IMAD.MOV.U32 R2, RZ, RZ, -0x800000 ;  /* 0xff800000ff027424 */ /* 0x004fc600078e00ff */
[----:B------:R-:W-:Y:S01]  /*b0a0*/  STS.U16 [R29+UR9+0x38c00], R3 ;  /* 0x038c00031d007988 */ /* 0x000fe20008000409 */
[----:B0-----:R-:W-:-:S03]  /*b0b0*/  IMAD.MOV.U32 R0, RZ, RZ, -0x800000 ;  /* 0xff800000ff007424 */ /* 0x001fc600078e00ff */
[----:B------:R-:W-:Y:S04]  /*b0c0*/  STL [R1+0x8bc], R2 ;  /* 0x0008bc0201007387 */ /* 0x000fe80000100800 */
[----:B------:R-:W-:Y:S04]  /*b0d0*/  STL [R1+0x8b8], R0 ;  /* 0x0008b80001007387 */ /* 0x000fe80000100800 */
[----:B------:R0:W-:Y:S04]  /*b0e0*/  STS.U16 [R29+UR9+0x1fc00], R7 ;  /* 0x01fc00071d007988 */ /* 0x0001e80008000409 */
[----:B------:R1:W-:Y:S01]  /*b0f0*/  STS.U16 [R29+UR9+0x1dc00], R5 ;  /* 0x01dc00051d007988 */ /* 0x0003e20008000409 */
[----:B0-----:R-:W-:-:S02]  /*b100*/  PRMT R7, R24, 0x7632, R7 ;  /* 0x0000763218077816 */ /* 0x001fc40000000007 */
[----:B-1----:R-:W-:-:S03]  /*b110*/  PRMT R5, R25, 0x7632, R5 ;  /* 0x0000763219057816 */ /* 0x002fc60000000005 */
[----:B------:R0:W-:Y:S04]  /*b120*/  STS.U16 [R29+UR9+0x29c00], R7 ;  /* 0x029c00071d007988 */ /* 0x0001e80008000409 */
[----:B------:R1:W-:Y:S01]  /*b130*/  STS.U16 [R29+UR9+0x27c00], R5 ;  /* 0x027c00051d007988 */ /* 0x0003e20008000409 */
[----:B0-----:R-:W-:-:S03]  /*b140*/  PRMT R7, R14, 0x7632, R7 ;  /* 0x000076320e077816 */ /* 0x001fc60000000007 */
[----:B------:R0:W-:Y:S01]  /*b150*/  STS.U16 [R29+UR9+0x30c00], R9 ;  /* 0x030c00091d007988 */ /* 0x0001e20008000409 */
[----:B-1----:R-:W-:-:S03]  /*b160*/  PRMT R5, R15, 0x7632, R5 ;  /* 0x000076320f057816 */ /* 0x002fc60000000005 */
[----:B------:R-:W-:Y:S04]  /*b170*/  STS.U16 [R29+UR9+0x33c00], R7 ;  /* 0x033c00071d007988 */ /* 0x000fe80008000409 */
[----:B------:R1:W-:Y:S01]  /*b180*/  STS.U16 [R29+UR9+0x31c00], R5 ;  /* 0x031c00051d007988 */ /* 0x0003e20008000409 */
[----:B0-----:R-:W-:-:S03]  /*b190*/  PRMT R9, R7, 0x7632, R9 ;  /* 0x0000763207097816 */ /* 0x001fc60000000009 */
[----:B------:R0:W-:Y:S01]  /*b1a0*/  STS.U16 [R29+UR9+0x3cc00], R6 ;  /* 0x03cc00061d007988 */ /* 0x0001e20008000409 */
[----:B-1----:R-:W-:Y:S01]  /*b1b0*/  PRMT R5, R5, 0x7632, R5 ;  /* 0x0000763205057816 */ /* 0x002fe20000000005 */
[----:B0-----:R-:W-:-:S04]  /*b1c0*/  IMAD.MOV.U32 R6, RZ, RZ, 0x3f800000 ;  /* 0x3f800000ff067424 */ /* 0x001fc800078e00ff */
[----:B------:R0:W-:Y:S02]  /*b1d0*/  STS.U16 [R29+UR9+0x3bc00], R5 ;  /* 0x03bc00051d007988 */ /* 0x0001e40008000409 */
[----:B0-----:R-:W-:Y:S01]  /*b1e0*/  IMAD.MOV.U32 R5, RZ, RZ, 0x3f800000 ;  /* 0x3f800000ff057424 */ /* 0x001fe200078e00ff */
[----:B----4-:R-:W-:-:S05]  /*b1f0*/  PRMT R4, R27, 0x7632, R4 ;  /* 0x000076321b047816 */ /* 0x010fca0000000004 */
[----:B------:R0:W-:Y:S02]  /*b200*/  STS.U16 [R29+UR9+0x25c00], R4 ;  /* 0x025c00041d007988 */ /* 0x0001e40008000409 */
[----:B0-----:R-:W-:-:S05]  /*b210*/  PRMT R4, R18, 0x7632, R4 ;  /* 0x0000763212047816 */ /* 0x001fca0000000004 */
[----:B------:R0:W-:Y:S02]  /*b220*/  STS.U16 [R29+UR9+0x2fc00], R4 ;  /* 0x02fc00041d007988 */ /* 0x0001e40008000409 */
[----:B0-----:R-:W-:Y:S02]  /*b230*/  PRMT R4, R8, 0x7632, R4 ;  /* 0x0000763208047816 */ /* 0x001fe40000000004 */
[----:B------:R-:W-:Y:S01]  /*b240*/  PRMT R8, R3, 0x7632, R8 ;  /* 0x0000763203087816 */ /* 0x000fe20000000008 */
[----:B------:R-:W-:-:S05]  /*b250*/  IMAD.MOV.U32 R3, RZ, RZ, -0x800000 ;  /* 0xff800000ff037424 */ /* 0x000fca00078e00ff */
        /* <DEDUP_REMOVED lines=17> */
[----:B------:R-:W-:Y:S01]  /*b370*/  STL [R1+0x870], R0 ;  /* 0x0008700001007387 */ /* 0x000fe20000100800 */
[----:B------:R-:W-:-:S03]  /*b380*/  PRMT R7, R4, 0x7632, R7 ;  /* 0x0000763204077816 */ /* 0x000fc60000000007 */
        /* <DEDUP_REMOVED lines=8> */
[----:B------:R0:W-:Y:S04]  /*b410*/  STS.U16 [R29+UR9+0x3dc00], R7 ;  /* 0x03dc00071d007988 */ /* 0x0001e80008000409 */
[----:B------:R-:W-:Y:S04]  /*b420*/  STL [R1+0x68c], R0 ;  /* 0x00068c0001007387 */ /* 0x000fe80000100800 */
[----:B------:R1:W-:Y:S01]  /*b430*/  STS.U16 [R29+UR9+0x39c00], R4 ;  /* 0x039c00041d007988 */ /* 0x0003e20008000409 */
[----:B0-----:R-:W-:-:S03]  /*b440*/  MOV R7, 0x3f800000 ;  /* 0x3f80000000077802 */ /* 0x001fc60000000f00 */
[----:B------:R0:W-:Y:S04]  /*b450*/  STL [R1+0x688], R3 ;  /* 0x0006880301007387 */ /* 0x0001e80000100800 */
[----:B------:R2:W-:Y:S01]  /*b460*/  STL [R1+0x684], R2 ;  /* 0x0006840201007387 */ /* 0x0005e20000100800 */
[----:B-1----:R-:W-:-:S03]  /*b470*/  IMAD.MOV.U32 R4, RZ, RZ, 0x3f800000 ;  /* 0x3f800000ff047424 */ /* 0x002fc600078e00ff */
[----:B------:R-:W-:Y:S01]  /*b480*/  STL [R1+0x680], R0 ;  /* 0x0006800001007387 */ /* 0x000fe20000100800 */
[----:B0-----:R-:W-:Y:S02]  /*b490*/  IMAD.MOV.U32 R3, RZ, RZ, 0x3f800000 ;  /* 0x3f800000ff037424 */ /* 0x001fe400078e00ff */
[----:B--2---:R-:W-:Y:S01]  /*b4a0*/  IMAD.MOV.U32 R2, RZ, RZ, 0x3f800000 ;  /* 0x3f800000ff027424 */ /* 0x004fe200078e00ff */
[----:B------:R-:W-:Y:S04]  /*b4b0*/  STL.64 [R1+0x4c0], R6 ;  /* 0x0004c00601007387 */ /* 0x000fe80000100a00 */
[----:B------:R-:W-:Y:S04]  /*b4c0*/  STL.64 [R1+0x4c8], R4 ;  /* 0x0004c80401007387 */ /* 0x000fe80000100a00 */
[----:B------:R-:W-:Y:S04]  /*b4d0*/  STL.64 [R1+0x4d8], R2 ;  /* 0x0004d80201007387 */ /* 0x000fe80000100a00 */
[----:B------:R-:W-:Y:S04]  /*b4e0*/  STL.64 [R1+0x4e0], R6 ;  /* 0x0004e00601007387 */ /* 0x000fe80000100a00 */
[----:B------:R-:W-:Y:S04]  /*b4f0*/  STL.64 [R1+0x4e8], R4 ;  /* 0x0004e80401007387 */ /* 0x000fe80000100a00 */
[----:B------:R-:W-:Y:S04]  /*b500*/  STL [R1+0x630], RZ ;  /* 0x000630ff01007387 */ /* 0x000fe80000100800 */
[----:B------:R-:W-:Y:S04]  /*b510*/  STL.64 [R1+0x4d0], R2 ;  /* 0x0004d00201007387 */ /* 0x000fe80000100a00 */
[----:B------:R-:W-:Y:S04]  /*b520*/  STL [R1+0x634], RZ ;  /* 0x000634ff01007387 */ /* 0x000fe80000100800 */
        /* <DEDUP_REMOVED lines=226> */
[----:B------:R-:W-:Y:S01]  /*c350*/  STL [R1+0x3d0], RZ ;  /* 0x0003d0ff01007387 */ /* 0x000fe20000100800 */
[----:B------:R-:W0:Y:S03]  /*c360*/  S2R R28, SR_CTAID.X ;  /* 0x00000000001c7919 */ /* 0x000e260000002500 */
        /* <DEDUP_REMOVED lines=19> */
[----:B------:R1:W-:Y:S04]  /*c4a0*/  STS.U16 [R29+UR9+0x3ac00], R9 ;  /* 0x03ac00091d007988 */ /* 0x0003e80008000409 */
[----:B------:R2:W-:Y:S04]  /*c4b0*/  STS.U16 [R29+UR9+0x3ec00], R8 ;  /* 0x03ec00081d007988 */ /* 0x0005e80008000409 */
[----:B------:R3:W-:Y:S04]  /*c4c0*/  STS.U16 [R29+UR9+0x3fc00], R10 ;  /* 0x03fc000a1d007988 */ /* 0x0007e80008000409 */
[----:B------:R4:W-:Y:S01]  /*c4d0*/  STL [R1+0x840], RZ ;  /* 0x000840ff01007387 */ /* 0x0009e20000100800 */
[----:B-1----:R-:W-:-:S03]  /*c4e0*/  IMAD.MOV.U32 R9, RZ, RZ, 0x3f800000 ;  /* 0x3f800000ff097424 */ /* 0x002fc600078e00ff */
[----:B------:R4:W-:Y:S01]  /*c4f0*/  STL [R1+0x844], RZ ;  /* 0x000844ff01007387 */ /* 0x0009e20000100800 */
[----:B--2---:R-:W-:Y:S01]  /*c500*/  IMAD.MOV.U32 R8, RZ, RZ, 0x3f800000 ;  /* 0x3f800000ff087424 */ /* 0x004fe200078e00ff */
[----:B---3--:R-:W1:Y:S02]  /*c510*/  S2R R29, SR_TID.X ;  /* 0x00000000001d7919 */ /* 0x008e640000002100 */
[----:B------:R4:W-:Y:S04]  /*c520*/  STL [R1+0x848], RZ ;  /* 0x000848ff01007387 */ /* 0x0009e80000100800 */
[----:B------:R4:W-:Y:S04]  /*c530*/  STL [R1+0x84c], RZ ;  /* 0x00084cff01007387 */ /* 0x0009e80000100800 */
[----:B------:R4:W-:Y:S04]  /*c540*/  STL [R1+0x830], RZ ;  /* 0x000830ff01007387 */ /* 0x0009e80000100800 */
[----:B------:R4:W-:Y:S04]  /*c550*/  STL [R1+0x834], RZ ;  /* 0x000834ff01007387 */ /* 0x0009e80000100800 */
[----:B------:R4:W-:Y:S04]  /*c560*/  STL [R1+0x838], RZ ;  /* 0x000838ff01007387 */ /* 0x0009e80000100800 */
[----:B------:R4:W-:Y:S04]  /*c570*/  STL [R1+0x83c], RZ ;  /* 0x00083cff01007387 */ /* 0x0009e80000100800 */
[----:B------:R4:W-:Y:S01]  /*c580*/  STL.64 [R1+0x8d0], R4 ;  /* 0x0008d00401007387 */ /* 0x0009e20000100a00 */
[----:B0-----:R-:W-:-:S03]  /*c590*/  SHF.L.U32 R0, R28, 0x8, RZ ;  /* 0x000000081c007819 */ /* 0x001fc600000006ff */
[----:B------:R4:W-:Y:S04]  /*c5a0*/  STL.64 [R1+0x8d8], R8 ;  /* 0x0008d80801007387 */ /* 0x0009e80000100a00 */
[----:B------:R4:W-:Y:S04]  /*c5b0*/  STL.64 [R1+0x8e0], R6 ;  /* 0x0008e00601007387 */ /* 0x0009e80000100a00 */
[----:B------:R4:W-:Y:S04]  /*c5c0*/  STL.64 [R1+0x8e8], R4 ;  /* 0x0008e80401007387 */ /* 0x0009e80000100a00 */
[----:B------:R4:W-:Y:S04]  /*c5d0*/  STL.64 [R1+0x8f0], R8 ;  /* 0x0008f00801007387 */ /* 0x0009e80000100a00 */
[----:B------:R4:W-:Y:S01]  /*c5e0*/  STL.64 [R1+0x8f8], R6 ;  /* 0x0008f80601007387 */ /* 0x0009e20000100a00 */
[----:B------:R-:W-:-:S03]  /*c5f0*/  VIADD R2, R0, 0x100 ;  /* 0x0000010000027836 */ /* 0x000fc60000000000 */
[----:B------:R4:W-:Y:S04]  /*c600*/  STL.64 [R1+0x900], R4 ;  /* 0x0009000401007387 */ /* 0x0009e80000100a00 */
[----:B------:R4:W-:Y:S04]  /*c610*/  STL.64 [R1+0x908], R8 ;  /* 0x0009080801007387 */ /* 0x0009e80000100a00 */
[----:B------:R4:W-:Y:S04]  /*c620*/  STL.64 [R1+0x918], R4 ;  /* 0x0009180401007387 */ /* 0x0009e80000100a00 */
[----:B------:R4:W-:Y:S01]  /*c630*/  STL.64 [R1+0x910], R6 ;  /* 0x0009100601007387 */ /* 0x0009e20000100a00 */
[----:B------:R-:W-:-:S02]  /*c640*/  ISETP.GE.AND P0, PT, R2, 0x1, PT ;  /* 0x000000010200780c */ /* 0x000fc40003f06270 */
[C---:B-1----:R-:W-:Y:S02]  /*c650*/  LOP3.LUT R3, R29.reuse, 0x1ff, RZ, 0xc0, !PT ;  /* 0x000001ff1d037812 */ /* 0x042fe400078ec0ff */
[----:B------:R-:W-:Y:S02]  /*c660*/  LOP3.LUT R2, R29, 0x1c, RZ, 0xc0, !PT ;  /* 0x0000001c1d027812 */ /* 0x000fe400078ec0ff */
[----:B------:R-:W-:-:S07]  /*c670*/  ISETP.GE.U32.AND P5, PT, R3, 0x100, PT ;  /* 0x000001000300780c */ /* 0x000fce0003fa6070 */
[----:B----4-:R-:W-:Y:S06]  /*c680*/  @!P0 BRA `(.L_x_0) ;  /* 0x0000046c00bc8947 */ /* 0x010fec0003800000 */
[C---:B------:R-:W-:Y:S01]  /*c690*/  LEA.HI R28, R2.reuse, 0xf8, RZ, 0x1e ;  /* 0x000000f8021c7811 */ /* 0x040fe200078ff0ff */
[----:B------:R-:W0:Y:S01]  /*c6a0*/  LDCU UR16, c[0x0][0x3c8] ;  /* 0x00007900ff1077ac */ /* 0x000e220008000800 */
[C---:B------:R-:W-:Y:S02]  /*c6b0*/  LEA.HI R27, R2.reuse, 0xf0, RZ, 0x1e ;  /* 0x000000f0021b7811 */ /* 0x040fe400078ff0ff */
[C---:B------:R-:W-:Y:S01]  /*c6c0*/  LEA.HI R26, R2.reuse, 0xe8, RZ, 0x1e ;  /* 0x000000e8021a7811 */ /* 0x040fe200078ff0ff */
[----:B------:R-:W1:Y:S01]  /*c6d0*/  LDCU.64 UR18, c[0x0][0x388] ;  /* 0x00007100ff1277ac */ /* 0x000e620008000a00 */
[----:B------:R-:W-:Y:S01]  /*c6e0*/  LEA.HI R25, R2, 0xe0, RZ, 0x1e ;  /* 0x000000e002197811 */ /* 0x000fe200078ff0ff */
[----:B------:R-:W-:Y:S01]  /*c6f0*/  IMAD.IADD R27, R0, 0x1, R27 ;  /* 0x00000001001b7824 */ /* 0x000fe200078e021b */
[----:B------:R-:W-:Y:S01]  /*c700*/  LEA.HI R24, R2, 0xd8, RZ, 0x1e ;  /* 0x000000d802187811 */ /* 0x000fe200078ff0ff */
[----:B------:R-:W-:Y:S01]  /*c710*/  IMAD.IADD R26, R0, 0x1, R26 ;  /* 0x00000001001a7824 */ /* 0x000fe200078e021a */
[----:B------:R-:W-:Y:S01]  /*c720*/  LEA.HI R23, R2, 0xd0, RZ, 0x1e ;  /* 0x000000d002177811 */ /* 0x000fe200078ff0ff */
[----:B------:R-:W-:Y:S01]  /*c730*/  IMAD.IADD R25, R0, 0x1, R25 ;  /* 0x0000000100197824 */ /* 0x000fe200078e0219 */
[----:B------:R-:W-:Y:S01]  /*c740*/  LEA.HI R22, R2, 0xc8, RZ, 0x1e ;  /* 0x000000c802167811 */ /* 0x000fe200078ff0ff */
[----:B------:R-:W-:Y:S01]  /*c750*/  IMAD.IADD R24, R0, 0x1, R24 ;  /* 0x0000000100187824 */ /* 0x000fe200078e0218 */
[C---:B------:R-:W-:Y:S01]  /*c760*/  LEA.HI R21, R2.reuse, 0xc0, RZ, 0x1e ;  /* 0x000000c002157811 */ /* 0x040fe200078ff0ff */
[----:B------:R-:W2:Y:S01]  /*c770*/  LDCU.64 UR12, c[0x0][0x3d0] ;  /* 0x00007a00ff0c77ac */ /* 0x000ea20008000a00 */
        /* <DEDUP_REMOVED lines=9> */
[----:B------:R-:W-:Y:S01]  /*c810*/  USHF.R.U32.HI UR11, URZ, 0x1, UR8 ;  /* 0x00000001ff0b7899 */ /* 0x000fe20008011608 */
        /* <DEDUP_REMOVED lines=9> */
[----:B--2---:R-:W-:Y:S01]  /*c8b0*/  UIMAD UR5, UR10, UR12, URZ ;  /* 0x0000000c0a0572a4 */ /* 0x004fe2000f8e02ff */
        /* <DEDUP_REMOVED lines=9> */
[----:B------:R-:W-:Y:S01]  /*c950*/  USHF.R.S32.HI UR12, URZ, 0x1f, UR5 ;  /* 0x0000001fff0c7899 */ /* 0x000fe20008011405 */
[----:B------:R-:W-:Y:S01]  /*c960*/  LEA.HI R5, R2, 0x40, RZ, 0x1e ;  /* 0x0000004002057811 */ /* 0x000fe200078ff0ff */
[----:B------:R-:W-:Y:S01]  /*c970*/  IMAD.IADD R7, R0, 0x1, R7 ;  /* 0x0000000100077824 */ /* 0x000fe200078e0207 */
[----:B------:R-:W-:Y:S01]  /*c980*/  LEA.HI R4, R2, 0x38, RZ, 0x1e ;  /* 0x0000003802047811 */ /* 0x000fe200078ff0ff */
[----:B------:R-:W-:Y:S01]  /*c990*/  IMAD.IADD R6, R0, 0x1, R6 ;  /* 0x0000000100067824 */ /* 0x000fe200078e0206 */
[----:B------:R-:W-:Y:S01]  /*c9a0*/  LEA.HI R3, R2, 0x30, RZ, 0x1e ;  /* 0x0000003002037811 */ /* 0x000fe200078ff0ff */
[----:B------:R-:W-:Y:S01]  /*c9b0*/  IMAD.IADD R5, R0, 0x1, R5 ;  /* 0x0000000100057824 */ /* 0x000fe200078e0205 */
[----:B------:R-:W-:Y:S01]  /*c9c0*/  LEA.HI R2, R2, R0, RZ, 0x1e ;  /* 0x0000000002027211 */ /* 0x000fe200078ff0ff */
[C---:B------:R-:W-:Y:S01]  /*c9d0*/  IMAD.IADD R4, R0.reuse, 0x1, R4 ;  /* 0x0000000100047824 */ /* 0x040fe200078e0204 */
[C---:B------:R-:W-:Y:S01]  /*c9e0*/  IADD3 R28, PT, PT, R0.reuse, R28, RZ ;  /* 0x0000001c001c7210 */ /* 0x040fe20007ffe0ff */
[----:B------:R-:W-:Y:S01]  /*c9f0*/  UMOV UR6, URZ ;  /* 0x000000ff00067c82 */ /* 0x000fe20008000000 */
[C---:B------:R-:W-:Y:S01]  /*ca00*/  IADD3 R18, PT, PT, R0.reuse, R18, RZ ;  /* 0x0000001200127210 */ /* 0x040fe20007ffe0ff */
[----:B------:R2:W-:Y:S01]  /*ca10*/  STL [R1+0x97c], R2 ;  /* 0x00097c0201007387 */ /* 0x0005e20000100800 */
[C---:B------:R-:W-:Y:S01]  /*ca20*/  IADD3 R13, PT, PT, R0.reuse, R13, RZ ;  /* 0x0000000d000d7210 */ /* 0x040fe20007ffe0ff */
[----:B------:R-:W-:Y:S01]  /*ca30*/  UMOV UR7, URZ ;  /* 0x000000ff00077c82 */ /* 0x000fe20008000000 */
[C---:B------:R-:W-:Y:S01]  /*ca40*/  IADD3 R8, PT, PT, R0.reuse, R8, RZ ;  /* 0x0000000800087210 */ /* 0x040fe20007ffe0ff */
[----:B------:R-:W-:Y:S01]  /*ca50*/  STL [R1+0x9f4], R28 ;  /* 0x0009f41c01007387 */ /* 0x000fe20000100800 */
[C---:B------:R-:W-:Y:S01]  /*ca60*/  IADD3 R3, PT, PT, R0.reuse, R3, RZ ;  /* 0x0000000300037210 */ /* 0x040fe20007ffe0ff */
[----:B------:R-:W-:Y:S01]  /*ca70*/  UMOV UR4, URZ ;  /* 0x000000ff00047c82 */ /* 0x000fe20008000000 */
[----:B------:R-:W-:Y:S01]  /*ca80*/  LOP3.LUT R29, R29, 0x7, RZ, 0xc0, !PT ;  /* 0x000000071d1d7812 */ /* 0x000fe200078ec0ff */
[----:B------:R-:W-:Y:S01]  /*ca90*/  STL [R1+0x9f0], R27 ;  /* 0x0009f01b01007387 */ /* 0x000fe20000100800 */
[----:B------:R-:W-:Y:S01]  /*caa0*/  IADD3 R23, PT, PT, R0, R23, RZ ;  /* 0x0000001700177210 */ /* 0x000fe20007ffe0ff */
[----:B--2---:R-:W-:-:S02]  /*cab0*/  IMAD.U32 R2, RZ, RZ, UR8 ;  /* 0x00000008ff027e24 */ /* 0x004fc4000f8e00ff */
[----:B------:R2:W-:Y:S02]  /*cac0*/  STL [R1+0x9ec], R26 ;  /* 0x0009ec1a01007387 */ /* 0x0005e40000100800 */
[----:B------:R-:W-:Y:S02]  /*cad0*/  IMAD R2, R2, 0x8, R29 ;  /* 0x0000000802027824 */ /* 0x000fe400078e021d */
[----:B------:R-:W-:Y:S03]  /*cae0*/  STL [R1+0x9e8], R25 ;  /* 0x0009e81901007387 */ /* 0x000fe60000100800 */
[----:B------:R-:W-:Y:S01]  /*caf0*/  SHF.L.U32 R2, R2, 0x4, RZ ;  /* 0x0000000402027819 */ /* 0x000fe200000006ff */
[----:B------:R-:W-:Y:S01]  /*cb00*/  STL [R1+0x9e4], R24 ;  /* 0x0009e41801007387 */ /* 0x000fe20000100800 */
[----:B--2---:R-:W2:Y:S03]  /*cb10*/  S2R R26, SR_TID.X ;  /* 0x00000000001a7919 */ /* 0x004ea60000002100 */
        /* <DEDUP_REMOVED lines=8> */
[----:B--2---:R-:W-:-:S02]  /*cba0*/  LOP3.LUT R27, R26, 0x1c, RZ, 0xc0, !PT ;  /* 0x0000001c1a1b7812 */ /* 0x004fc400078ec0ff */
[----:B------:R-:W-:Y:S01]  /*cbb0*/  LOP3.LUT R28, R26, 0x1c, RZ, 0xc0, !PT ;  /* 0x0000001c1a1c7812 */ /* 0x000fe200078ec0ff */
[----:B------:R-:W-:Y:S01]  /*cbc0*/  STL [R1+0x9bc], R14 ;  /* 0x0009bc0e01007387 */ /* 0x000fe20000100800 */
[----:B------:R-:W-:Y:S02]  /*cbd0*/  LEA.HI R27, R27, 0x28, RZ, 0x1e ;  /* 0x000000281b1b7811 */ /* 0x000fe400078ff0ff */
[----:B------:R-:W-:Y:S01]  /*cbe0*/  LEA.HI R28, R28, 0x18, RZ, 0x1e ;  /* 0x000000181c1c7811 */ /* 0x000fe200078ff0ff */
[----:B------:R-:W-:Y:S01]  /*cbf0*/  STL [R1+0x9b8], R13 ;  /* 0x0009b80d01007387 */ /* 0x000fe20000100800 */
[----:B------:R-:W-:-:S03]  /*cc00*/  LOP3.LUT R26, R26, 0x1c, RZ, 0xc0, !PT ;  /* 0x0000001c1a1a7812 */ /* 0x000fc600078ec0ff */
[----:B------:R-:W-:Y:S01]  /*cc10*/  STL [R1+0x9b4], R12 ;  /* 0x0009b40c01007387 */ /* 0x000fe20000100800 */
[----:B------:R-:W-:-:S03]  /*cc20*/  LEA.HI R26, R26, 0x20, RZ, 0x1e ;  /* 0x000000201a1a7811 */ /* 0x000fc600078ff0ff */
        /* <DEDUP_REMOVED lines=8> */
[----:B------:R3:W-:Y:S01]  /*ccb0*/  STL [R1+0x990], R3 ;  /* 0x0009900301007387 */ /* 0x0007e20000100800 */
[----:B--2---:R-:W-:-:S02]  /*ccc0*/  IMAD.IADD R4, R0, 0x1, R26 ;  /* 0x0000000100047824 */ /* 0x004fc400078e021a */
[C---:B---3--:R-:W-:Y:S02]  /*ccd0*/  IMAD.IADD R3, R0.reuse, 0x1, R27 ;  /* 0x0000000100037824 */ /* 0x048fe400078e021b */
[----:B------:R-:W2:Y:S01]  /*cce0*/  S2R R27, SR_TID.X ;  /* 0x00000000001b7919 */ /* 0x000ea20000002100 */
[----:B------:R-:W-:Y:S02]  /*ccf0*/  IMAD.IADD R3, R0, 0x1, R28 ;  /* 0x0000000100037824 */ /* 0x000fe400078e021c */
[----:B------:R-:W3:Y:S01]  /*cd00*/  S2R R28, SR_TID.X ;  /* 0x00000000001c7919 */ /* 0x000ee20000002100 */
[C---:B--2---:R-:W-:Y:S02]  /*cd10*/  LOP3.LUT R26, R27.reuse, 0x1c, RZ, 0xc0, !PT ;  /* 0x0000001c1b1a7812 */ /* 0x044fe400078ec0ff */
[C---:B------:R-:W-:Y:S01]  /*cd20*/  LOP3.LUT R25, R27.reuse, 0x1c, RZ, 0xc0, !PT ;  /* 0x0000001c1b197812 */ /* 0x040fe200078ec0ff */
[----:B------:R-:W-:Y:S01]  /*cd30*/  IMAD.SHL.U32 R27, R27, 0x2, RZ ;  /* 0x000000021b1b7824 */ /* 0x000fe200078e00ff */
[----:B------:R-:W-:-:S02]  /*cd40*/  LEA.HI R26, R26, 0x8, RZ, 0x1e ;  /* 0x000000081a1a7811 */ /* 0x000fc400078ff0ff */
[----:B------:R-:W-:Y:S02]  /*cd50*/  LEA.HI R25, R25, 0x10, RZ, 0x1e ;  /* 0x0000001019197811 */ /* 0x000fe400078ff0ff */
[----:B---3--:R-:W-:Y:S01]  /*cd60*/  SHF.R.S32.HI R7, RZ, 0x1, R28 ;  /* 0x00000001ff077819 */ /* 0x008fe2000001141c */
[C---:B------:R-:W-:Y:S01]  /*cd70*/  IMAD.IADD R3, R0.reuse, 0x1, R26 ;  /* 0x0000000100037824 */ /* 0x040fe200078e021a */
[----:B------:R-:W-:Y:S01]  /*cd80*/  SHF.R.S32.HI R8, RZ, 0x3, R28 ;  /* 0x00000003ff087819 */ /* 0x000fe2000001141c */
[----:B------:R-:W-:Y:S01]  /*cd90*/  IMAD.IADD R4, R0, 0x1, R25 ;  /* 0x0000000100047824 */ /* 0x000fe200078e0219 */
[----:B------:R-:W-:Y:S01]  /*cda0*/  LOP3.LUT R0, R2, 0x30, R27, 0x78, !PT ;  /* 0x0000003002007812 */ /* 0x000fe200078e781b */
[C---:B------:R-:W-:Y:S01]  /*cdb0*/  IMAD.SHL.U32 R4, R28.reuse, 0x400, RZ ;  /* 0x000004001c047824 */ /* 0x040fe200078e00ff */
[----:B------:R-:W2:Y:S01]  /*cdc0*/  S2R R27, SR_TID.X ;  /* 0x00000000001b7919 */ /* 0x000ea20000002100 */
[----:B------:R-:W3:Y:S01]  /*cdd0*/  LDC.64 R2, c[0x0][0x3c0] ;  /* 0x0000f000ff027b82 */ /* 0x000ee20000000a00 */
[----:B------:R-:W-:Y:S01]  /*cde0*/  SGXT R7, R7, 0x1 ;  /* 0x000000010707781a */ /* 0x000fe20000000200 */
[----:B------:R-:W-:Y:S01]  /*cdf0*/  IMAD R0, R29, 0x200, R0 ;  /* 0x000002001d007824 */ /* 0x000fe200078e0200 */
[----:B------:R-:W-:-:S02]  /*ce00*/  SHF.L.U32 R6, R28, 0x7, RZ ;  /* 0x000000071c067819 */ /* 0x000fc400000006ff */
[----:B------:R-:W-:Y:S02]  /*ce10*/  LOP3.LUT R7, R7, 0x840, RZ, 0xc0, !PT ;  /* 0x0000084007077812 */ /* 0x000fe400078ec0ff */
[----:B------:R-:W-:Y:S02]  /*ce20*/  SGXT R8, R8, 0x1 ;  /* 0x000000010808781a */ /* 0x000fe40000000200 */
[----:B------:R-:W-:Y:S02]  /*ce30*/  LOP3.LUT R7, R7, 0x1000, R4, 0xf8, !PT ;  /* 0x0000100007077812 */ /* 0x000fe400078ef804 */
[----:B------:R-:W-:Y:S01]  /*ce40*/  LOP3.LUT R9, R28, 0x3, RZ, 0xc0, !PT ;  /* 0x000000031c097812 */ /* 0x000fe200078ec0ff */
[----:B------:R-:W4:Y:S01]  /*ce50*/  LDC.64 R4, c[0x0][0x390] ;  /* 0x0000e400ff047b82 */ /* 0x000f220000000a00 */
[----:B------:R-:W-:Y:S02]  /*ce60*/  LOP3.LUT R6, R6, 0xf80, RZ, 0xc0, !PT ;  /* 0x00000f8006067812 */ /* 0x000fe400078ec0ff */
[----:B------:R-:W-:-:S02]  /*ce70*/  LOP3.LUT R7, R7, 0x420, R8, 0xf8, !PT ;  /* 0x0000042007077812 */ /* 0x000fc400078ef808 */
[C---:B------:R-:W-:Y:S02]  /*ce80*/  LOP3.LUT R8, R28.reuse, 0x1, RZ, 0xc0, !PT ;  /* 0x000000011c087812 */ /* 0x040fe400078ec0ff */
[C---:B------:R-:W-:Y:S02]  /*ce90*/  LEA.HI R12, R28.reuse, 0x68, RZ, 0x1a ;  /* 0x000000681c0c7811 */ /* 0x040fe400078fd0ff */
[C---:B------:R-:W-:Y:S01]  /*cea0*/  LEA.HI R29, R28.reuse, 0x98, RZ, 0x1a ;  /* 0x000000981c1d7811 */ /* 0x040fe200078fd0ff */
[----:B------:R-:W-:Y:S01]  /*ceb0*/  IMAD.MOV R8, RZ, RZ, -R8 ;  /* 0x000000ffff087224 */ /* 0x000fe200078e0a08 */
[----:B------:R-:W-:Y:S01]  /*cec0*/  LEA.HI R13, R28, 0x78, RZ, 0x1a ;  /* 0x000000781c0d7811 */ /* 0x000fe200078fd0ff */
[----:B---3--:R3:W-:Y:S01]  /*ced0*/  STL [R1+0xe54], R3 ;  /* 0x000e540301007387 */ /* 0x0087e20000100800 */
[----:B------:R-:W-:Y:S01]  /*cee0*/  IMAD R2, R2, UR10, RZ ;  /* 0x0000000a02027c24 */ /* 0x000fe2000f8e02ff */
[----:B------:R-:W-:Y:S02]  /*cef0*/  LEA.HI R20, R28, 0xf8, RZ, 0x1a ;  /* 0x000000f81c147811 */ /* 0x000fe400078fd0ff */
[----:B------:R-:W-:-:S02]  /*cf00*/  LOP3.LUT R8, R8, 0x210, RZ, 0xc0, !PT ;  /* 0x0000021008087812 */ /* 0x000fc400078ec0ff */
[----:B------:R-:W-:Y:S02]  /*cf10*/  LEA.HI R10, R28, 0x48, RZ, 0x1a ;  /* 0x000000481c0a7811 */ /* 0x000fe400078fd0ff */
[----:B--2---:R-:W-:Y:S01]  /*cf20*/  LOP3.LUT R27, R27, 0x1ff, RZ, 0xc0, !PT ;  /* 0x000001ff1b1b7812 */ /* 0x004fe200078ec0ff */
[----:B---3--:R-:W-:Y:S01]  /*cf30*/  IMAD R3, R9, 0x20, R6 ;  /* 0x0000002009037824 */ /* 0x008fe200078e0206 */
[----:B------:R-:W-:Y:S02]  /*cf40*/  LOP3.LUT R8, R8, 0x10, R28, 0x78, !PT ;  /* 0x0000001008087812 */ /* 0x000fe400078e781c */
[C---:B------:R-:W-:Y:S02]  /*cf50*/  LOP3.LUT R9, R28.reuse, 0x3f, RZ, 0xc0, !PT ;  /* 0x0000003f1c097812 */ /* 0x040fe400078ec0ff */
[----:B------:R2:W-:Y:S01]  /*cf60*/  STL [R1+0x88], R3 ;  /* 0x0000880301007387 */ /* 0x0005e20000100800 */
[C---:B------:R-:W-:Y:S02]  /*cf70*/  LEA.HI R15, R28.reuse, 0xa8, RZ, 0x1a ;  /* 0x000000a81c0f7811 */ /* 0x040fe400078fd0ff */
[----:B------:R-:W-:Y:S01]  /*cf80*/  IMAD R9, R9, UR13, RZ ;  /* 0x0000000d09097c24 */ /* 0x000fe2000f8e02ff */
[----:B------:R0:W-:Y:S01]  /*cf90*/  STL [R1+0x8c], R0 ;  /* 0x00008c0001007387 */ /* 0x0001e20000100800 */
[C---:B------:R-:W-:Y:S01]  /*cfa0*/  LEA.HI R16, R28.reuse, 0xb8, RZ, 0x1a ;  /* 0x000000b81c107811 */ /* 0x040fe200078fd0ff */
[----:B------:R-:W3:Y:S01]  /*cfb0*/  LDCU UR13, c[0x0][0x3d4] ;  /* 0x00007a80ff0d77ac */ /* 0x000ee20008000800 */
[----:B------:R-:W-:-:S02]  /*cfc0*/  LEA.HI R18, R28, 0xd8, RZ, 0x1a ;  /* 0x000000d81c127811 */ /* 0x000fc400078fd0ff */
[C---:B------:R-:W-:Y:S02]  /*cfd0*/  LEA.HI R19, R28.reuse, 0xe8, RZ, 0x1a ;  /* 0x000000e81c137811 */ /* 0x040fe400078fd0ff */
[----:B--2---:R-:W-:Y:S02]  /*cfe0*/  LOP3.LUT R3, R7, R8, RZ, 0xfc, !PT ;  /* 0x0000000807037212 */ /* 0x004fe400078efcff */
[C---:B------:R-:W-:Y:S01]  /*cff0*/  LEA.HI R7, R28.reuse, 0x18, RZ, 0x1a ;  /* 0x000000181c077811 */ /* 0x040fe200078fd0ff */
[----:B0-----:R-:W-:Y:S01]  /*d000*/  IMAD R0, R27, UR16, RZ ;  /* 0x000000101b007c24 */ /* 0x001fe2000f8e02ff */
[C---:B------:R-:W-:Y:S01]  /*d010*/  LEA.HI R8, R28.reuse, 0x28, RZ, 0x1a ;  /* 0x000000281c087811 */ /* 0x040fe200078fd0ff */
[----:B------:R-:W0:Y:S01]  /*d020*/  LDCU UR16, c[0x0][0x3c4] ;  /* 0x00007880ff1077ac */ /* 0x000e220008000800 */
[----:B------:R-:W-:Y:S02]  /*d030*/  LEA.HI R21, R28, 0x108, RZ, 0x1a ;  /* 0x000001081c157811 */ /* 0x000fe400078fd0ff */
[----:B------:R-:W-:-:S02]  /*d040*/  SHF.R.S32.HI R6, RZ, 0x1f, R0 ;  /* 0x0000001fff067819 */ /* 0x000fc40000011400 */
[--C-:B-1----:R-:W-:Y:S02]  /*d050*/  IADD3 R0, P1, P2, R0, UR18, R2.reuse ;  /* 0x0000001200007c10 */ /* 0x102fe4000fa3e002 */
[----:B------:R-:W-:Y:S02]  /*d060*/  SHF.R.S32.HI R2, RZ, 0x1f, R2 ;  /* 0x0000001fff027819 */ /* 0x000fe40000011402 */
[----:B------:R-:W-:Y:S01]  /*d070*/  LEA.HI R11, R28, 0x58, RZ, 0x1a ;  /* 0x000000581c0b7811 */ /* 0x000fe200078fd0ff */
[----:B------:R4:W-:Y:S01]  /*d080*/  STL [R1+0x8c8], R0 ;  /* 0x0008c80001007387 */ /* 0x0009e20000100800 */
[----:B------:R-:W-:Y:S02]  /*d090*/  IADD3.X R2, PT, PT, R6, UR19, R2, P1, P2 ;  /* 0x0000001306027c10 */ /* 0x000fe40008fe4402 */
[C---:B------:R-:W-:Y:S01]  /*d0a0*/  LEA.HI R6, R28.reuse, 0x8, RZ, 0x1a ;  /* 0x000000081c067811 */ /* 0x040fe200078fd0ff */
[----:B------:R-:W-:Y:S01]  /*d0b0*/  STL [R1+0x310], R3 ;  /* 0x0003100301007387 */ /* 0x000fe20000100800 */
[----:B------:R-:W-:-:S02]  /*d0c0*/  LEA.HI R22, R28, 0x118, RZ, 0x1a ;  /* 0x000001181c167811 */ /* 0x000fc400078fd0ff */
[C---:B------:R-:W-:Y:S01]  /*d0d0*/  LEA.HI R24, R28.reuse, 0x128, RZ, 0x1a ;  /* 0x000001281c187811 */ /* 0x040fe200078fd0ff */
[----:B------:R1:W-:Y:S01]  /*d0e0*/  STL [R1+0x8c4], R2 ;  /* 0x0008c40201007387 */ /* 0x0003e20000100800 */
[C---:B------:R-:W-:Y:S02]  /*d0f0*/  LEA.HI R25, R28.reuse, 0x138, RZ, 0x1a ;  /* 0x000001381c197811 */ /* 0x040fe400078fd0ff */
[----:B----4-:R-:W-:Y:S01]  /*d100*/  IADD3 R0, P3, P4, R9, UR5, R4 ;  /* 0x0000000509007c10 */ /* 0x010fe2000fc7e004 */
[----:B------:R-:W-:Y:S01]  /*d110*/  UMOV UR5, URZ ;  /* 0x000000ff00057c82 */ /* 0x000fe20008000000 */
[----:B------:R-:W-:Y:S02]  /*d120*/  SHF.R.S32.HI R4, RZ, 0x1f, R9 ;  /* 0x0000001fff047819 */ /* 0x000fe40000011409 */
[----:B------:R-:W-:Y:S02]  /*d130*/  LEA.HI R9, R28, 0x38, RZ, 0x1a ;  /* 0x000000381c097811 */ /* 0x000fe400078fd0ff */
[----:B------:R-:W-:Y:S01]  /*d140*/  IADD3.X R4, PT, PT, R4, UR12, R5, P3, P4 ;  /* 0x0000000c04047c10 */ /* 0x000fe20009fe8405 */
[----:B-1----:R-:W1:Y:S01]  /*d150*/  LDC R2, c[0x0][0x3d8] ;  /* 0x0000f600ff027b82 */ /* 0x002e620000000800 */
[----:B------:R-:W-:Y:S01]  /*d160*/  SHF.R.U32.HI R5, RZ, 0x6, R28 ;  /* 0x00000006ff057819 */ /* 0x000fe2000001161c */
[----:B------:R-:W2:Y:S01]  /*d170*/  LDCU UR12, c[0x0][0x3a8] ;  /* 0x00007500ff0c77ac */ /* 0x000ea20008000800 */
[----:B------:R-:W-:-:S02]  /*d180*/  LEA.HI R14, R28, 0x88, RZ, 0x1a ;  /* 0x000000881c0e7811 */ /* 0x000fc400078fd0ff */
[----:B------:R-:W-:Y:S02]  /*d190*/  SGXT.U32 R23, R5, 0x3 ;  /* 0x000000030517781a */ /* 0x000fe40000000000 */
[C---:B------:R-:W-:Y:S02]  /*d1a0*/  LOP3.LUT P0, RZ, R28.reuse, 0x3, RZ, 0xc0, !PT ;  /* 0x000000031cff7812 */ /* 0x040fe4000780c0ff */
[C---:B------:R-:W-:Y:S02]  /*d1b0*/  LEA.HI R17, R28.reuse, 0xc8, RZ, 0x1a ;  /* 0x000000c81c117811 */ /* 0x040fe400078fd0ff */
[----:B------:R-:W-:Y:S02]  /*d1c0*/  ISETP.LT.U32.AND P0, PT, R27, 0x100, !P0 ;  /* 0x000001001b00780c */ /* 0x000fe40004701070 */
[C---:B------:R-:W-:Y:S02]  /*d1d0*/  LEA.HI R27, R28.reuse, 0x158, RZ, 0x1a ;  /* 0x000001581c1b7811 */ /* 0x040fe400078fd0ff */
[----:B------:R-:W-:-:S02]  /*d1e0*/  LEA.HI R26, R28, 0x148, RZ, 0x1a ;  /* 0x000001481c1a7811 */ /* 0x000fc400078fd0ff */
[----:B------:R-:W-:Y:S01]  /*d1f0*/  LEA.HI R28, R28, 0x168, RZ, 0x1a ;  /* 0x000001681c1c7811 */ /* 0x000fe200078fd0ff */
[-C--:B-1----:R-:W-:Y:S02]  /*d200*/  IMAD R3, R12, R2.reuse, RZ ;  /* 0x000000020c037224 */ /* 0x082fe400078e02ff */
[-C--:B------:R-:W-:Y:S02]  /*d210*/  IMAD R5, R7, R2.reuse, RZ ;  /* 0x0000000207057224 */ /* 0x080fe400078e02ff */
[-C--:B------:R-:W-:Y:S01]  /*d220*/  IMAD R29, R29, R2.reuse, RZ ;  /* 0x000000021d1d7224 */ /* 0x080fe200078e02ff */
[----:B------:R1:W-:Y:S01]  /*d230*/  STL [R1+0xe68], R3 ;  /* 0x000e680301007387 */ /* 0x0003e20000100800 */
[-C--:B------:R-:W-:Y:S02]  /*d240*/  IMAD R10, R20, R2.reuse, RZ ;  /* 0x00000002140a7224 */ /* 0x080fe400078e02ff */
[-C--:B------:R-:W-:Y:S01]  /*d250*/  IMAD R6, R16, R2.reuse, RZ ;  /* 0x0000000210067224 */ /* 0x080fe200078e02ff */
[----:B------:R4:W-:Y:S01]  /*d260*/  STL [R1+0x1c], R5 ;  /* 0x00001c0501007387 */ /* 0x0009e20000100800 */
[----:B------:R-:W-:-:S02]  /*d270*/  IMAD R8, R18, R2, RZ ;  /* 0x0000000212087224 */ /* 0x000fc400078e02ff */
[-C--:B------:R-:W-:Y:S01]  /*d280*/  IMAD R9, R19, R2.reuse, RZ ;  /* 0x0000000213097224 */ /* 0x080fe200078e02ff */
[----:B------:R-:W-:Y:S01]  /*d290*/  STL [R1+0xe60], R29 ;  /* 0x000e601d01007387 */ /* 0x000fe20000100800 */
[-C--:B------:R-:W-:Y:S02]  /*d2a0*/  IMAD R11, R21, R2.reuse, RZ ;  /* 0x00000002150b7224 */ /* 0x080fe400078e02ff */
[-C--:B-1----:R-:W-:Y:S02]  /*d2b0*/  IMAD R3, R13, R2.reuse, RZ ;  /* 0x000000020d037224 */ /* 0x082fe400078e02ff */
[-C--:B------:R-:W-:Y:S02]  /*d2c0*/  IMAD R12, R22, R2.reuse, RZ ;  /* 0x00000002160c7224 */ /* 0x080fe400078e02ff */
[-C--:B----4-:R-:W-:Y:S01]  /*d2d0*/  IMAD R5, R15, R2.reuse, RZ ;  /* 0x000000020f057224 */ /* 0x090fe200078e02ff */
[----:B------:R1:W-:Y:S01]  /*d2e0*/  STL [R1+0x4], R3 ;  /* 0x0000040301007387 */ /* 0x0003e20000100800 */
[----:B------:R-:W-:-:S02]  /*d2f0*/  IMAD R13, R24, R2, RZ ;  /* 0x00000002180d7224 */ /* 0x000fc400078e02ff */
[-C--:B------:R-:W-:Y:S01]  /*d300*/  IMAD R14, R25, R2.reuse, RZ ;  /* 0x00000002190e7224 */ /* 0x080fe200078e02ff */
[----:B------:R-:W-:Y:S01]  /*d310*/  STL [R1+0xe5c], R5 ;  /* 0x000e5c0501007387 */ /* 0x000fe20000100800 */
[-C--:B------:R-:W-:Y:S02]  /*d320*/  IMAD R23, R23, R2.reuse, RZ ;  /* 0x0000000217177224 */ /* 0x080fe400078e02ff */
[-C--:B------:R-:W-:Y:S01]  /*d330*/  IMAD R16, R27, R2.reuse, RZ ;  /* 0x000000021b107224 */ /* 0x080fe200078e02ff */
[----:B------:R4:W-:Y:S01]  /*d340*/  STL [R1+0xe58], R6 ;  /* 0x000e580601007387 */ /* 0x0009e20000100800 */
[-C--:B------:R-:W-:Y:S02]  /*d350*/  IMAD R7, R17, R2.reuse, RZ ;  /* 0x0000000211077224 */ /* 0x080fe400078e02ff */
[-C--:B------:R-:W-:Y:S01]  /*d360*/  IMAD R15, R26, R2.reuse, RZ ;  /* 0x000000021a0f7224 */ /* 0x080fe200078e02ff */
[----:B-1----:R-:W1:Y:S01]  /*d370*/  S2R R3, SR_TID.X ;  /* 0x0000000000037919 */ /* 0x002e620000002100 */
[----:B------:R-:W-:-:S02]  /*d380*/  IMAD R17, R28, R2, RZ ;  /* 0x000000021c117224 */ /* 0x000fc400078e02ff */
[----:B------:R-:W-:Y:S01]  /*d390*/  IMAD R28, R2, 0x10, R23 ;  /* 0x00000010021c7824 */ /* 0x000fe200078e0217 */
[----:B------:R-:W-:Y:S01]  /*d3a0*/  STL [R1+0xe64], R7 ;  /* 0x000e640701007387 */ /* 0x000fe20000100800 */
[C---:B-1----:R-:W-:Y:S02]  /*d3b0*/  LEA.HI R29, R3.reuse, 0x198, RZ, 0x1a ;  /* 0x00000198031d7811 */ /* 0x042fe400078fd0ff */
[C---:B----4-:R-:W-:Y:S02]  /*d3c0*/  LEA.HI R6, R3.reuse, 0x178, RZ, 0x1a ;  /* 0x0000017803067811 */ /* 0x050fe400078fd0ff */
[----:B------:R-:W-:Y:S01]  /*d3d0*/  LEA.HI R5, R3, 0x188, RZ, 0x1a ;  /* 0x0000018803057811 */ /* 0x000fe200078fd0ff */
[-C--:B------:R-:W-:Y:S02]  /*d3e0*/  IMAD R20, R29, R2.reuse, RZ ;  /* 0x000000021d147224 */ /* 0x080fe400078e02ff */
[----:B------:R-:W1:Y:S01]  /*d3f0*/  S2R R29, SR_TID.X ;  /* 0x00000000001d7919 */ /* 0x000e620000002100 */
[-C--:B------:R-:W-:Y:S01]  /*d400*/  IMAD R18, R6, R2.reuse, RZ ;  /* 0x0000000206127224 */ /* 0x080fe200078e02ff */
[----:B------:R-:W-:Y:S01]  /*d410*/  LEA.HI R6, R3, 0x1a8, RZ, 0x1a ;  /* 0x000001a803067811 */ /* 0x000fe200078fd0ff */
[----:B------:R-:W-:Y:S01]  /*d420*/  IMAD R19, R5, R2, RZ ;  /* 0x0000000205137224 */ /* 0x000fe200078e02ff */
[----:B------:R-:W-:-:S03]  /*d430*/  LEA.HI R5, R3, 0x1b8, RZ, 0x1a ;  /* 0x000001b803057811 */ /* 0x000fc600078fd0ff */
[-C--:B------:R-:W-:Y:S02]  /*d440*/  IMAD R21, R6, R2.reuse, RZ ;  /* 0x0000000206157224 */ /* 0x080fe400078e02ff */
[----:B------:R-:W-:Y:S01]  /*d450*/  IMAD R22, R5, R2, RZ ;  /* 0x0000000205167224 */ /* 0x000fe200078e02ff */
[----:B------:R-:W-:-:S05]  /*d460*/  LEA.HI R5, R3, 0x1d8, RZ, 0x1a ;  /* 0x000001d803057811 */ /* 0x000fca00078fd0ff */
[-C--:B------:R-:W-:Y:S02]  /*d470*/  IMAD R25, R5, R2.reuse, RZ ;  /* 0x0000000205197224 */ /* 0x080fe400078e02ff */
[----:B------:R-:W4:Y:S01]  /*d480*/  S2R R5, SR_TID.X ;  /* 0x0000000000057919 */ /* 0x000f220000002100 */
[----:B-1----:R-:W-:Y:S02]  /*d490*/  LEA.HI R6, R29, 0x1c8, RZ, 0x1a ;  /* 0x000001c81d067811 */ /* 0x002fe400078fd0ff */
[C---:B------:R-:W-:Y:S02]  /*d4a0*/  LEA.HI R29, R3.reuse, 0x1e8, RZ, 0x1a ;  /* 0x000001e8031d7811 */ /* 0x040fe400078fd0ff */
[----:B------:R-:W-:Y:S01]  /*d4b0*/  LEA.HI R3, R3, 0x1f8, RZ, 0x1a ;  /* 0x000001f803037811 */ /* 0x000fe200078fd0ff */
[-C--:B------:R-:W-:Y:S02]  /*d4c0*/  IMAD R24, R6, R2.reuse, RZ ;  /* 0x0000000206187224 */ /* 0x080fe400078e02ff */
[----:B------:R-:W1:Y:S01]  /*d4d0*/  S2R R6, SR_TID.X ;  /* 0x0000000000067919 */ /* 0x000e620000002100 */
[----:B------:R-:W-:-:S02]  /*d4e0*/  IMAD R26, R29, R2, RZ ;  /* 0x000000021d1a7224 */ /* 0x000fc400078e02ff */
[----:B------:R-:W-:Y:S01]  /*d4f0*/  IMAD R27, R3, R2, RZ ;  /* 0x00000002031b7224 */ /* 0x000fe200078e02ff */
[----:B------:R-:W-:-:S05]  /*d500*/  IADD3 R3, P2, PT, R23, R0, RZ ;  /* 0x0000000017037210 */ /* 0x000fca0007f5e0ff */
[----:B------:R1:W-:Y:S01]  /*d510*/  STL [R1+0xddc], R3 ;  /* 0x000ddc0301007387 */ /* 0x0003e20000100800 */
[----:B----4-:R-:W-:-:S05]  /*d520*/  LEA.HI R5, R5, 0x18, RZ, 0x1a ;  /* 0x0000001805057811 */ /* 0x010fca00078fd0ff */
[----:B------:R-:W-:-:S05]  /*d530*/  IMAD R5, R5, R2, RZ ;  /* 0x0000000205057224 */ /* 0x000fca00078e02ff */
[----:B------:R-:W-:Y:S02]  /*d540*/  IADD3 R5, P4, PT, R5, R0, RZ ;  /* 0x0000000005057210 */ /* 0x000fe40007f9e0ff */
[C---:B-1----:R-:W-:Y:S02]  /*d550*/  LEA.HI R3, R6.reuse, 0x8, RZ, 0x1a ;  /* 0x0000000806037811 */ /* 0x042fe400078fd0ff */
[C---:B------:R-:W-:Y:S02]  /*d560*/  LEA.HI R29, R6.reuse, 0x38, RZ, 0x1a ;  /* 0x00000038061d7811 */ /* 0x040fe400078fd0ff */
[----:B------:R-:W-:Y:S01]  /*d570*/  LEA.HI R7, R6, 0x28, RZ, 0x1a ;  /* 0x0000002806077811 */ /* 0x000fe200078fd0ff */
[-C--:B------:R-:W-:Y:S02]  /*d580*/  IMAD R3, R3, R2.reuse, RZ ;  /* 0x0000000203037224 */ /* 0x080fe400078e02ff */
[-C--:B------:R-:W-:Y:S02]  /*d590*/  IMAD R29, R29, R2.reuse, RZ ;  /* 0x000000021d1d7224 */ /* 0x080fe400078e02ff */
[----:B------:R-:W-:Y:S01]  /*d5a0*/  IMAD R7, R7, R2, RZ ;  /* 0x0000000207077224 */ /* 0x000fe200078e02ff */
[----:B------:R-:W-:-:S05]  /*d5b0*/  IADD3 R2, P3, PT, R3, R0, RZ ;  /* 0x0000000003027210 */ /* 0x000fca0007f7e0ff */
[----:B------:R1:W-:Y:S04]  /*d5c0*/  STL [R1+0xde0], R2 ;  /* 0x000de00201007387 */ /* 0x0003e80000100800 */
[----:B------:R4:W-:Y:S01]  /*d5d0*/  STL [R1+0xde4], R5 ;  /* 0x000de40501007387 */ /* 0x0009e20000100800 */
[----:B-1----:R-:W1:Y:S01]  /*d5e0*/  LDC R2, c[0x0][0x3d8] ;  /* 0x0000f600ff027b82 */ /* 0x002e620000000800 */
[----:B----4-:R-:W-:-:S05]  /*d5f0*/  IADD3 R5, P6, PT, R7, R0, RZ ;  /* 0x0000000007057210 */ /* 0x010fca0007fde0ff */
[----:B------:R4:W-:Y:S02]  /*d600*/  STL [R1+0xde8], R5 ;  /* 0x000de80501007387 */ /* 0x0009e40000100800 */
[----:B----4-:R-:W-:-:S05]  /*d610*/  IADD3 R5, P1, PT, R29, R0, RZ ;  /* 0x000000001d057210 */ /* 0x010fca0007f3e0ff */
[----:B------:R4:W-:Y:S01]  /*d620*/  STL [R1+0xdec], R5 ;  /* 0x000dec0501007387 */ /* 0x0009e20000100800 */
[----:B------:R-:W-:Y:S02]  /*d630*/  LEA.HI.X.SX32 R23, R23, R4, 0x1, P2 ;  /* 0x0000000417177211 */ /* 0x000fe400010f0eff */
[C---:B----4-:R-:W-:Y:S02]  /*d640*/  LEA.HI R5, R6.reuse, 0x48, RZ, 0x1a ;  /* 0x0000004806057811 */ /* 0x050fe400078fd0ff */
[----:B------:R-:W-:-:S03]  /*d650*/  LEA.HI R6, R6, 0x58, RZ, 0x1a ;  /* 0x0000005806067811 */ /* 0x000fc600078fd0ff */
[-C--:B-1----:R-:W-:Y:S02]  /*d660*/  IMAD R5, R5, R2.reuse, RZ ;  /* 0x0000000205057224 */ /* 0x082fe400078e02ff */
[----:B------:R-:W-:Y:S02]  /*d670*/  IMAD R6, R6, R2, RZ ;  /* 0x0000000206067224 */ /* 0x000fe400078e02ff */
[----:B------:R-:W4:Y:S01]  /*d680*/  LDL.LU R2, [R1+0x1c] ;  /* 0x00001c0001027983 */ /* 0x000f220000300800 */
[----:B------:R-:W-:-:S03]  /*d690*/  LEA.HI.X.SX32 R3, R3, R4, 0x1, P3 ;  /* 0x0000000403037211 */ /* 0x000fc600018f0eff */
[----:B------:R1:W-:Y:S02]  /*d6a0*/  STL [R1+0xdd4], R23 ;  /* 0x000dd41701007387 */ /* 0x0003e40000100800 */
[----:B-1----:R-:W-:-:S05]  /*d6b0*/  IADD3 R23, P2, PT, R5, R0, RZ ;  /* 0x0000000005177210 */ /* 0x002fca0007f5e0ff */
[----:B------:R1:W-:Y:S04]  /*d6c0*/  STL [R1+0xdd8], R23 ;  /* 0x000dd81701007387 */ /* 0x0003e80000100800 */
[----:B------:R5:W-:Y:S01]  /*d6d0*/  STL [R1+0xdcc], R3 ;  /* 0x000dcc0301007387 */ /* 0x000be20000100800 */
[----:B-1----:R-:W1:Y:S01]  /*d6e0*/  S2R R23, SR_TID.X ;  /* 0x0000000000177919 */ /* 0x002e620000002100 */
[----:B-----5:R-:W-:-:S05]  /*d6f0*/  IADD3 R3, P3, PT, R6, R0, RZ ;  /* 0x0000000006037210 */ /* 0x020fca0007f7e0ff */
[----:B------:R5:W-:Y:S04]  /*d700*/  STL [R1+0xdd0], R3 ;  /* 0x000dd00301007387 */ /* 0x000be80000100800 */
[----:B-----5:R-:W5:Y:S01]  /*d710*/  LDL.LU R3, [R1+0xe68] ;  /* 0x000e680001037983 */ /* 0x020f620000300800 */
[----:B-1----:R-:W-:Y:S02]  /*d720*/  LEA.HI R23, R23, 0x88, RZ, 0x1a ;  /* 0x0000008817177811 */ /* 0x002fe400078fd0ff */
[----:B----4-:R-:W-:-:S05]  /*d730*/  LEA.HI.X.SX32 R2, R2, R4, 0x1, P4 ;  /* 0x0000000402027211 */ /* 0x010fca00020f0eff */
[----:B------:R5:W-:Y:S02]  /*d740*/  STL [R1+0xdc4], R2 ;  /* 0x000dc40201007387 */ /* 0x000be40000100800 */
[----:B-----5:R-:W-:-:S05]  /*d750*/  IADD3 R2, P4, PT, R3, R0, RZ ;  /* 0x0000000003027210 */ /* 0x020fca0007f9e0ff */
[----:B------:R1:W-:Y:S02]  /*d760*/  STL [R1+0xdc8], R2 ;  /* 0x000dc80201007387 */ /* 0x0003e40000100800 */
[----:B-1----:R-:W1:Y:S02]  /*d770*/  LDC R2, c[0x0][0x3d8] ;  /* 0x0000f600ff027b82 */ /* 0x002e640000000800 */
[----:B-1----:R-:W-:Y:S02]  /*d780*/  IMAD R23, R23, R2, RZ ;  /* 0x0000000217177224 */ /* 0x002fe400078e02ff */
[----:B------:R-:W4:Y:S01]  /*d790*/  LDL.LU R2, [R1+0x4] ;  /* 0x0000040001027983 */ /* 0x000f220000300800 */
[-C--:B------:R-:W-:Y:S02]  /*d7a0*/  LEA.HI.X.SX32 R7, R7, R4.reuse, 0x1, P6 ;  /* 0x0000000407077211 */ /* 0x080fe400030f0eff */
[----:B------:R-:W-:-:S03]  /*d7b0*/  LEA.HI.X.SX32 R29, R29, R4, 0x1, P1 ;  /* 0x000000041d1d7211 */ /* 0x000fc600008f0eff */
[----:B------:R4:W-:Y:S02]  /*d7c0*/  STL [R1+0xdbc], R7 ;  /* 0x000dbc0701007387 */ /* 0x0009e40000100800 */
[----:B----4-:R-:W-:-:S05]  /*d7d0*/  IADD3 R7, P6, PT, R2, R0, RZ ;  /* 0x0000000002077210 */ /* 0x010fca0007fde0ff */
[----:B------:R1:W-:Y:S04]  /*d7e0*/  STL [R1+0xdc0], R7 ;  /* 0x000dc00701007387 */ /* 0x0003e80000100800 */
[----:B-1----:R-:W4:Y:S04]  /*d7f0*/  LDL.LU R7, [R1+0xe64] ;  /* 0x000e640001077983 */ /* 0x002f280000300800 */
[----:B------:R1:W-:Y:S02]  /*d800*/  STL [R1+0xdb4], R29 ;  /* 0x000db41d01007387 */ /* 0x0003e40000100800 */
[----:B-1----:R-:W-:-:S05]  /*d810*/  IADD3 R29, P1, PT, R23, R0, RZ ;  /* 0x00000000171d7210 */ /* 0x002fca0007f3e0ff */
[----:B------:R1:W-:Y:S04]  /*d820*/  STL [R1+0xdb8], R29 ;  /* 0x000db81d01007387 */ /* 0x0003e80000100800 */
[----:B-1----:R-:W5:Y:S01]  /*d830*/  LDL.LU R29, [R1+0xe60] ;  /* 0x000e6000011d7983 */ /* 0x002f620000300800 */
[----:B------:R-:W-:-:S05]  /*d840*/  LEA.HI.X.SX32 R5, R5, R4, 0x1, P2 ;  /* 0x0000000405057211 */ /* 0x000fca00010f0eff */
[----:B------:R5:W-:Y:S02]  /*d850*/  STL [R1+0xdac], R5 ;  /* 0x000dac0501007387 */ /* 0x000be40000100800 */
[----:B-----5:R-:W-:-:S05]  /*d860*/  IADD3 R5, P2, PT, R29, R0, RZ ;  /* 0x000000001d057210 */ /* 0x020fca0007f5e0ff */
        /* <DEDUP_REMOVED lines=8> */
[----:B------:R5:W-:Y:S01]  /*d8f0*/  STL [R1+0xd9c], R3 ;  /* 0x000d9c0301007387 */ /* 0x000be20000100800 */
[-C--:B------:R-:W-:Y:S02]  /*d900*/  LEA.HI.X.SX32 R2, R2, R4.reuse, 0x1, P6 ;  /* 0x0000000402027211 */ /* 0x080fe400030f0eff */
[-C--:B------:R-:W-:Y:S02]  /*d910*/  LEA.HI.X.SX32 R23, R23, R4.reuse, 0x1, P1 ;  /* 0x0000000417177211 */ /* 0x080fe400008f0eff */
[-C--:B------:R-:W-:Y:S02]  /*d920*/  LEA.HI.X.SX32 R29, R29, R4.reuse, 0x1, P2 ;  /* 0x000000041d1d7211 */ /* 0x080fe400010f0eff */
[----:B------:R-:W-:Y:S02]  /*d930*/  LEA.HI.X.SX32 R5, R5, R4, 0x1, P3 ;  /* 0x0000000405057211 */ /* 0x000fe400018f0eff */
[----:B-----5:R-:W-:-:S05]  /*d940*/  IADD3 R3, P4, PT, R6, R0, RZ ;  /* 0x0000000006037210 */ /* 0x020fca0007f9e0ff */
[----:B------:R1:W-:Y:S04]  /*d950*/  STL [R1+0xda0], R3 ;  /* 0x000da00301007387 */ /* 0x0003e80000100800 */
[----:B-1----:R-:W5:Y:S04]  /*d960*/  LDL.LU R3, [R1+0xe54] ;  /* 0x000e540001037983 */ /* 0x002f680000300800 */
[----:B------:R4:W-:Y:S02]  /*d970*/  STL [R1+0xd94], R2 ;  /* 0x000d940201007387 */ /* 0x0009e40000100800 */
[----:B----4-:R-:W-:-:S05]  /*d980*/  IADD3 R2, P6, PT, R7, R0, RZ ;  /* 0x0000000007027210 */ /* 0x010fca0007fde0ff */
[----:B------:R1:W-:Y:S04]  /*d990*/  STL [R1+0xd98], R2 ;  /* 0x000d980201007387 */ /* 0x0003e80000100800 */
[----:B------:R4:W-:Y:S01]  /*d9a0*/  STL [R1+0xd8c], R23 ;  /* 0x000d8c1701007387 */ /* 0x0009e20000100800 */
[----:B-1----:R-:W1:Y:S01]  /*d9b0*/  LDC R2, c[0x0][0x3d8] ;  /* 0x0000f600ff027b82 */ /* 0x002e620000000800 */
[----:B----4-:R-:W-:-:S05]  /*d9c0*/  IADD3 R23, P1, PT, R8, R0, RZ ;  /* 0x0000000008177210 */ /* 0x010fca0007f3e0ff */
[----:B------:R4:W-:Y:S04]  /*d9d0*/  STL [R1+0xd90], R23 ;  /* 0x000d901701007387 */ /* 0x0009e80000100800 */
[----:B------:R0:W-:Y:S01]  /*d9e0*/  STL [R1+0xd84], R29 ;  /* 0x000d841d01007387 */ /* 0x0001e20000100800 */
[-C--:B----4-:R-:W-:Y:S02]  /*d9f0*/  IADD3 R23, P2, PT, R9, R0.reuse, RZ ;  /* 0x0000000009177210 */ /* 0x090fe40007f5e0ff */
[----:B0-----:R-:W-:-:S03]  /*da00*/  IADD3 R29, P3, PT, R10, R0, RZ ;  /* 0x000000000a1d7210 */ /* 0x001fc60007f7e0ff */
[----:B------:R0:W-:Y:S04]  /*da10*/  STL [R1+0xd88], R23 ;  /* 0x000d881701007387 */ /* 0x0001e80000100800 */
[----:B------:R4:W-:Y:S04]  /*da20*/  STL [R1+0xd7c], R5 ;  /* 0x000d7c0501007387 */ /* 0x0009e80000100800 */
[----:B------:R-:W-:Y:S01]  /*da30*/  STL [R1+0xd80], R29 ;  /* 0x000d801d01007387 */ /* 0x000fe20000100800 */
[-C--:B0-----:R-:W-:Y:S02]  /*da40*/  LEA.HI.X.SX32 R23, R6, R4.reuse, 0x1, P4 ;  /* 0x0000000406177211 */ /* 0x081fe400020f0eff */
[----:B------:R-:W-:-:S02]  /*da50*/  LEA.HI.X.SX32 R6, R7, R4, 0x1, P6 ;  /* 0x0000000407067211 */ /* 0x000fc400030f0eff */
[-C--:B----4-:R-:W-:Y:S01]  /*da60*/  IADD3 R5, P4, PT, R11, R0.reuse, RZ ;  /* 0x000000000b057210 */ /* 0x090fe20007f9e0ff */
[----:B------:R-:W-:Y:S01]  /*da70*/  STL [R1+0xd74], R23 ;  /* 0x000d741701007387 */ /* 0x000fe20000100800 */
[----:B------:R-:W-:-:S03]  /*da80*/  IADD3 R7, P6, PT, R12, R0, RZ ;  /* 0x000000000c077210 */ /* 0x000fc60007fde0ff */
[----:B------:R1:W-:Y:S04]  /*da90*/  STL [R1+0xd78], R5 ;  /* 0x000d780501007387 */ /* 0x0003e80000100800 */
[----:B------:R0:W-:Y:S04]  /*daa0*/  STL [R1+0xd6c], R6 ;  /* 0x000d6c0601007387 */ /* 0x0001e80000100800 */
[----:B------:R4:W-:Y:S01]  /*dab0*/  STL [R1+0xd70], R7 ;  /* 0x000d700701007387 */ /* 0x0009e20000100800 */
[----:B-1----:R-:W-:Y:S02]  /*dac0*/  LEA R5, R2, R28, 0x4 ;  /* 0x0000001c02057211 */ /* 0x002fe400078e20ff */
[----:B0-----:R-:W-:-:S02]  /*dad0*/  LEA.HI.X.SX32 R6, R8, R4, 0x1, P1 ;  /* 0x0000000408067211 */ /* 0x001fc400008f0eff */
[----:B------:R-:W-:Y:S02]  /*dae0*/  LEA.HI.X.SX32 R8, R9, R4, 0x1, P2 ;  /* 0x0000000409087211 */ /* 0x000fe400010f0eff */
[-C--:B----4-:R-:W-:Y:S01]  /*daf0*/  IADD3 R7, P1, PT, R13, R0.reuse, RZ ;  /* 0x000000000d077210 */ /* 0x090fe20007f3e0ff */
[----:B------:R0:W-:Y:S04]  /*db00*/  STL [R1+0xd64], R6 ;  /* 0x000d640601007387 */ /* 0x0001e80000100800 */
[----:B------:R1:W-:Y:S04]  /*db10*/  STL [R1+0xd68], R7 ;  /* 0x000d680701007387 */ /* 0x0003e80000100800 */
[----:B------:R4:W-:Y:S01]  /*db20*/  STL [R1+0xd5c], R8 ;  /* 0x000d5c0801007387 */ /* 0x0009e20000100800 */
[----:B0-----:R-:W-:Y:S01]  /*db30*/  IMAD R6, R2, 0x10, R5 ;  /* 0x0000001002067824 */ /* 0x001fe200078e0205 */
[----:B-1----:R-:W-:-:S02]  /*db40*/  IADD3 R7, P2, PT, R14, R0, RZ ;  /* 0x000000000e077210 */ /* 0x002fc40007f5e0ff */
[----:B----4-:R-:W-:-:S03]  /*db50*/  LEA.HI.X.SX32 R8, R10, R4, 0x1, P3 ;  /* 0x000000040a087211 */ /* 0x010fc600018f0eff */
[----:B------:R0:W-:Y:S01]  /*db60*/  STL [R1+0xd60], R7 ;  /* 0x000d600701007387 */ /* 0x0001e20000100800 */
[C---:B------:R-:W-:Y:S02]  /*db70*/  IADD3 R9, P3, PT, R15.reuse, R0, RZ ;  /* 0x000000000f097210 */ /* 0x040fe40007f7e0ff */
[-C--:B------:R-:W-:Y:S01]  /*db80*/  LEA.HI.X.SX32 R10, R12, R4.reuse, 0x1, P6 ;  /* 0x000000040c0a7211 */ /* 0x080fe200030f0eff */
[----:B------:R1:W-:Y:S01]  /*db90*/  STL [R1+0xd54], R8 ;  /* 0x000d540801007387 */ /* 0x0003e20000100800 */
[----:B------:R-:W-:-:S03]  /*dba0*/  LEA.HI.X.SX32 R12, R15, R4, 0x1, P3 ;  /* 0x000000040f0c7211 */ /* 0x000fc600018f0eff */
[----:B------:R4:W-:Y:S01]  /*dbb0*/  STL [R1+0xd58], R9 ;  /* 0x000d580901007387 */ /* 0x0009e20000100800 */
[----:B0-----:R-:W-:Y:S01]  /*dbc0*/  IMAD R7, R2, 0x10, R6 ;  /* 0x0000001002077824 */ /* 0x001fe200078e0206 */
[----:B-1----:R-:W-:Y:S02]  /*dbd0*/  LEA.HI.X.SX32 R8, R11, R4, 0x1, P4 ;  /* 0x000000040b087211 */ /* 0x002fe400020f0eff */
[----:B----4-:R-:W-:-:S03]  /*dbe0*/  IADD3 R9, P4, PT, R16, R0, RZ ;  /* 0x0000000010097210 */ /* 0x010fc60007f9e0ff */
[----:B------:R0:W-:Y:S04]  /*dbf0*/  STL [R1+0xd4c], R8 ;  /* 0x000d4c0801007387 */ /* 0x0001e80000100800 */
[----:B------:R1:W-:Y:S04]  /*dc00*/  STL [R1+0xd50], R9 ;  /* 0x000d500901007387 */ /* 0x0003e80000100800 */
[----:B------:R4:W-:Y:S01]  /*dc10*/  STL [R1+0xd44], R10 ;  /* 0x000d440a01007387 */ /* 0x0009e20000100800 */
[----:B0-----:R-:W-:Y:S01]  /*dc20*/  IMAD R8, R2, 0x10, R7 ;  /* 0x0000001002087824 */ /* 0x001fe200078e0207 */
[----:B-1----:R-:W-:-:S02]  /*dc30*/  IADD3 R9, P6, PT, R17, R0, RZ ;  /* 0x0000000011097210 */ /* 0x002fc40007fde0ff */
[----:B----4-:R-:W-:-:S03]  /*dc40*/  LEA.HI.X.SX32 R10, R13, R4, 0x1, P1 ;  /* 0x000000040d0a7211 */ /* 0x010fc600008f0eff */
[----:B------:R0:W-:Y:S01]  /*dc50*/  STL [R1+0xd48], R9 ;  /* 0x000d480901007387 */ /* 0x0001e20000100800 */
[----:B------:R-:W-:-:S03]  /*dc60*/  IADD3 R11, P1, PT, R18, R0, RZ ;  /* 0x00000000120b7210 */ /* 0x000fc60007f3e0ff */
[----:B------:R1:W-:Y:S04]  /*dc70*/  STL [R1+0xd3c], R10 ;  /* 0x000d3c0a01007387 */ /* 0x0003e80000100800 */
[----:B------:R4:W-:Y:S01]  /*dc80*/  STL [R1+0xd40], R11 ;  /* 0x000d400b01007387 */ /* 0x0009e20000100800 */
[----:B0-----:R-:W-:Y:S01]  /*dc90*/  IMAD R9, R2, 0x10, R8 ;  /* 0x0000001002097824 */ /* 0x001fe200078e0208 */
[-C--:B-1----:R-:W-:Y:S02]  /*dca0*/  LEA.HI.X.SX32 R10, R14, R4.reuse, 0x1, P2 ;  /* 0x000000040e0a7211 */ /* 0x082fe400010f0eff */
[----:B------:R-:W-:Y:S02]  /*dcb0*/  LEA.HI.X.SX32 R14, R18, R4, 0x1, P1 ;  /* 0x00000004120e7211 */ /* 0x000fe400008f0eff */
[----:B----4-:R-:W-:Y:S01]  /*dcc0*/  IADD3 R11, P2, PT, R19, R0, RZ ;  /* 0x00000000130b7210 */ /* 0x010fe20007f5e0ff */
[----:B------:R0:W-:Y:S04]  /*dcd0*/  STL [R1+0xd34], R10 ;  /* 0x000d340a01007387 */ /* 0x0001e80000100800 */
[----:B------:R1:W-:Y:S04]  /*dce0*/  STL [R1+0xd38], R11 ;  /* 0x000d380b01007387 */ /* 0x0003e80000100800 */
[----:B------:R4:W-:Y:S01]  /*dcf0*/  STL [R1+0xd2c], R12 ;  /* 0x000d2c0c01007387 */ /* 0x0009e20000100800 */
[----:B0-----:R-:W-:-:S02]  /*dd00*/  LEA R10, R2, R9, 0x4 ;  /* 0x00000009020a7211 */ /* 0x001fc400078e20ff */
[----:B-1----:R-:W-:Y:S02]  /*dd10*/  IADD3 R11, P3, PT, R20, R0, RZ ;  /* 0x00000000140b7210 */ /* 0x002fe40007f7e0ff */
[----:B----4-:R-:W-:-:S03]  /*dd20*/  LEA.HI.X.SX32 R12, R16, R4, 0x1, P4 ;  /* 0x00000004100c7211 */ /* 0x010fc600020f0eff */
[----:B------:R0:W-:Y:S01]  /*dd30*/  STL [R1+0xd30], R11 ;  /* 0x000d300b01007387 */ /* 0x0001e20000100800 */
[----:B------:R-:W-:-:S03]  /*dd40*/  IADD3 R13, P4, PT, R21, R0, RZ ;  /* 0x00000000150d7210 */ /* 0x000fc60007f9e0ff */
        /* <DEDUP_REMOVED lines=13> */
[----:B------:R-:W-:Y:S02]  /*de20*/  IADD3 R15, P2, PT, R25, R0, RZ ;  /* 0x00000000190f7210 */ /* 0x000fe40007f5e0ff */
[-C--:B------:R-:W-:Y:S01]  /*de30*/  LEA.HI.X.SX32 R17, R24, R4.reuse, 0x1, P1 ;  /* 0x0000000418117211 */ /* 0x080fe200008f0eff */
[----:B------:R1:W-:Y:S04]  /*de40*/  STL [R1+0xd0c], R14 ;  /* 0x000d0c0e01007387 */ /* 0x0003e80000100800 */
[----:B------:R4:W-:Y:S01]  /*de50*/  STL [R1+0xd10], R15 ;  /* 0x000d100f01007387 */ /* 0x0009e20000100800 */
[----:B0-----:R-:W-:Y:S01]  /*de60*/  IMAD R13, R2, 0x10, R12 ;  /* 0x00000010020d7824 */ /* 0x001fe200078e020c */
[----:B-1----:R-:W-:-:S02]  /*de70*/  LEA.HI.X.SX32 R14, R20, R4, 0x1, P3 ;  /* 0x00000004140e7211 */ /* 0x002fc400018f0eff */
        /* <DEDUP_REMOVED lines=8> */
[----:B------:R-:W-:-:S03]  /*df00*/  LEA.HI.X.SX32 R18, R27, R4, 0x1, P4 ;  /* 0x000000041b127211 */ /* 0x000fc600020f0eff */
[----:B------:R1:W-:Y:S04]  /*df10*/  STL [R1+0xcf8], R16 ;  /* 0x000cf81001007387 */ /* 0x0003e80000100800 */
[----:B------:R4:W-:Y:S01]  /*df20*/  STL [R1+0xcf4], R17 ;  /* 0x000cf41101007387 */ /* 0x0009e20000100800 */
[----:B0-----:R-:W-:Y:S02]  /*df30*/  LEA R15, R2, R14, 0x4 ;  /* 0x0000000e020f7211 */ /* 0x001fe400078e20ff */
[----:B-1----:R-:W-:Y:S02]  /*df40*/  LEA.HI.X.SX32 R16, R25, R4, 0x1, P2 ;  /* 0x0000000419107211 */ /* 0x002fe400010f0eff */
[----:B------:R-:W-:Y:S02]  /*df50*/  IADD3 R19, P2, PT, R5, R0, RZ ;  /* 0x0000000005137210 */ /* 0x000fe40007f5e0ff */
[----:B----4-:R-:W-:Y:S01]  /*df60*/  LEA.HI.X.SX32 R17, R26, R4, 0x1, P3 ;  /* 0x000000041a117211 */ /* 0x010fe200018f0eff */
[----:B------:R0:W-:Y:S04]  /*df70*/  STL [R1+0xcf0], R16 ;  /* 0x000cf01001007387 */ /* 0x0001e80000100800 */
[----:B------:R1:W-:Y:S04]  /*df80*/  STL [R1+0xcec], R17 ;  /* 0x000cec1101007387 */ /* 0x0003e80000100800 */
[----:B------:R4:W-:Y:S01]  /*df90*/  STL [R1+0xce8], R18 ;  /* 0x000ce81201007387 */ /* 0x0009e20000100800 */
[----:B0-----:R-:W-:Y:S01]  /*dfa0*/  IMAD R16, R2, 0x10, R15 ;  /* 0x0000001002107824 */ /* 0x001fe200078e020f */
[----:B-1----:R-:W-:-:S02]  /*dfb0*/  IADD3 R17, P1, PT, R28, R0, RZ ;  /* 0x000000001c117210 */ /* 0x002fc40007f3e0ff */
[----:B----4-:R-:W-:-:S03]  /*dfc0*/  IADD3 R18, P3, PT, R6, R0, RZ ;  /* 0x0000000006127210 */ /* 0x010fc60007f7e0ff */
[----:B------:R0:W-:Y:S01]  /*dfd0*/  STL [R1+0xcdc], R17 ;  /* 0x000cdc1101007387 */ /* 0x0001e20000100800 */
[-C--:B------:R-:W-:Y:S01]  /*dfe0*/  LEA.HI.X.SX32 R20, R28, R4.reuse, 0x1, P1 ;  /* 0x000000041c147211 */ /* 0x080fe200008f0eff */
[C---:B-----5:R-:W-:Y:S02]  /*dff0*/  IMAD R29, R3.reuse, 0x21, RZ ;  /* 0x00000021031d7824 */ /* 0x060fe400078e02ff */
[----:B------:R1:W-:Y:S01]  /*e000*/  STL [R1+0xce0], R19 ;  /* 0x000ce01301007387 */ /* 0x0003e20000100800 */
[C---:B------:R-:W-:Y:S02]  /*e010*/  IMAD R28, R3.reuse, 0x22, RZ ;  /* 0x00000022031c7824 */ /* 0x040fe400078e02ff */
[C---:B------:R-:W-:Y:S01]  /*e020*/  IMAD R27, R3.reuse, 0x23, RZ ;  /* 0x00000023031b7824 */ /* 0x040fe200078e02ff */
[----:B------:R4:W-:Y:S01]  /*e030*/  STL [R1+0xce4], R18 ;  /* 0x000ce41201007387 */ /* 0x0009e20000100800 */
[C---:B------:R-:W-:Y:S02]  /*e040*/  IMAD R26, R3.reuse, 0x24, RZ ;  /* 0x00000024031a7824 */ /* 0x040fe400078e02ff */
[C---:B0-----:R-:W-:Y:S01]  /*e050*/  IMAD R17, R2.reuse, 0x10, R16 ;  /* 0x0000001002117824 */ /* 0x041fe200078e0210 */
[----:B------:R-:W-:Y:S01]  /*e060*/  STL [R1+0xcd8], R20 ;  /* 0x000cd81401007387 */ /* 0x000fe20000100800 */
[----:B------:R-:W-:Y:S01]  /*e070*/  IMAD R25, R3, 0x25, RZ ;  /* 0x0000002503197824 */ /* 0x000fe200078e02ff */
[----:B-1----:R-:W-:Y:S01]  /*e080*/  LEA.HI.X.SX32 R19, R5, R4, 0x1, P2 ;  /* 0x0000000405137211 */ /* 0x002fe200010f0eff */
[----:B------:R-:W-:-:S02]  /*e090*/  IMAD R5, R2, 0x10, R17 ;  /* 0x0000001002057824 */ /* 0x000fc400078e0211 */
[----:B------:R-:W-:Y:S01]  /*e0a0*/  IMAD R24, R3, 0x26, RZ ;  /* 0x0000002603187824 */ /* 0x000fe200078e02ff */
[----:B----4-:R-:W-:Y:S01]  /*e0b0*/  LEA.HI.X.SX32 R18, R6, R4, 0x1, P3 ;  /* 0x0000000406127211 */ /* 0x010fe200018f0eff */
[----:B------:R0:W-:Y:S01]  /*e0c0*/  STL [R1+0xcd4], R19 ;  /* 0x000cd41301007387 */ /* 0x0001e20000100800 */
[----:B------:R-:W-:Y:S01]  /*e0d0*/  IADD3 R6, P1, PT, R7, R0, RZ ;  /* 0x0000000007067210 */ /* 0x000fe20007f3e0ff */
[----:B------:R-:W-:Y:S02]  /*e0e0*/  IMAD R23, R3, 0x27, RZ ;  /* 0x0000002703177824 */ /* 0x000fe400078e02ff */
[----:B------:R1:W-:Y:S01]  /*e0f0*/  STL [R1+0xcc4], R18 ;  /* 0x000cc41201007387 */ /* 0x0003e20000100800 */
[----:B------:R-:W-:Y:S01]  /*e100*/  LEA.HI.X.SX32 R7, R7, R4, 0x1, P1 ;  /* 0x0000000407077211 */ /* 0x000fe200008f0eff */
[C---:B------:R-:W-:Y:S02]  /*e110*/  IMAD R22, R3.reuse, 0x28, RZ ;  /* 0x0000002803167824 */ /* 0x040fe400078e02ff */
[----:B------:R4:W-:Y:S01]  /*e120*/  STL [R1+0xcc8], R6 ;  /* 0x000cc80601007387 */ /* 0x0009e20000100800 */
[C---:B------:R-:W-:Y:S01]  /*e130*/  IMAD R21, R3.reuse, 0x29, RZ ;  /* 0x0000002903157824 */ /* 0x040fe200078e02ff */
[-C--:B0-----:R-:W-:Y:S01]  /*e140*/  IADD3 R19, P2, PT, R8, R0.reuse, RZ ;  /* 0x0000000008137210 */ /* 0x081fe20007f5e0ff */
[----:B------:R-:W-:Y:S01]  /*e150*/  IMAD R20, R3, 0x2a, RZ ;  /* 0x0000002a03147824 */ /* 0x000fe200078e02ff */
[----:B-1----:R-:W-:-:S03]  /*e160*/  IADD3 R18, P3, PT, R9, R0, RZ ;  /* 0x0000000009127210 */ /* 0x002fc60007f7e0ff */
[----:B------:R-:W-:Y:S01]  /*e170*/  STL [R1+0xccc], R19 ;  /* 0x000ccc1301007387 */ /* 0x000fe20000100800 */
[-C--:B------:R-:W-:Y:S02]  /*e180*/  LEA.HI.X.SX32 R8, R8, R4.reuse, 0x1, P2 ;  /* 0x0000000408087211 */ /* 0x080fe400010f0eff */
[----:B------:R-:W-:Y:S01]  /*e190*/  LEA.HI.X.SX32 R9, R9, R4, 0x1, P3 ;  /* 0x0000000409097211 */ /* 0x000fe200018f0eff */
[----:B------:R0:W-:Y:S01]  /*e1a0*/  STL [R1+0xcd0], R18 ;  /* 0x000cd01201007387 */ /* 0x0001e20000100800 */
[----:B----4-:R-:W-:-:S03]  /*e1b0*/  IMAD R6, R2, 0x10, R5 ;  /* 0x0000001002067824 */ /* 0x010fc600078e0205 */
[----:B------:R1:W-:Y:S04]  /*e1c0*/  STL [R1+0xcc0], R7 ;  /* 0x000cc00701007387 */ /* 0x0003e80000100800 */
[----:B------:R4:W-:Y:S01]  /*e1d0*/  STL [R1+0xcbc], R8 ;  /* 0x000cbc0801007387 */ /* 0x0009e20000100800 */
[----:B0-----:R-:W-:-:S03]  /*e1e0*/  IADD3 R18, P3, PT, R12, R0, RZ ;  /* 0x000000000c127210 */ /* 0x001fc60007f7e0ff */
[----:B------:R0:W-:Y:S01]  /*e1f0*/  STL [R1+0xcac], R9 ;  /* 0x000cac0901007387 */ /* 0x0001e20000100800 */
[----:B-1----:R-:W-:Y:S02]  /*e200*/  LEA R7, R2, R6, 0x4 ;  /* 0x0000000602077211 */ /* 0x002fe400078e20ff */
[-C--:B----4-:R-:W-:Y:S02]  /*e210*/  IADD3 R8, P1, PT, R10, R0.reuse, RZ ;  /* 0x000000000a087210 */ /* 0x090fe40007f3e0ff */
[----:B0-----:R-:W-:-:S03]  /*e220*/  IADD3 R9, P2, PT, R11, R0, RZ ;  /* 0x000000000b097210 */ /* 0x001fc60007f5e0ff */
[----:B------:R0:W-:Y:S04]  /*e230*/  STL [R1+0xcb0], R8 ;  /* 0x000cb00801007387 */ /* 0x0001e80000100800 */
[----:B------:R1:W-:Y:S04]  /*e240*/  STL [R1+0xcb4], R9 ;  /* 0x000cb40901007387 */ /* 0x0003e80000100800 */
[----:B------:R-:W-:Y:S01]  /*e250*/  STL [R1+0xcb8], R18 ;  /* 0x000cb81201007387 */ /* 0x000fe20000100800 */
[----:B0-----:R-:W-:Y:S01]  /*e260*/  IMAD R8, R2, 0x10, R7 ;  /* 0x0000001002087824 */ /* 0x001fe200078e0207 */
[----:B-1----:R-:W-:-:S02]  /*e270*/  LEA.HI.X.SX32 R9, R10, R4, 0x1, P1 ;  /* 0x000000040a097211 */ /* 0x002fc400008f0eff */
[-C--:B------:R-:W-:Y:S02]  /*e280*/  LEA.HI.X.SX32 R10, R11, R4.reuse, 0x1, P2 ;  /* 0x000000040b0a7211 */ /* 0x080fe400010f0eff */
[----:B------:R-:W-:Y:S01]  /*e290*/  LEA.HI.X.SX32 R11, R12, R4, 0x1, P3 ;  /* 0x000000040c0b7211 */ /* 0x000fe200018f0eff */
[----:B------:R0:W-:Y:S01]  /*e2a0*/  STL [R1+0xca8], R9 ;  /* 0x000ca80901007387 */ /* 0x0001e20000100800 */
[----:B------:R-:W-:-:S03]  /*e2b0*/  IADD3 R12, P3, PT, R15, R0, RZ ;  /* 0x000000000f0c7210 */ /* 0x000fc60007f7e0ff */
[----:B------:R1:W-:Y:S04]  /*e2c0*/  STL [R1+0xca4], R10 ;  /* 0x000ca40a01007387 */ /* 0x0003e80000100800 */
[----:B------:R4:W-:Y:S01]  /*e2d0*/  STL [R1+0xc94], R11 ;  /* 0x000c940b01007387 */ /* 0x0009e20000100800 */
[----:B0-----:R-:W-:Y:S01]  /*e2e0*/  IMAD R9, R2, 0x10, R8 ;  /* 0x0000001002097824 */ /* 0x001fe200078e0208 */
[-C--:B-1----:R-:W-:Y:S02]  /*e2f0*/  IADD3 R10, P1, PT, R13, R0.reuse, RZ ;  /* 0x000000000d0a7210 */ /* 0x082fe40007f3e0ff */
[----:B----4-:R-:W-:-:S03]  /*e300*/  IADD3 R11, P2, PT, R14, R0, RZ ;  /* 0x000000000e0b7210 */ /* 0x010fc60007f5e0ff */
[----:B------:R0:W-:Y:S04]  /*e310*/  STL [R1+0xc98], R10 ;  /* 0x000c980a01007387 */ /* 0x0001e80000100800 */
[----:B------:R1:W-:Y:S04]  /*e320*/  STL [R1+0xc9c], R11 ;  /* 0x000c9c0b01007387 */ /* 0x0003e80000100800 */
[----:B------:R4:W-:Y:S01]  /*e330*/  STL [R1+0xca0], R12 ;  /* 0x000ca00c01007387 */ /* 0x0009e20000100800 */
[----:B0-----:R-:W-:Y:S01]  /*e340*/  IMAD R10, R2, 0x10, R9 ;  /* 0x00000010020a7824 */ /* 0x001fe200078e0209 */
[----:B-1----:R-:W-:-:S02]  /*e350*/  LEA.HI.X.SX32 R11, R13, R4, 0x1, P1 ;  /* 0x000000040d0b7211 */ /* 0x002fc400008f0eff */
[-C--:B------:R-:W-:Y:S02]  /*e360*/  LEA.HI.X.SX32 R13, R15, R4.reuse, 0x1, P3 ;  /* 0x000000040f0d7211 */ /* 0x080fe400018f0eff */
[----:B----4-:R-:W-:Y:S01]  /*e370*/  LEA.HI.X.SX32 R12, R14, R4, 0x1, P2 ;  /* 0x000000040e0c7211 */ /* 0x010fe200010f0eff */
[----:B------:R0:W-:Y:S01]  /*e380*/  STL [R1+0xc90], R11 ;  /* 0x000c900b01007387 */ /* 0x0001e20000100800 */
[----:B------:R-:W-:-:S03]  /*e390*/  IADD3 R14, P2, PT, R17, R0, RZ ;  /* 0x00000000110e7210 */ /* 0x000fc60007f5e0ff */
[----:B------:R1:W-:Y:S04]  /*e3a0*/  STL [R1+0xc8c], R12 ;  /* 0x000c8c0c01007387 */ /* 0x0003e80000100800 */
[----:B------:R4:W-:Y:S01]  /*e3b0*/  STL [R1+0xc7c], R13 ;  /* 0x000c7c0d01007387 */ /* 0x0009e20000100800 */
[----:B0-----:R-:W-:Y:S01]  /*e3c0*/  IMAD R11, R2, 0x10, R10 ;  /* 0x00000010020b7824 */ /* 0x001fe200078e020a */
[-C--:B-1----:R-:W-:Y:S02]  /*e3d0*/  IADD3 R12, P1, PT, R16, R0.reuse, RZ ;  /* 0x00000000100c7210 */ /* 0x082fe40007f3e0ff */
[----:B----4-:R-:W-:-:S03]  /*e3e0*/  IADD3 R13, P3, PT, R5, R0, RZ ;  /* 0x00000000050d7210 */ /* 0x010fc60007f7e0ff */
[----:B------:R0:W-:Y:S01]  /*e3f0*/  STL [R1+0xc80], R12 ;  /* 0x000c800c01007387 */ /* 0x0001e20000100800 */
[----:B------:R-:W-:-:S03]  /*e400*/  LEA.HI.X.SX32 R15, R16, R4, 0x1, P1 ;  /* 0x00000004100f7211 */ /* 0x000fc600008f0eff */
[----:B------:R1:W-:Y:S04]  /*e410*/  STL [R1+0xc84], R14 ;  /* 0x000c840e01007387 */ /* 0x0003e80000100800 */
[----:B------:R4:W-:Y:S01]  /*e420*/  STL [R1+0xc88], R13 ;  /* 0x000c880d01007387 */ /* 0x0009e20000100800 */
[----:B0-----:R-:W-:-:S03]  /*e430*/  LEA R12, R2, R11, 0x4 ;  /* 0x0000000b020c7211 */ /* 0x001fc600078e20ff */
[----:B------:R0:W-:Y:S01]  /*e440*/  STL [R1+0xc78], R15 ;  /* 0x000c780f01007387 */ /* 0x0001e20000100800 */
[-C--:B-1----:R-:W-:Y:S01]  /*e450*/  LEA.HI.X.SX32 R14, R5, R4.reuse, 0x1, P3 ;  /* 0x00000004050e7211 */ /* 0x082fe200018f0eff */
[----:B------:R-:W-:Y:S01]  /*e460*/  IMAD R5, R2, 0x10, R12 ;  /* 0x0000001002057824 */ /* 0x000fe200078e020c */
[----:B----4-:R-:W-:Y:S02]  /*e470*/  LEA.HI.X.SX32 R13, R17, R4, 0x1, P2 ;  /* 0x00000004110d7211 */ /* 0x010fe400010f0eff */
[----:B0-----:R-:W-:-:S03]  /*e480*/  IADD3 R15, P2, PT, R7, R0, RZ ;  /* 0x00000000070f7210 */ /* 0x001fc60007f5e0ff */
[----:B------:R0:W-:Y:S01]  /*e490*/  STL [R1+0xc74], R13 ;  /* 0x000c740d01007387 */ /* 0x0001e20000100800 */
[----:B------:R-:W-:-:S03]  /*e4a0*/  LEA.HI.X.SX32 R7, R7, R4, 0x1, P2 ;  /* 0x0000000407077211 */ /* 0x000fc600010f0eff */
[----:B------:R1:W-:Y:S01]  /*e4b0*/  STL [R1+0xc64], R14 ;  /* 0x000c640e01007387 */ /* 0x0003e20000100800 */
[-C--:B0-----:R-:W-:Y:S02]  /*e4c0*/  IADD3 R13, P1, PT, R6, R0.reuse, RZ ;  /* 0x00000000060d7210 */ /* 0x081fe40007f3e0ff */
[----:B-1----:R-:W-:-:S03]  /*e4d0*/  IADD3 R14, P3, PT, R8, R0, RZ ;  /* 0x00000000080e7210 */ /* 0x002fc60007f7e0ff */
[----:B------:R0:W-:Y:S01]  /*e4e0*/  STL [R1+0xc68], R13 ;  /* 0x000c680d01007387 */ /* 0x0001e20000100800 */
[-C--:B------:R-:W-:Y:S02]  /*e4f0*/  LEA.HI.X.SX32 R6, R6, R4.reuse, 0x1, P1 ;  /* 0x0000000406067211 */ /* 0x080fe400008f0eff */
[----:B------:R-:W-:Y:S01]  /*e500*/  LEA.HI.X.SX32 R8, R8, R4, 0x1, P3 ;  /* 0x0000000408087211 */ /* 0x000fe200018f0eff */
[----:B------:R-:W-:Y:S04]  /*e510*/  STL [R1+0xc6c], R15 ;  /* 0x000c6c0f01007387 */ /* 0x000fe80000100800 */
[----:B------:R1:W-:Y:S01]  /*e520*/  STL [R1+0xc70], R14 ;  /* 0x000c700e01007387 */ /* 0x0003e20000100800 */
[----:B0-----:R-:W-:-:S03]  /*e530*/  IMAD R13, R2, 0x10, R5 ;  /* 0x00000010020d7824 */ /* 0x001fc600078e0205 */
[----:B------:R0:W-:Y:S04]  /*e540*/  STL [R1+0xc60], R6 ;  /* 0x000c600601007387 */ /* 0x0001e80000100800 */
[----:B------:R4:W-:Y:S01]  /*e550*/  STL [R1+0xc5c], R7 ;  /* 0x000c5c0701007387 */ /* 0x0009e20000100800 */
[----:B-1----:R-:W-:-:S03]  /*e560*/  IADD3 R14, P3, PT, R11, R0, RZ ;  /* 0x000000000b0e7210 */ /* 0x002fc60007f7e0ff */
[----:B------:R1:W-:Y:S01]  /*e570*/  STL [R1+0xc4c], R8 ;  /* 0x000c4c0801007387 */ /* 0x0003e20000100800 */
[----:B0-----:R-:W-:Y:S01]  /*e580*/  IMAD R6, R2, 0x10, R13 ;  /* 0x0000001002067824 */ /* 0x001fe200078e020d */
[-C--:B----4-:R-:W-:Y:S02]  /*e590*/  IADD3 R7, P1, PT, R9, R0.reuse, RZ ;  /* 0x0000000009077210 */ /* 0x090fe40007f3e0ff */
[----:B-1----:R-:W-:-:S03]  /*e5a0*/  IADD3 R8, P2, PT, R10, R0, RZ ;  /* 0x000000000a087210 */ /* 0x002fc60007f5e0ff */
        /* <DEDUP_REMOVED lines=11> */
[----:B0-----:R-:W-:Y:S02]  /*e660*/  LEA R8, R2, R7, 0x4 ;  /* 0x0000000702087211 */ /* 0x001fe400078e20ff */
[-C--:B-1----:R-:W-:Y:S02]  /*e670*/  IADD3 R9, P1, PT, R12, R0.reuse, RZ ;  /* 0x000000000c097210 */ /* 0x082fe40007f3e0ff */
[----:B----4-:R-:W-:-:S03]  /*e680*/  IADD3 R10, P3, PT, R13, R0, RZ ;  /* 0x000000000d0a7210 */ /* 0x010fc60007f7e0ff */
[----:B------:R0:W-:Y:S01]  /*e690*/  STL [R1+0xc38], R9 ;  /* 0x000c380901007387 */ /* 0x0001e20000100800 */
[----:B------:R-:W-:-:S03]  /*e6a0*/  LEA.HI.X.SX32 R12, R12, R4, 0x1, P1 ;  /* 0x000000040c0c7211 */ /* 0x000fc600008f0eff */
[----:B------:R1:W-:Y:S04]  /*e6b0*/  STL [R1+0xc3c], R11 ;  /* 0x000c3c0b01007387 */ /* 0x0003e80000100800 */
[----:B------:R4:W-:Y:S01]  /*e6c0*/  STL [R1+0xc40], R10 ;  /* 0x000c400a01007387 */ /* 0x0009e20000100800 */
[----:B0-----:R-:W-:-:S03]  /*e6d0*/  IMAD R9, R2, 0x10, R8 ;  /* 0x0000001002097824 */ /* 0x001fc600078e0208 */
[----:B------:R0:W-:Y:S01]  /*e6e0*/  STL [R1+0xc30], R12 ;  /* 0x000c300c01007387 */ /* 0x0001e20000100800 */
[-C--:B-1----:R-:W-:Y:S02]  /*e6f0*/  LEA.HI.X.SX32 R11, R13, R4.reuse, 0x1, P3 ;  /* 0x000000040d0b7211 */ /* 0x082fe400018f0eff */
[----:B----4-:R-:W-:Y:S01]  /*e700*/  LEA.HI.X.SX32 R10, R5, R4, 0x1, P2 ;  /* 0x00000004050a7211 */ /* 0x010fe200010f0eff */
[----:B------:R-:W-:Y:S01]  /*e710*/  IMAD R5, R2, 0x10, R9 ;  /* 0x0000001002057824 */ /* 0x000fe200078e0209 */
[----:B0-----:R-:W-:-:S03]  /*e720*/  IADD3 R12, P3, PT, R8, R0, RZ ;  /* 0x00000000080c7210 */ /* 0x001fc60007f7e0ff */
[----:B------:R0:W-:Y:S04]  /*e730*/  STL [R1+0xc2c], R10 ;  /* 0x000c2c0a01007387 */ /* 0x0001e80000100800 */
[----:B------:R1:W-:Y:S01]  /*e740*/  STL [R1+0xc1c], R11 ;  /* 0x000c1c0b01007387 */ /* 0x0003e20000100800 */
[-C--:B0-----:R-:W-:Y:S02]  /*e750*/  IADD3 R10, P1, PT, R6, R0.reuse, RZ ;  /* 0x00000000060a7210 */ /* 0x081fe40007f3e0ff */
[----:B-1----:R-:W-:-:S03]  /*e760*/  IADD3 R11, P2, PT, R7, R0, RZ ;  /* 0x00000000070b7210 */ /* 0x002fc60007f5e0ff */
[----:B------:R0:W-:Y:S01]  /*e770*/  STL [R1+0xc20], R10 ;  /* 0x000c200a01007387 */ /* 0x0001e20000100800 */
[----:B------:R-:W-:-:S03]  /*e780*/  LEA.HI.X.SX32 R7, R7, R4, 0x1, P2 ;  /* 0x0000000407077211 */ /* 0x000fc600010f0eff */
[----:B------:R1:W-:Y:S04]  /*e790*/  STL [R1+0xc24], R11 ;  /* 0x000c240b01007387 */ /* 0x0003e80000100800 */
[----:B------:R-:W-:Y:S01]  /*e7a0*/  STL [R1+0xc28], R12 ;  /* 0x000c280c01007387 */ /* 0x000fe20000100800 */
[----:B0-----:R-:W-:Y:S01]  /*e7b0*/  IMAD R10, R2, 0x10, R5 ;  /* 0x00000010020a7824 */ /* 0x001fe200078e0205 */
[----:B-1----:R-:W-:-:S03]  /*e7c0*/  LEA.HI.X.SX32 R11, R6, R4, 0x1, P1 ;  /* 0x00000004060b7211 */ /* 0x002fc600008f0eff */
[----:B------:R-:W-:Y:S01]  /*e7d0*/  IMAD R2, R2, 0x10, R10 ;  /* 0x0000001002027824 */ /* 0x000fe200078e020a */
[----:B------:R-:W-:Y:S02]  /*e7e0*/  LEA.HI.X.SX32 R6, R8, R4, 0x1, P3 ;  /* 0x0000000408067211 */ /* 0x000fe400018f0eff */
[-C--:B------:R-:W-:Y:S01]  /*e7f0*/  IADD3 R8, P1, PT, R9, R0.reuse, RZ ;  /* 0x0000000009087210 */ /* 0x080fe20007f3e0ff */
[----:B------:R-:W-:Y:S04]  /*e800*/  STL [R1+0xc18], R11 ;  /* 0x000c180b01007387 */ /* 0x000fe80000100800 */
[----:B------:R0:W-:Y:S04]  /*e810*/  STL [R1+0xc14], R7 ;  /* 0x000c140701007387 */ /* 0x0001e80000100800 */
[----:B------:R1:W-:Y:S04]  /*e820*/  STL [R1+0xc10], R6 ;  /* 0x000c100601007387 */ /* 0x0003e80000100800 */
[----:B------:R-:W-:Y:S01]  /*e830*/  STL [R1+0xc04], R8 ;  /* 0x000c040801007387 */ /* 0x000fe20000100800 */
[----:B0-----:R-:W-:-:S02]  /*e840*/  IADD3 R7, P3, PT, R10, R0, RZ ;  /* 0x000000000a077210 */ /* 0x001fc40007f7e0ff */
[CC--:B-1----:R-:W-:Y:S02]  /*e850*/  IADD3 R6, P2, PT, R5.reuse, R0.reuse, RZ ;  /* 0x0000000005067210 */ /* 0x0c2fe40007f5e0ff */
[C---:B------:R-:W-:Y:S02]  /*e860*/  IADD3 R0, P4, PT, R2.reuse, R0, RZ ;  /* 0x0000000002007210 */ /* 0x040fe40007f9e0ff */
[-C--:B------:R-:W-:Y:S01]  /*e870*/  LEA.HI.X.SX32 R5, R5, R4.reuse, 0x1, P2 ;  /* 0x0000000405057211 */ /* 0x080fe200010f0eff */
[----:B------:R0:W-:Y:S01]  /*e880*/  STL [R1+0xc08], R6 ;  /* 0x000c080601007387 */ /* 0x0001e20000100800 */
[----:B------:R-:W-:-:S03]  /*e890*/  LEA.HI.X.SX32 R2, R2, R4, 0x1, P4 ;  /* 0x0000000402027211 */ /* 0x000fc600020f0eff */
[----:B------:R-:W-:Y:S04]  /*e8a0*/  STL [R1+0xc0c], R7 ;  /* 0x000c0c0701007387 */ /* 0x000fe80000100800 */
[----:B------:R1:W-:Y:S01]  /*e8b0*/  STL [R1+0xc00], R0 ;  /* 0x000c000001007387 */ /* 0x0003e20000100800 */
[----:B0-----:R-:W-:-:S05]  /*e8c0*/  LEA.HI.X.SX32 R6, R9, R4, 0x1, P1 ;  /* 0x0000000409067211 */ /* 0x001fca00008f0eff */
[----:B------:R-:W-:Y:S01]  /*e8d0*/  STL [R1+0xbfc], R6 ;  /* 0x000bfc0601007387 */ /* 0x000fe20000100800 */
[----:B-1----:R-:W-:-:S03]  /*e8e0*/  LEA.HI.X.SX32 R0, R10, R4, 0x1, P3 ;  /* 0x000000040a007211 */ /* 0x002fc600018f0eff */
[----:B------:R-:W-:Y:S01]  /*e8f0*/  STL [R1+0xbf8], R5 ;  /* 0x000bf80501007387 */ /* 0x000fe20000100800 */
[----:B------:R-:W-:-:S03]  /*e900*/  IMAD R4, R3, 0x3, RZ ;  /* 0x0000000303047824 */ /* 0x000fc600078e02ff */
[----:B------:R0:W-:Y:S04]  /*e910*/  STL [R1+0xbf4], R0 ;  /* 0x000bf40001007387 */ /* 0x0001e80000100800 */
[----:B------:R1:W-:Y:S01]  /*e920*/  STL [R1+0xbf0], R2 ;  /* 0x000bf00201007387 */ /* 0x0003e20000100800 */
[C---:B0-----:R-:W-:Y:S01]  /*e930*/  SHF.L.U32 R0, R3.reuse, 0x1, RZ ;  /* 0x0000000103007819 */ /* 0x041fe200000006ff */
[----:B-1----:R-:W-:-:S04]  /*e940*/  IMAD.SHL.U32 R2, R3, 0x4, RZ ;  /* 0x0000000403027824 */ /* 0x002fc800078e00ff */
[----:B------:R0:W-:Y:S04]  /*e950*/  STL [R1+0x78], R0 ;  /* 0x0000780001007387 */ /* 0x0001e80000100800 */
[----:B------:R1:W-:Y:S04]  /*e960*/  STL [R1+0x74], R4 ;  /* 0x0000740401007387 */ /* 0x0003e80000100800 */
[----:B------:R4:W-:Y:S01]  /*e970*/  STL [R1+0x70], R2 ;  /* 0x0000700201007387 */ /* 0x0009e20000100800 */
[C---:B0-----:R-:W-:Y:S02]  /*e980*/  IMAD R0, R3.reuse, 0x5, RZ ;  /* 0x0000000503007824 */ /* 0x041fe400078e02ff */
[----:B-1----:R-:W-:-:S03]  /*e990*/  IMAD R4, R3, 0x6, RZ ;  /* 0x0000000603047824 */ /* 0x002fc600078e02ff */
[----:B------:R0:W-:Y:S01]  /*e9a0*/  STL [R1+0x6c], R0 ;  /* 0x00006c0001007387 */ /* 0x0001e20000100800 */
[----:B----4-:R-:W-:-:S03]  /*e9b0*/  IMAD R2, R3, 0x7, RZ ;  /* 0x0000000703027824 */ /* 0x010fc600078e02ff */
[----:B------:R1:W-:Y:S04]  /*e9c0*/  STL [R1+0x68], R4 ;  /* 0x0000680401007387 */ /* 0x0003e80000100800 */
[----:B------:R4:W-:Y:S01]  /*e9d0*/  STL [R1+0x64], R2 ;  /* 0x0000640201007387 */ /* 0x0009e20000100800 */
[C---:B0-----:R-:W-:Y:S02]  /*e9e0*/  IMAD.SHL.U32 R0, R3.reuse, 0x8, RZ ;  /* 0x0000000803007824 */ /* 0x041fe400078e00ff */
[----:B-1----:R-:W-:-:S03]  /*e9f0*/  IMAD R4, R3, 0x9, RZ ;  /* 0x0000000903047824 */ /* 0x002fc600078e02ff */
[----:B------:R0:W-:Y:S01]  /*ea00*/  STL [R1+0x60], R0 ;  /* 0x0000600001007387 */ /* 0x0001e20000100800 */
[----:B----4-:R-:W-:-:S03]  /*ea10*/  IMAD R2, R3, 0xa, RZ ;  /* 0x0000000a03027824 */ /* 0x010fc600078e02ff */
        /* <DEDUP_REMOVED lines=11> */
[----:B----4-:R-:W-:-:S03]  /*ead0*/  IMAD.SHL.U32 R2, R3, 0x10, RZ ;  /* 0x0000001003027824 */ /* 0x010fc600078e00ff */
        /* <DEDUP_REMOVED lines=30> */
[----:B------:R-:W-:Y:S04]  /*ecc0*/  STL [R1+0x8], R4 ;  /* 0x0000080401007387 */ /* 0x000fe80000100800 */
[----:B------:R-:W-:Y:S01]  /*ecd0*/  STL [R1+0x4], R2 ;  /* 0x0000040201007387 */ /* 0x000fe20000100800 */
[----:B0-----:R-:W-:-:S03]  /*ece0*/  IMAD.SHL.U32 R0, R3, 0x20, RZ ;  /* 0x0000002003007824 */ /* 0x001fc600078e00ff */
[----:B------:R-:W-:Y:S04]  /*ecf0*/  STL [R1+0xe14], R29 ;  /* 0x000e141d01007387 */ /* 0x000fe80000100800 */
[----:B------:R-:W-:Y:S04]  /*ed00*/  STL [R1], R0 ;  /* 0x0000000001007387 */ /* 0x000fe80000100800 */
[----:B------:R-:W-:Y:S04]  /*ed10*/  STL [R1+0xe10], R28 ;  /* 0x000e101c01007387 */ /* 0x000fe80000100800 */
[----:B------:R-:W-:Y:S01]  /*ed20*/  STL [R1+0xe0c], R27 ;  /* 0x000e0c1b01007387 */ /* 0x000fe20000100800 */
[----:B------:R-:W-:-:S03]  /*ed30*/  IMAD R19, R3, 0x2b, RZ ;  /* 0x0000002b03137824 */ /* 0x000fc600078e02ff */
[----:B------:R-:W-:Y:S01]  /*ed40*/  STL [R1+0xe08], R26 ;  /* 0x000e081a01007387 */ /* 0x000fe20000100800 */
[----:B------:R-:W-:-:S03]  /*ed50*/  IMAD R18, R3, 0x2c, RZ ;  /* 0x0000002c03127824 */ /* 0x000fc600078e02ff */
[----:B------:R-:W-:Y:S04]  /*ed60*/  STL [R1+0xe18], R25 ;  /* 0x000e181901007387 */ /* 0x000fe80000100800 */
[----:B------:R-:W-:Y:S04]  /*ed70*/  STL [R1+0xe1c], R24 ;  /* 0x000e1c1801007387 */ /* 0x000fe80000100800 */
[----:B------:R-:W-:Y:S04]  /*ed80*/  STL [R1+0xe20], R23 ;  /* 0x000e201701007387 */ /* 0x000fe80000100800 */
[----:B------:R-:W-:Y:S04]  /*ed90*/  STL [R1+0xe24], R22 ;  /* 0x000e241601007387 */ /* 0x000fe80000100800 */
[----:B------:R-:W-:Y:S04]  /*eda0*/  STL [R1+0xe28], R21 ;  /* 0x000e281501007387 */ /* 0x000fe80000100800 */
[----:B------:R0:W-:Y:S04]  /*edb0*/  STL [R1+0xe04], R20 ;  /* 0x000e041401007387 */ /* 0x0001e80000100800 */
[----:B0-----:R-:W4:Y:S04]  /*edc0*/  LDL R20, [R1+0x8c4] ;  /* 0x0008c40001147983 */ /* 0x001f280000100800 */
[----:B------:R-:W-:Y:S04]  /*edd0*/  STL [R1+0xe2c], R19 ;  /* 0x000e2c1301007387 */ /* 0x000fe80000100800 */
[----:B------:R0:W-:Y:S04]  /*ede0*/  STL [R1+0xe00], R18 ;  /* 0x000e001201007387 */ /* 0x0001e80000100800 */
[----:B0-----:R-:W5:Y:S01]  /*edf0*/  LDL R18, [R1+0x8c8] ;  /* 0x0008c80001127983 */ /* 0x001f620000100800 */
[----:B------:R-:W-:-:S02]  /*ee00*/  IMAD R17, R3, 0x2d, RZ ;  /* 0x0000002d03117824 */ /* 0x000fc400078e02ff */
[C---:B------:R-:W-:Y:S01]  /*ee10*/  IMAD R16, R3.reuse, 0x2e, RZ ;  /* 0x0000002e03107824 */ /* 0x040fe200078e02ff */
[----:B------:R-:W0:Y:S01]  /*ee20*/  S2R R29, SR_TID.X ;  /* 0x00000000001d7919 */ /* 0x000e220000002100 */
[C---:B------:R-:W-:Y:S02]  /*ee30*/  IMAD R15, R3.reuse, 0x2f, RZ ;  /* 0x0000002f030f7824 */ /* 0x040fe400078e02ff */
[C---:B------:R-:W-:Y:S01]  /*ee40*/  IMAD R14, R3.reuse, 0x30, RZ ;  /* 0x00000030030e7824 */ /* 0x040fe200078e02ff */
[----:B------:R-:W-:Y:S01]  /*ee50*/  STL [R1+0xe30], R17 ;  /* 0x000e301101007387 */ /* 0x000fe20000100800 */
[C---:B------:R-:W-:Y:S02]  /*ee60*/  IMAD R13, R3.reuse, 0x31, RZ ;  /* 0x00000031030d7824 */ /* 0x040fe400078e02ff */
[C---:B------:R-:W-:Y:S01]  /*ee70*/  IMAD R12, R3.reuse, 0x32, RZ ;  /* 0x00000032030c7824 */ /* 0x040fe200078e02ff */
[----:B------:R-:W-:Y:S01]  /*ee80*/  STL [R1+0xe34], R16 ;  /* 0x000e341001007387 */ /* 0x000fe20000100800 */
[----:B------:R-:W-:-:S02]  /*ee90*/  IMAD R11, R3, 0x33, RZ ;  /* 0x00000033030b7824 */ /* 0x000fc400078e02ff */
[C---:B------:R-:W-:Y:S01]  /*eea0*/  IMAD R10, R3.reuse, 0x34, RZ ;  /* 0x00000034030a7824 */ /* 0x040fe200078e02ff */
[----:B------:R-:W-:Y:S01]  /*eeb0*/  STL [R1+0xe38], R15 ;  /* 0x000e380f01007387 */ /* 0x000fe20000100800 */
        /* <DEDUP_REMOVED lines=10> */
[----:B------:R-:W-:Y:S01]  /*ef60*/  IMAD R0, R3, 0x3c, RZ ;  /* 0x0000003c03007824 */ /* 0x000fe200078e02ff */
[----:B------:R-:W-:Y:S04]  /*ef70*/  STL [R1+0xe48], R11 ;  /* 0x000e480b01007387 */ /* 0x000fe80000100800 */
[----:B------:R1:W-:Y:S01]  /*ef80*/  STL [R1+0xe4c], R10 ;  /* 0x000e4c0a01007387 */ /* 0x0003e20000100800 */
[----:B0-----:R-:W-:-:S03]  /*ef90*/  LOP3.LUT P6, RZ, R29, 0x7, RZ, 0xc0, !PT ;  /* 0x000000071dff7812 */ /* 0x001fc600078cc0ff */
[----:B------:R0:W-:Y:S01]  /*efa0*/  STL [R1+0xe50], R9 ;  /* 0x000e500901007387 */ /* 0x0001e20000100800 */
[C---:B-1----:R-:W-:Y:S02]  /*efb0*/  IMAD R10, R3.reuse, 0x3e, RZ ;  /* 0x0000003e030a7824 */ /* 0x042fe400078e02ff */
[----:B0-----:R-:W-:Y:S01]  /*efc0*/  IMAD R9, R3, 0x3d, RZ ;  /* 0x0000003d03097824 */ /* 0x001fe200078e02ff */
[----:B-----5:R-:W-:-:S05]  /*efd0*/  IADD3 R11, P1, PT, R18, R3, RZ ;  /* 0x00000003120b7210 */ /* 0x020fca0007f3e0ff */
[----:B------:R-:W-:Y:S04]  /*efe0*/  STL [R1+0xbec], R11 ;  /* 0x000bec0b01007387 */ /* 0x000fe80000100800 */
[----:B------:R0:W-:Y:S04]  /*eff0*/  STL [R1+0x84], R9 ;  /* 0x0000840901007387 */ /* 0x0001e80000100800 */
[----:B------:R1:W-:Y:S01]  /*f000*/  STL [R1+0x80], R10 ;  /* 0x0000800a01007387 */ /* 0x0003e20000100800 */
[C---:B0-----:R-:W-:Y:S01]  /*f010*/  IMAD R9, R3.reuse, 0x3f, RZ ;  /* 0x0000003f03097824 */ /* 0x041fe200078e02ff */
[----:B----4-:R-:W-:Y:S01]  /*f020*/  LEA.HI.X.SX32 R3, R3, R20, 0x1, P1 ;  /* 0x0000001403037211 */ /* 0x010fe200008f0eff */
[----:B-1----:R-:W-:-:S03]  /*f030*/  IMAD.MOV.U32 R10, RZ, RZ, -0x800000 ;  /* 0xff800000ff0a7424 */ /* 0x002fc600078e00ff */
[----:B------:R0:W-:Y:S04]  /*f040*/  STL [R1+0x7c], R9 ;  /* 0x00007c0901007387 */ /* 0x0001e80000100800 */
[----:B------:R1:W-:Y:S01]  /*f050*/  STL [R1+0xbe4], R3 ;  /* 0x000be40301007387 */ /* 0x0003e20000100800 */
[----:B0-----:R-:W-:Y:S01]  /*f060*/  MOV R9, 0xff800000 ;  /* 0xff80000000097802 */ /* 0x001fe20000000f00 */
[----:B-1----:R-:W-:-:S04]  /*f070*/  IMAD.MOV.U32 R3, RZ, RZ, -0x800000 ;  /* 0xff800000ff037424 */ /* 0x002fc800078e00ff */
        /* <DEDUP_REMOVED lines=30> */
[----:B------:R1:W-:Y:S04]  /*f260*/  STL [R1+0x970], R9 ;  /* 0x0009700901007387 */ /* 0x0003e80000100800 */
[----:B------:R-:W-:Y:S04]  /*f270*/  STL [R1+0x630], RZ ;  /* 0x000630ff01007387 */ /* 0x000fe80000100800 */
[----:B------:R4:W-:Y:S04]  /*f280*/  STL [R1+0x974], R3 ;  /* 0x0009740301007387 */ /* 0x0009e80000100800 */
        /* <DEDUP_REMOVED lines=215> */
[----:B------:R-:W0:Y:S04]  /*10000*/  LDL.LU R17, [R1+0x70] ;  /* 0x0000700001117983 */ /* 0x000e280000300800 */
[----:B------:R-:W5:Y:S04]  /*10010*/  LDL.LU R19, [R1+0x74] ;  /* 0x0000740001137983 */ /* 0x000f680000300800 */
[----:B------:R-:W-:Y:S04]  /*10020*/  STL [R1+0x420], RZ ;  /* 0x000420ff01007387 */ /* 0x000fe80000100800 */
[----:B------:R-:W-:Y:S04]  /*10030*/  STL [R1+0x424], RZ ;  /* 0x000424ff01007387 */ /* 0x000fe80000100800 */
[----:B------:R-:W-:Y:S04]  /*10040*/  STL [R1+0x428], RZ ;  /* 0x000428ff01007387 */ /* 0x000fe80000100800 */
[----:B------:R-:W-:Y:S04]  /*10050*/  STL [R1+0x42c], RZ ;  /* 0x00042cff01007387 */ /* 0x000fe80000100800 */
[----:B------:R-:W2:Y:S04]  /*10060*/  LDL.LU R22, [R1+0x64] ;  /* 0x0000640001167983 */ /* 0x000ea80000300800 */
[----:B------:R-:W2:Y:S04]  /*10070*/  LDL.LU R21, [R1+0x68] ;  /* 0x0000680001157983 */ /* 0x000ea80000300800 */
        /* <DEDUP_REMOVED lines=16> */
[----:B------:R-:W1:Y:S04]  /*10180*/  LDL.LU R26, [R1+0x78] ;  /* 0x00007800011a7983 */ /* 0x000e680000300800 */
[----:B------:R-:W2:Y:S04]  /*10190*/  LDL.LU R29, [R1+0x50] ;  /* 0x00005000011d7983 */ /* 0x000ea80000300800 */
[----:B------:R-:W-:Y:S04]  /*101a0*/  STL [R1+0x3e0], RZ ;  /* 0x0003e0ff01007387 */ /* 0x000fe80000100800 */
[----:B------:R-:W-:Y:S04]  /*101b0*/  STL [R1+0x3e4], RZ ;  /* 0x0003e4ff01007387 */ /* 0x000fe80000100800 */
[----:B------:R-:W-:Y:S04]  /*101c0*/  STL [R1+0x3e8], RZ ;  /* 0x0003e8ff01007387 */ /* 0x000fe80000100800 */
[----:B------:R-:W-:Y:S04]  /*101d0*/  STL [R1+0x3ec], RZ ;  /* 0x0003ecff01007387 */ /* 0x000fe80000100800 */
[----:B------:R-:W4:Y:S01]  /*101e0*/  LDL.LU R28, [R1+0x88] ;  /* 0x00008800011c7983 */ /* 0x000f220000300800 */
[----:B-----5:R-:W-:-:S03]  /*101f0*/  IMAD.MOV.U32 R16, RZ, RZ, R19 ;  /* 0x000000ffff107224 */ /* 0x020fc600078e0013 */
[----:B------:R-:W5:Y:S04]  /*10200*/  LDL.LU R19, [R1+0x6c] ;  /* 0x00006c0001137983 */ /* 0x000f680000300800 */
        /* <DEDUP_REMOVED lines=19> */
[----:B------:R-:W-:-:S02]  /*10340*/  IADD3 R11, P3, PT, R16, R18, RZ ;  /* 0x00000012100b7210 */ /* 0x000fc40007f7e0ff */
[-C--:B0-----:R-:W-:Y:S02]  /*10350*/  IADD3 R10, P1, PT, R17, R18.reuse, RZ ;  /* 0x00000012110a7210 */ /* 0x081fe40007f3e0ff */
[----:B-1----:R-:W-:Y:S02]  /*10360*/  IADD3 R9, P2, PT, R26, R18, RZ ;  /* 0x000000121a097210 */ /* 0x002fe40007f5e0ff */
[----:B----4-:R-:W-:Y:S02]  /*10370*/  LOP3.LUT R3, R28, UR11, RZ, 0x3c, !PT ;  /* 0x0000000b1c037c12 */ /* 0x010fe4000f8e3cff */
[----:B------:R-:W4:Y:S04]  /*10380*/  LDL.LU R28, [R1+0x4c] ;  /* 0x00004c00011c7983 */ /* 0x000f280000300800 */
[----:B------:R0:W-:Y:S04]  /*10390*/  STL [R1+0xbe8], R9 ;  /* 0x000be80901007387 */ /* 0x0001e80000100800 */
[----:B------:R1:W-:Y:S01]  /*103a0*/  STL [R1+0xbdc], R11 ;  /* 0x000bdc0b01007387 */ /* 0x0003e20000100800 */
[----:B0-----:R-:W-:-:S03]  /*103b0*/  LEA.HI.X.SX32 R9, R26, R20, 0x1, P2 ;  /* 0x000000141a097211 */ /* 0x001fc600010f0eff */
[----:B------:R-:W3:Y:S01]  /*103c0*/  LDL.LU R26, [R1+0x48] ;  /* 0x00004800011a7983 */ /* 0x000ee20000300800 */
[----:B-1----:R-:W-:-:S03]  /*103d0*/  LEA.HI.X.SX32 R11, R16, R20, 0x1, P3 ;  /* 0x00000014100b7211 */ /* 0x002fc600018f0eff */
[----:B------:R-:W-:Y:S04]  /*103e0*/  STL [R1+0xbe0], R10 ;  /* 0x000be00a01007387 */ /* 0x000fe80000100800 */
[----:B------:R2:W-:Y:S02]  /*103f0*/  STL [R1+0xbd4], R9 ;  /* 0x000bd40901007387 */ /* 0x0005e40000100800 */
[-C--:B--2---:R-:W-:Y:S02]  /*10400*/  IADD3 R9, P2, PT, R21, R18.reuse, RZ ;  /* 0x0000001215097210 */ /* 0x084fe40007f5e0ff */
[----:B-----5:R-:W-:-:S05]  /*10410*/  IADD3 R10, P4, PT, R19, R18, RZ ;  /* 0x00000012130a7210 */ /* 0x020fca0007f9e0ff */
[----:B------:R0:W-:Y:S04]  /*10420*/  STL [R1+0xbd8], R10 ;  /* 0x000bd80a01007387 */ /* 0x0001e80000100800 */
[----:B0-----:R-:W2:Y:S01]  /*10430*/  LDL.LU R10, [R1+0x44] ;  /* 0x00004400010a7983 */ /* 0x001ea20000300800 */
[----:B------:R-:W-:-:S03]  /*10440*/  IADD3 R12, P3, PT, R22, R18, RZ ;  /* 0x00000012160c7210 */ /* 0x000fc60007f7e0ff */
[----:B------:R0:W-:Y:S04]  /*10450*/  STL [R1+0xbcc], R11 ;  /* 0x000bcc0b01007387 */ /* 0x0001e80000100800 */
[----:B------:R1:W-:Y:S01]  /*10460*/  STL [R1+0xbd0], R9 ;  /* 0x000bd00901007387 */ /* 0x0003e20000100800 */
[-C--:B0-----:R-:W-:Y:S02]  /*10470*/  LEA.HI.X.SX32 R11, R17, R20.reuse, 0x1, P1 ;  /* 0x00000014110b7211 */ /* 0x081fe400008f0eff */
[----:B-1----:R-:W-:-:S03]  /*10480*/  LEA.HI.X.SX32 R9, R19, R20, 0x1, P4 ;  /* 0x0000001413097211 */ /* 0x002fc600020f0eff */
[----:B------:R0:W-:Y:S04]  /*10490*/  STL [R1+0xbc4], R11 ;  /* 0x000bc40b01007387 */ /* 0x0001e80000100800 */
[----:B0-----:R-:W5:Y:S01]  /*104a0*/  LDL.LU R11, [R1+0x40] ;  /* 0x00004000010b7983 */ /* 0x001f620000300800 */
[----:B------:R-:W-:-:S03]  /*104b0*/  LEA.HI.X.SX32 R13, R21, R20, 0x1, P2 ;  /* 0x00000014150d7211 */ /* 0x000fc600010f0eff */
[----:B------:R0:W-:Y:S04]  /*104c0*/  STL [R1+0xbc8], R12 ;  /* 0x000bc80c01007387 */ /* 0x0001e80000100800 */
[----:B------:R1:W-:Y:S01]  /*104d0*/  STL [R1+0xbbc], R9 ;  /* 0x000bbc0901007387 */ /* 0x0003e20000100800 */
[-C--:B0-----:R-:W-:Y:S02]  /*104e0*/  IADD3 R12, P1, PT, R23, R18.reuse, RZ ;  /* 0x00000012170c7210 */ /* 0x081fe40007f3e0ff */
[----:B-1----:R-:W-:-:S03]  /*104f0*/  IADD3 R9, P4, PT, R24, R18, RZ ;  /* 0x0000001218097210 */ /* 0x002fc60007f9e0ff */
[----:B------:R0:W-:Y:S04]  /*10500*/  STL [R1+0xbc0], R12 ;  /* 0x000bc00c01007387 */ /* 0x0001e80000100800 */
[----:B0-----:R-:W5:Y:S01]  /*10510*/  LDL.LU R12, [R1+0x3c] ;  /* 0x00003c00010c7983 */ /* 0x001f620000300800 */
[----:B------:R-:W-:-:S03]  /*10520*/  LEA.HI.X.SX32 R14, R22, R20, 0x1, P3 ;  /* 0x00000014160e7211 */ /* 0x000fc600018f0eff */
[----:B------:R0:W-:Y:S04]  /*10530*/  STL [R1+0xbb4], R13 ;  /* 0x000bb40d01007387 */ /* 0x0001e80000100800 */
[----:B------:R1:W-:Y:S04]  /*10540*/  STL [R1+0xbb8], R9 ;  /* 0x000bb80901007387 */ /* 0x0003e80000100800 */
[----:B0-----:R-:W5:Y:S04]  /*10550*/  LDL.LU R13, [R1+0x38] ;  /* 0x00003800010d7983 */ /* 0x001f680000300800 */
[----:B------:R0:W-:Y:S01]  /*10560*/  STL [R1+0xbac], R14 ;  /* 0x000bac0e01007387 */ /* 0x0001e20000100800 */
[----:B-1----:R-:W-:-:S03]  /*10570*/  IADD3 R9, P2, PT, R25, R18, RZ ;  /* 0x0000001219097210 */ /* 0x002fc60007f5e0ff */
[----:B0-----:R-:W5:Y:S01]  /*10580*/  LDL.LU R14, [R1+0x34] ;  /* 0x00003400010e7983 */ /* 0x001f620000300800 */
[----:B------:R-:W-:-:S03]  /*10590*/  LEA.HI.X.SX32 R16, R23, R20, 0x1, P1 ;  /* 0x0000001417107211 */ /* 0x000fc600008f0eff */
[----:B------:R0:W-:Y:S04]  /*105a0*/  STL [R1+0xbb0], R9 ;  /* 0x000bb00901007387 */ /* 0x0001e80000100800 */
[----:B------:R-:W5:Y:S04]  /*105b0*/  LDL.LU R15, [R1+0x30] ;  /* 0x00003000010f7983 */ /* 0x000f680000300800 */
[----:B------:R1:W-:Y:S01]  /*105c0*/  STL [R1+0xba4], R16 ;  /* 0x000ba41001007387 */ /* 0x0003e20000100800 */
[----:B0-----:R-:W-:-:S03]  /*105d0*/  IADD3 R9, P3, PT, R27, R18, RZ ;  /* 0x000000121b097210 */ /* 0x001fc60007f7e0ff */
[----:B-1----:R-:W5:Y:S01]  /*105e0*/  LDL.LU R16, [R1+0x2c] ;  /* 0x00002c0001107983 */ /* 0x002f620000300800 */
        /* <DEDUP_REMOVED lines=10> */
[----:B----4-:R-:W-:-:S03]  /*10690*/  IADD3 R9, P4, PT, R28, R18, RZ ;  /* 0x000000121c097210 */ /* 0x010fc60007f9e0ff */
[----:B0-----:R-:W4:Y:S01]  /*106a0*/  LDL.LU R22, [R1+0x1c] ;  /* 0x00001c0001167983 */ /* 0x001f220000300800 */
[----:B------:R-:W-:-:S03]  /*106b0*/  LEA.HI.X.SX32 R24, R27, R20, 0x1, P3 ;  /* 0x000000141b187211 */ /* 0x000fc600018f0eff */
[----:B------:R3:W-:Y:S04]  /*106c0*/  STL [R1+0xb98], R9 ;  /* 0x000b980901007387 */ /* 0x0007e80000100800 */
[----:B------:R-:W4:Y:S04]  /*106d0*/  LDL.LU R23, [R1+0x18] ;  /* 0x0000180001177983 */ /* 0x000f280000300800 */
[----:B------:R0:W-:Y:S01]  /*106e0*/  STL [R1+0xb8c], R24 ;  /* 0x000b8c1801007387 */ /* 0x0001e20000100800 */
[----:B---3--:R-:W-:-:S03]  /*106f0*/  IADD3 R9, P2, PT, R26, R18, RZ ;  /* 0x000000121a097210 */ /* 0x008fc60007f5e0ff */
[----:B0-----:R-:W3:Y:S01]  /*10700*/  LDL.LU R24, [R1+0x14] ;  /* 0x0000140001187983 */ /* 0x001ee20000300800 */
[----:B------:R-:W-:-:S03]  /*10710*/  LEA.HI.X.SX32 R27, R29, R20, 0x1, P1 ;  /* 0x000000141d1b7211 */ /* 0x000fc600008f0eff */
[----:B------:R-:W-:Y:S04]  /*10720*/  STL [R1+0xb90], R9 ;  /* 0x000b900901007387 */ /* 0x000fe80000100800 */
[----:B------:R-:W3:Y:S04]  /*10730*/  LDL.LU R25, [R1+0x10] ;  /* 0x0000100001197983 */ /* 0x000ee80000300800 */
[----:B------:R0:W-:Y:S04]  /*10740*/  STL [R1+0xb84], R27 ;  /* 0x000b841b01007387 */ /* 0x0001e80000100800 */
[----:B------:R-:W3:Y:S01]  /*10750*/  LDL.LU R29, [R1+0xc] ;  /* 0x00000c00011d7983 */ /* 0x000ee20000300800 */
[----:B0-----:R-:W-:-:S02]  /*10760*/  LEA.HI.X.SX32 R27, R28, R20, 0x1, P4 ;  /* 0x000000141c1b7211 */ /* 0x001fc400020f0eff */
[----:B--2---:R-:W-:-:S05]  /*10770*/  IADD3 R9, P3, PT, R10, R18, RZ ;  /* 0x000000120a097210 */ /* 0x004fca0007f7e0ff */
[----:B------:R-:W-:Y:S04]  /*10780*/  STL [R1+0xb88], R9 ;  /* 0x000b880901007387 */ /* 0x000fe80000100800 */
[----:B------:R-:W2:Y:S04]  /*10790*/  LDL.LU R28, [R1+0x8] ;  /* 0x00000800011c7983 */ /* 0x000ea80000300800 */
[----:B------:R0:W-:Y:S04]  /*107a0*/  STL [R1+0xb7c], R27 ;  /* 0x000b7c1b01007387 */ /* 0x0001e80000100800 */
[----:B0-----:R-:W2:Y:S01]  /*107b0*/  LDL.LU R27, [R1+0x4] ;  /* 0x00000400011b7983 */ /* 0x001ea20000300800 */
[----:B-----5:R-:W-:-:S05]  /*107c0*/  IADD3 R9, P1, PT, R11, R18, RZ ;  /* 0x000000120b097210 */ /* 0x020fca0007f3e0ff */
[----:B------:R0:W-:Y:S02]  /*107d0*/  STL [R1+0xb80], R9 ;  /* 0x000b800901007387 */ /* 0x0001e40000100800 */
[-C--:B0-----:R-:W-:Y:S02]  /*107e0*/  LEA.HI.X.SX32 R9, R26, R20.reuse, 0x1, P2 ;  /* 0x000000141a097211 */ /* 0x081fe400010f0eff */
[----:B------:R-:W5:Y:S01]  /*107f0*/  LDL.LU R26, [R1] ;  /* 0x00000000011a7983 */ /* 0x000f620000300800 */
[----:B------:R-:W-:-:S03]  /*10800*/  LEA.HI.X.SX32 R10, R10, R20, 0x1, P3 ;  /* 0x000000140a0a7211 */ /* 0x000fc600018f0eff */
[----:B------:R0:W-:Y:S02]  /*10810*/  STL [R1+0xb74], R9 ;  /* 0x000b740901007387 */ /* 0x0001e40000100800 */
[----:B0-----:R-:W-:-:S05]  /*10820*/  IADD3 R9, P4, PT, R12, R18, RZ ;  /* 0x000000120c097210 */ /* 0x001fca0007f9e0ff */
[----:B------:R0:W-:Y:S01]  /*10830*/  STL [R1+0xb78], R9 ;  /* 0x000b780901007387 */ /* 0x0001e20000100800 */
[----:B------:R-:W-:-:S03]  /*10840*/  LEA.HI.X.SX32 R11, R11, R20, 0x1, P1 ;  /* 0x000000140b0b7211 */ /* 0x000fc600008f0eff */
[----:B0-----:R-:W2:Y:S04]  /*10850*/  LDL.LU R9, [R1+0xe50] ;  /* 0x000e500001097983 */ /* 0x001ea80000300800 */
        /* <DEDUP_REMOVED lines=14> */
[----:B0-----:R-:W5:Y:S04]  /*10940*/  LDL.LU R12, [R1+0xe44] ;  /* 0x000e4400010c7983 */ /* 0x001f680000300800 */
        /* <DEDUP_REMOVED lines=21> */
[----:B----4-:R-:W-:-:S05]  /*10aa0*/  IADD3 R17, P4, PT, R22, R18, RZ ;  /* 0x0000001216117210 */ /* 0x010fca0007f9e0ff */
[----:B------:R0:W-:Y:S01]  /*10ab0*/  STL [R1+0xb38], R17 ;  /* 0x000b381101007387 */ /* 0x0001e20000100800 */
[----:B------:R-:W-:-:S03]  /*10ac0*/  LEA.HI.X.SX32 R21, R21, R20, 0x1, P1 ;  /* 0x0000001415157211 */ /* 0x000fc600008f0eff */
[----:B0-----:R-:W4:Y:S04]  /*10ad0*/  LDL.LU R17, [R1+0xe30] ;  /* 0x000e300001117983 */ /* 0x001f280000300800 */
[----:B------:R0:W-:Y:S02]  /*10ae0*/  STL [R1+0xb2c], R19 ;  /* 0x000b2c1301007387 */ /* 0x0001e40000100800 */
[----:B0-----:R-:W-:-:S05]  /*10af0*/  IADD3 R19, P2, PT, R23, R18, RZ ;  /* 0x0000001217137210 */ /* 0x001fca0007f5e0ff */
[----:B------:R0:W-:Y:S01]  /*10b00*/  STL [R1+0xb30], R19 ;  /* 0x000b301301007387 */ /* 0x0001e20000100800 */
[----:B------:R-:W-:-:S03]  /*10b10*/  LEA.HI.X.SX32 R22, R22, R20, 0x1, P4 ;  /* 0x0000001416167211 */ /* 0x000fc600020f0eff */
[----:B0-----:R-:W4:Y:S04]  /*10b20*/  LDL.LU R19, [R1+0xe2c] ;  /* 0x000e2c0001137983 */ /* 0x001f280000300800 */
[----:B------:R3:W-:Y:S02]  /*10b30*/  STL [R1+0xb24], R21 ;  /* 0x000b241501007387 */ /* 0x0007e40000100800 */
[----:B---3--:R-:W-:-:S05]  /*10b40*/  IADD3 R21, P3, PT, R24, R18, RZ ;  /* 0x0000001218157210 */ /* 0x008fca0007f7e0ff */
[----:B------:R0:W-:Y:S01]  /*10b50*/  STL [R1+0xb28], R21 ;  /* 0x000b281501007387 */ /* 0x0001e20000100800 */
[----:B------:R-:W-:-:S03]  /*10b60*/  LEA.HI.X.SX32 R23, R23, R20, 0x1, P2 ;  /* 0x0000001417177211 */ /* 0x000fc600010f0eff */
[----:B0-----:R-:W3:Y:S04]  /*10b70*/  LDL.LU R21, [R1+0xe28] ;  /* 0x000e280001157983 */ /* 0x001ee80000300800 */
[----:B------:R0:W-:Y:S02]  /*10b80*/  STL [R1+0xb1c], R22 ;  /* 0x000b1c1601007387 */ /* 0x0001e40000100800 */
[----:B0-----:R-:W-:-:S05]  /*10b90*/  IADD3 R22, P1, PT, R25, R18, RZ ;  /* 0x0000001219167210 */ /* 0x001fca0007f3e0ff */
        /* <DEDUP_REMOVED lines=9> */
[----:B--2---:R-:W-:-:S05]  /*10c30*/  IADD3 R24, P2, PT, R28, R18, RZ ;  /* 0x000000121c187210 */ /* 0x004fca0007f5e0ff */
[----:B------:R0:W-:Y:S01]  /*10c40*/  STL [R1+0xb10], R24 ;  /* 0x000b101801007387 */ /* 0x0001e20000100800 */
[----:B------:R-:W-:-:S03]  /*10c50*/  LEA.HI.X.SX32 R29, R29, R20, 0x1, P4 ;  /* 0x000000141d1d7211 */ /* 0x000fc600020f0eff */
[----:B0-----:R-:W2:Y:S04]  /*10c60*/  LDL.LU R24, [R1+0xe1c] ;  /* 0x000e1c0001187983 */ /* 0x001ea80000300800 */
[----:B------:R0:W-:Y:S02]  /*10c70*/  STL [R1+0xb04], R25 ;  /* 0x000b041901007387 */ /* 0x0001e40000100800 */
[----:B0-----:R-:W-:-:S05]  /*10c80*/  IADD3 R25, P3, PT, R27, R18, RZ ;  /* 0x000000121b197210 */ /* 0x001fca0007f7e0ff */
[----:B------:R0:W-:Y:S04]  /*10c90*/  STL [R1+0xb08], R25 ;  /* 0x000b081901007387 */ /* 0x0001e80000100800 */
[----:B0-----:R-:W2:Y:S04]  /*10ca0*/  LDL.LU R25, [R1+0xe18] ;  /* 0x000e180001197983 */ /* 0x001ea80000300800 */
[----:B------:R5:W-:Y:S02]  /*10cb0*/  STL [R1+0xafc], R29 ;  /* 0x000afc1d01007387 */ /* 0x000be40000100800 */
[----:B-----5:R-:W-:-:S05]  /*10cc0*/  IADD3 R29, P1, PT, R26, R18, RZ ;  /* 0x000000121a1d7210 */ /* 0x020fca0007f3e0ff */
[----:B------:R0:W-:Y:S04]  /*10cd0*/  STL [R1+0xb00], R29 ;  /* 0x000b001d01007387 */ /* 0x0001e80000100800 */
[----:B0-----:R-:W5:Y:S01]  /*10ce0*/  LDL.LU R29, [R1+0xe14] ;  /* 0x000e1400011d7983 */ /* 0x001f620000300800 */
[----:B------:R-:W-:-:S05]  /*10cf0*/  LEA.HI.X.SX32 R28, R28, R20, 0x1, P2 ;  /* 0x000000141c1c7211 */ /* 0x000fca00010f0eff */
        /* <DEDUP_REMOVED lines=17> */
[----:B------:R0:W-:Y:S02]  /*10e10*/  STL [R1+0xae0], R29 ;  /* 0x000ae01d01007387 */ /* 0x0001e40000100800 */
[----:B0-----:R-:W-:Y:S02]  /*10e20*/  LEA.HI.X.SX32 R29, R28, R20, 0x1, P3 ;  /* 0x000000141c1d7211 */ /* 0x001fe400018f0eff */
[----:B--2---:R-:W-:-:S03]  /*10e30*/  IADD3 R28, P3, PT, R25, R18, RZ ;  /* 0x00000012191c7210 */ /* 0x004fc60007f7e0ff */
[----:B------:R0:W-:Y:S04]  /*10e40*/  STL [R1+0xad4], R29 ;  /* 0x000ad41d01007387 */ /* 0x0001e80000100800 */
[----:B------:R1:W-:Y:S01]  /*10e50*/  STL [R1+0xad8], R28 ;  /* 0x000ad81c01007387 */ /* 0x0003e20000100800 */
[----:B0-----:R-:W-:Y:S02]  /*10e60*/  LEA.HI.X.SX32 R29, R27, R20, 0x1, P1 ;  /* 0x000000141b1d7211 */ /* 0x001fe400008f0eff */
[----:B-1----:R-:W-:-:S03]  /*10e70*/  IADD3 R28, P1, PT, R24, R18, RZ ;  /* 0x00000012181c7210 */ /* 0x002fc60007f3e0ff */
[----:B------:R3:W-:Y:S01]  /*10e80*/  STL [R1+0xacc], R29 ;  /* 0x000acc1d01007387 */ /* 0x0007e20000100800 */
[----:B------:R-:W-:-:S03]  /*10e90*/  LEA.HI.X.SX32 R27, R26, R20, 0x1, P2 ;  /* 0x000000141a1b7211 */ /* 0x000fc600010f0eff */
[----:B------:R-:W2:Y:S04]  /*10ea0*/  LDL.LU R20, [R1+0xe04] ;  /* 0x000e040001147983 */ /* 0x000ea80000300800 */
[----:B------:R0:W-:Y:S04]  /*10eb0*/  STL [R1+0xad0], R28 ;  /* 0x000ad01c01007387 */ /* 0x0001e80000100800 */
[----:B------:R-:W0:Y:S01]  /*10ec0*/  LDL R26, [R1+0x8c4] ;  /* 0x0008c400011a7983 */ /* 0x000e220000100800 */
[----:B---3--:R-:W-:-:S03]  /*10ed0*/  IADD3 R29, P2, PT, R23, R18, RZ ;  /* 0x00000012171d7210 */ /* 0x008fc60007f5e0ff */
[----:B------:R1:W-:Y:S04]  /*10ee0*/  STL [R1+0xac4], R27 ;  /* 0x000ac41b01007387 */ /* 0x0003e80000100800 */
[----:B------:R-:W-:Y:S01]  /*10ef0*/  STL [R1+0xac8], R29 ;  /* 0x000ac81d01007387 */ /* 0x000fe20000100800 */
[----:B0-----:R-:W-:Y:S02]  /*10f00*/  LEA.HI.X.SX32 R28, R25, R26, 0x1, P3 ;  /* 0x0000001a191c7211 */ /* 0x001fe400018f0eff */
[----:B-1----:R-:W-:Y:S02]  /*10f10*/  IADD3 R27, P3, PT, R22, R18, RZ ;  /* 0x00000012161b7210 */ /* 0x002fe40007f7e0ff */
[----:B------:R-:W-:Y:S01]  /*10f20*/  LEA.HI.X.SX32 R25, R24, R26, 0x1, P1 ;  /* 0x0000001a18197211 */ /* 0x000fe200008f0eff */
[----:B------:R-:W-:Y:S01]  /*10f30*/  STL [R1+0xabc], R28 ;  /* 0x000abc1c01007387 */ /* 0x000fe20000100800 */
[----:B------:R-:W-:-:S03]  /*10f40*/  IADD3 R24, P1, PT, R21, R18, RZ ;  /* 0x0000001215187210 */ /* 0x000fc60007f3e0ff */
[----:B------:R-:W-:Y:S04]  /*10f50*/  STL [R1+0xac0], R27 ;  /* 0x000ac01b01007387 */ /* 0x000fe80000100800 */
[----:B------:R-:W3:Y:S04]  /*10f60*/  LDL.LU R18, [R1+0xe00] ;  /* 0x000e000001127983 */ /* 0x000ee80000300800 */
[----:B------:R0:W-:Y:S02]  /*10f70*/  STL [R1+0xab4], R25 ;  /* 0x000ab41901007387 */ /* 0x0001e40000100800 */
[----:B0-----:R-:W-:-:S02]  /*10f80*/  LEA.HI.X.SX32 R25, R23, R26, 0x1, P2 ;  /* 0x0000001a17197211 */ /* 0x001fc400010f0eff */
[----:B------:R-:W2:Y:S01]  /*10f90*/  LDL R23, [R1+0x8c8] ;  /* 0x0008c80001177983 */ /* 0x000ea20000100800 */
[----:B------:R-:W-:-:S03]  /*10fa0*/  LEA.HI.X.SX32 R22, R22, R26, 0x1, P3 ;  /* 0x0000001a16167211 */ /* 0x000fc600018f0eff */
[----:B------:R2:W-:Y:S04]  /*10fb0*/  STL [R1+0xab8], R24 ;  /* 0x000ab81801007387 */ /* 0x0005e80000100800 */
[----:B------:R4:W-:Y:S01]  /*10fc0*/  STL [R1+0xaac], R25 ;  /* 0x000aac1901007387 */ /* 0x0009e20000100800 */
[-C--:B--2---:R-:W-:Y:S02]  /*10fd0*/  IADD3 R24, P2, PT, R20, R23.reuse, RZ ;  /* 0x0000001714187210 */ /* 0x084fe40007f5e0ff */
[----:B----4-:R-:W-:-:S03]  /*10fe0*/  IADD3 R25, P3, PT, R19, R23, RZ ;  /* 0x0000001713197210 */ /* 0x010fc60007f7e0ff */
[----:B------:R0:W-:Y:S04]  /*10ff0*/  STL [R1+0xab0], R24 ;  /* 0x000ab01801007387 */ /* 0x0001e80000100800 */
[----:B------:R3:W-:Y:S01]  /*11000*/  STL [R1+0xaa4], R22 ;  /* 0x000aa41601007387 */ /* 0x0007e20000100800 */
[-C--:B------:R-:W-:Y:S02]  /*11010*/  LEA.HI.X.SX32 R19, R19, R26.reuse, 0x1, P3 ;  /* 0x0000001a13137211 */ /* 0x080fe400018f0eff */
[-C--:B0-----:R-:W-:Y:S02]  /*11020*/  LEA.HI.X.SX32 R24, R21, R26.reuse, 0x1, P1 ;  /* 0x0000001a15187211 */ /* 0x081fe400008f0eff */
[----:B------:R-:W-:Y:S02]  /*11030*/  LEA.HI.X.SX32 R21, R20, R26, 0x1, P2 ;  /* 0x0000001a14157211 */ /* 0x000fe400010f0eff */
[-C--:B---3--:R-:W-:Y:S01]  /*11040*/  IADD3 R22, P1, PT, R18, R23.reuse, RZ ;  /* 0x0000001712167210 */ /* 0x088fe20007f3e0ff */
[----:B------:R-:W-:Y:S01]  /*11050*/  STL [R1+0xaa8], R25 ;  /* 0x000aa81901007387 */ /* 0x000fe20000100800 */
[----:B------:R-:W-:-:S03]  /*11060*/  IADD3 R20, P2, PT, R17, R23, RZ ;  /* 0x0000001711147210 */ /* 0x000fc60007f5e0ff */
[----:B------:R-:W-:Y:S04]  /*11070*/  STL [R1+0xa9c], R24 ;  /* 0x000a9c1801007387 */ /* 0x000fe80000100800 */
[----:B------:R-:W-:Y:S04]  /*11080*/  STL [R1+0xaa0], R22 ;  /* 0x000aa01601007387 */ /* 0x000fe80000100800 */
[----:B------:R0:W-:Y:S04]  /*11090*/  STL [R1+0xa94], R21 ;  /* 0x000a941501007387 */ /* 0x0001e80000100800 */
[----:B------:R1:W-:Y:S04]  /*110a0*/  STL [R1+0xa98], R20 ;  /* 0x000a981401007387 */ /* 0x0003e80000100800 */
[----:B------:R2:W-:Y:S01]  /*110b0*/  STL [R1+0xa8c], R19 ;  /* 0x000a8c1301007387 */ /* 0x0005e20000100800 */
[----:B0-----:R-:W-:-:S02]  /*110c0*/  IADD3 R21, P3, PT, R16, R23, RZ ;  /* 0x0000001710157210 */ /* 0x001fc40007f7e0ff */
[----:B-1----:R-:W-:-:S03]  /*110d0*/  LEA.HI.X.SX32 R20, R18, R26, 0x1, P1 ;  /* 0x0000001a12147211 */ /* 0x002fc600008f0eff */
[----:B------:R-:W-:Y:S01]  /*110e0*/  STL [R1+0xa90], R21 ;  /* 0x000a901501007387 */ /* 0x000fe20000100800 */
[----:B------:R-:W-:Y:S02]  /*110f0*/  LEA.HI.X.SX32 R18, R17, R26, 0x1, P2 ;  /* 0x0000001a11127211 */ /* 0x000fe400010f0eff */
[-C--:B--2---:R-:W-:Y:S01]  /*11100*/  IADD3 R19, P1, PT, R15, R23.reuse, RZ ;  /* 0x000000170f137210 */ /* 0x084fe20007f3e0ff */
[----:B------:R-:W-:Y:S01]  /*11110*/  STL [R1+0xa84], R20 ;  /* 0x000a841401007387 */ /* 0x000fe20000100800 */
[----:B------:R-:W-:-:S03]  /*11120*/  IADD3 R17, P2, PT, R14, R23, RZ ;  /* 0x000000170e117210 */ /* 0x000fc60007f5e0ff */
[----:B------:R-:W2:Y:S04]  /*11130*/  LDL.LU R24, [R1+0x84] ;  /* 0x0000840001187983 */ /* 0x000ea80000300800 */
[----:B------:R-:W-:Y:S04]  /*11140*/  STL [R1+0xa88], R19 ;  /* 0x000a881301007387 */ /* 0x000fe80000100800 */
[----:B------:R0:W-:Y:S04]  /*11150*/  STL [R1+0xa7c], R18 ;  /* 0x000a7c1201007387 */ /* 0x0001e80000100800 */
[----:B------:R-:W3:Y:S01]  /*11160*/  LDL.LU R25, [R1+0x80] ;  /* 0x0000800001197983 */ /* 0x000ee20000300800 */
[----:B------:R-:W-:-:S03]  /*11170*/  LEA.HI.X.SX32 R16, R16, R26, 0x1, P3 ;  /* 0x0000001a10107211 */ /* 0x000fc600018f0eff */
[----:B------:R1:W-:Y:S04]  /*11180*/  STL [R1+0xa80], R17 ;  /* 0x000a801101007387 */ /* 0x0003e80000100800 */
[----:B------:R-:W4:Y:S01]  /*11190*/  LDL.LU R27, [R1+0x7c] ;  /* 0x00007c00011b7983 */ /* 0x000f220000300800 */
[----:B0-----:R-:W-:-:S03]  /*111a0*/  IADD3 R18, P3, PT, R13, R23, RZ ;  /* 0x000000170d127210 */ /* 0x001fc60007f7e0ff */
[----:B------:R0:W-:Y:S01]  /*111b0*/  STL [R1+0xa74], R16 ;  /* 0x000a741001007387 */ /* 0x0001e20000100800 */
[-C--:B-1----:R-:W-:Y:S02]  /*111c0*/  LEA.HI.X.SX32 R17, R15, R26.reuse, 0x1, P1 ;  /* 0x0000001a0f117211 */ /* 0x082fe400008f0eff */
[----:B------:R-:W-:Y:S01]  /*111d0*/  LEA.HI.X.SX32 R15, R14, R26, 0x1, P2 ;  /* 0x0000001a0e0f7211 */ /* 0x000fe200010f0eff */
[----:B------:R-:W-:Y:S01]  /*111e0*/  STL [R1+0xa78], R18 ;  /* 0x000a781201007387 */ /* 0x000fe20000100800 */
[----:B0-----:R-:W-:-:S03]  /*111f0*/  IADD3 R16, P1, PT, R12, R23, RZ ;  /* 0x000000170c107210 */ /* 0x001fc60007f3e0ff */
[----:B------:R-:W-:Y:S04]  /*11200*/  STL [R1+0xa6c], R17 ;  /* 0x000a6c1101007387 */ /* 0x000fe80000100800 */
[----:B------:R-:W5:Y:S04]  /*11210*/  LDL.LU R28, [R1+0x8c] ;  /* 0x00008c00011c7983 */ /* 0x000f680000300800 */
[----:B------:R-:W-:Y:S04]  /*11220*/  STL [R1+0xa70], R16 ;  /* 0x000a701001007387 */ /* 0x000fe80000100800 */
[----:B------:R0:W-:Y:S04]  /*11230*/  STL [R1+0xa64], R15 ;  /* 0x000a640f01007387 */ /* 0x0001e80000100800 */
[----:B------:R-:W5:Y:S01]  /*11240*/  LDL R29, [R1+0x310] ;  /* 0x00031000011d7983 */ /* 0x000f620000100800 */
[----:B------:R-:W-:-:S02]  /*11250*/  IADD3 R14, P2, PT, R11, R23, RZ ;  /* 0x000000170b0e7210 */ /* 0x000fc40007f5e0ff */
[----:B0-----:R-:W-:-:S03]  /*11260*/  LEA.HI.X.SX32 R15, R13, R26, 0x1, P3 ;  /* 0x0000001a0d0f7211 */ /* 0x001fc600018f0eff */
[----:B------:R0:W-:Y:S01]  /*11270*/  STL [R1+0xa68], R14 ;  /* 0x000a680e01007387 */ /* 0x0001e20000100800 */
[-C--:B------:R-:W-:Y:S02]  /*11280*/  LEA.HI.X.SX32 R13, R12, R26.reuse, 0x1, P1 ;  /* 0x0000001a0c0d7211 */ /* 0x080fe400008f0eff */
[-C--:B------:R-:W-:Y:S01]  /*11290*/  IADD3 R12, P1, PT, R9, R23.reuse, RZ ;  /* 0x00000017090c7210 */ /* 0x080fe20007f3e0ff */
[----:B------:R-:W-:Y:S01]  /*112a0*/  STL [R1+0xa5c], R15 ;  /* 0x000a5c0f01007387 */ /* 0x000fe20000100800 */
[----:B------:R-:W-:Y:S02]  /*112b0*/  LEA.HI.X.SX32 R11, R11, R26, 0x1, P2 ;  /* 0x0000001a0b0b7211 */ /* 0x000fe400010f0eff */
[----:B0-----:R-:W-:-:S05]  /*112c0*/  IADD3 R14, P3, PT, R10, R23, RZ ;  /* 0x000000170a0e7210 */ /* 0x001fca0007f7e0ff */
[----:B------:R-:W-:Y:S04]  /*112d0*/  STL [R1+0xa60], R14 ;  /* 0x000a600e01007387 */ /* 0x000fe80000100800 */
[----:B------:R0:W-:Y:S04]  /*112e0*/  STL [R1+0xa54], R13 ;  /* 0x000a540d01007387 */ /* 0x0001e80000100800 */
[----:B------:R1:W-:Y:S04]  /*112f0*/  STL [R1+0xa58], R12 ;  /* 0x000a580c01007387 */ /* 0x0003e80000100800 */
[----:B------:R1:W-:Y:S01]  /*11300*/  STL [R1+0xa4c], R11 ;  /* 0x000a4c0b01007387 */ /* 0x0003e20000100800 */
[----:B0-----:R-:W-:-:S02]  /*11310*/  IADD3 R13, P2, PT, R8, R23, RZ ;  /* 0x00000017080d7210 */ /* 0x001fc40007f5e0ff */
[-C--:B-1----:R-:W-:Y:S02]  /*11320*/  LEA.HI.X.SX32 R12, R10, R26.reuse, 0x1, P3 ;  /* 0x0000001a0a0c7211 */ /* 0x082fe400018f0eff */
[-C--:B------:R-:W-:Y:S02]  /*11330*/  LEA.HI.X.SX32 R10, R9, R26.reuse, 0x1, P1 ;  /* 0x0000001a090a7211 */ /* 0x080fe400008f0eff */
[-C--:B------:R-:W-:Y:S01]  /*11340*/  IADD3 R11, P3, PT, R7, R23.reuse, RZ ;  /* 0x00000017070b7210 */ /* 0x080fe20007f7e0ff */
[----:B------:R-:W-:Y:S01]  /*11350*/  STL [R1+0xa50], R13 ;  /* 0x000a500d01007387 */ /* 0x000fe20000100800 */
[-C--:B------:R-:W-:Y:S02]  /*11360*/  IADD3 R9, P1, PT, R6, R23.reuse, RZ ;  /* 0x0000001706097210 */ /* 0x080fe40007f3e0ff */
[----:B------:R-:W-:Y:S01]  /*11370*/  LEA.HI.X.SX32 R8, R8, R26, 0x1, P2 ;  /* 0x0000001a08087211 */ /* 0x000fe200010f0eff */
[----:B------:R-:W-:Y:S04]  /*11380*/  STL [R1+0xa44], R12 ;  /* 0x000a440c01007387 */ /* 0x000fe80000100800 */
        /* <DEDUP_REMOVED lines=15> */
[----:B------:R-:W-:Y:S01]  /*11480*/  STL [R1+0xa1c], R5 ;  /* 0x000a1c0501007387 */ /* 0x000fe20000100800 */
[----:B0-----:R-:W-:-:S02]  /*11490*/  IADD3 R7, P2, PT, R0, R23, RZ ;  /* 0x0000001700077210 */ /* 0x001fc40007f5e0ff */
[-C--:B-1----:R-:W-:Y:S02]  /*114a0*/  LEA.HI.X.SX32 R6, R4, R26.reuse, 0x1, P3 ;  /* 0x0000001a04067211 */ /* 0x082fe400018f0eff */
[-C--:B------:R-:W-:Y:S01]  /*114b0*/  LEA.HI.X.SX32 R4, R2, R26.reuse, 0x1, P1 ;  /* 0x0000001a02047211 */ /* 0x080fe200008f0eff */
[----:B------:R0:W-:Y:S01]  /*114c0*/  STL [R1+0xa20], R7 ;  /* 0x000a200701007387 */ /* 0x0001e20000100800 */
[----:B------:R-:W-:-:S03]  /*114d0*/  LEA.HI.X.SX32 R0, R0, R26, 0x1, P2 ;  /* 0x0000001a00007211 */ /* 0x000fc600010f0eff */
[----:B------:R1:W-:Y:S01]  /*114e0*/  STL [R1+0xa14], R6 ;  /* 0x000a140601007387 */ /* 0x0003e20000100800 */
[----:B0-----:R-:W-:Y:S02]  /*114f0*/  IMAD.MOV.U32 R7, RZ, RZ, 0x3f800000 ;  /* 0x3f800000ff077424 */ /* 0x001fe400078e00ff */
[----:B-1----:R-:W-:Y:S01]  /*11500*/  IMAD.MOV.U32 R6, RZ, RZ, 0x3f800000 ;  /* 0x3f800000ff067424 */ /* 0x002fe200078e00ff */
[----:B--2---:R-:W-:-:S05]  /*11510*/  IADD3 R5, P3, PT, R24, R23, RZ ;  /* 0x0000001718057210 */ /* 0x004fca0007f7e0ff */
[----:B------:R-:W-:Y:S01]  /*11520*/  STL [R1+0xa18], R5 ;  /* 0x000a180501007387 */ /* 0x000fe20000100800 */
[----:B---3--:R-:W-:-:S03]  /*11530*/  IADD3 R2, P1, PT, R25, R23, RZ ;  /* 0x0000001719027210 */ /* 0x008fc60007f3e0ff */
[----:B------:R4:W-:Y:S04]  /*11540*/  STL [R1+0xa0c], R4 ;  /* 0x000a0c0401007387 */ /* 0x0009e80000100800 */
[----:B------:R0:W-:Y:S01]  /*11550*/  STL [R1+0xa10], R2 ;  /* 0x000a100201007387 */ /* 0x0001e20000100800 */
[----:B----4-:R-:W-:-:S03]  /*11560*/  IADD3 R4, P2, PT, R27, R23, RZ ;  /* 0x000000171b047210 */ /* 0x010fc60007f5e0ff */
[----:B------:R1:W-:Y:S01]  /*11570*/  STL [R1+0xa04], R0 ;  /* 0x000a040001007387 */ /* 0x0003e20000100800 */
[----:B0-----:R-:W-:-:S03]  /*11580*/  VIADD R2, R3, UR9 ;  /* 0x0000000903027c36 */ /* 0x001fc60008000000 */
[----:B------:R-:W-:Y:S01]  /*11590*/  STL [R1+0xa08], R4 ;  /* 0x000a080401007387 */ /* 0x000fe20000100800 */
[----:B------:R-:W-:-:S03]  /*115a0*/  LEA.HI.X.SX32 R3, R25, R26, 0x1, P1 ;  /* 0x0000001a19037211 */ /* 0x000fc600008f0eff */
[----:B------:R0:W-:Y:S01]  /*115b0*/  STL [R1+0x8c0], R2 ;  /* 0x0008c00201007387 */ /* 0x0001e20000100800 */
[----:B-1----:R-:W-:-:S05]  /*115c0*/  LEA.HI.X.SX32 R0, R24, R26, 0x1, P3 ;  /* 0x0000001a18007211 */ /* 0x002fca00018f0eff */
[----:B------:R5:W-:Y:S01]  /*115d0*/  STL [R1+0xa00], R0 ;  /* 0x000a000001007387 */ /* 0x000be20000100800 */
[----:B0-----:R-:W-:-:S03]  /*115e0*/  LEA.HI.X.SX32 R2, R27, R26, 0x1, P2 ;  /* 0x0000001a1b027211 */ /* 0x001fc600010f0eff */
[----:B------:R-:W-:Y:S04]  /*115f0*/  STL [R1+0x9fc], R3 ;  /* 0x0009fc0301007387 */ /* 0x000fe80000100800 */
[----:B------:R0:W-:Y:S01]  /*11600*/  STL [R1+0x9f8], R2 ;  /* 0x0009f80201007387 */ /* 0x0001e20000100800 */
[----:B-----5:R-:W-:Y:S02]  /*11610*/  LOP3.LUT R0, R28, 0x40, RZ, 0x3c, !PT ;  /* 0x000000401c007812 */ /* 0x020fe400078e3cff */
[C---:B------:R-:W-:Y:S01]  /*11620*/  LOP3.LUT R4, R29.reuse, 0x40, RZ, 0x3c, !PT ;  /* 0x000000401d047812 */ /* 0x040fe200078e3cff */
[----:B------:R-:W-:Y:S01]  /*11630*/  STL [R1+0x83c], RZ ;  /* 0x00083cff01007387 */ /* 0x000fe20000100800 */
[----:B0-----:R-:W-:-:S03]  /*11640*/  LOP3.LUT R2, R29, 0x20, RZ, 0x3c, !PT ;  /* 0x000000201d027812 */ /* 0x001fc600078e3cff */
[----:B------:R0:W-:Y:S01]  /*11650*/  STL [R1+0x8cc], R0 ;  /* 0x0008cc0001007387 */ /* 0x0001e20000100800 */
[----:B------:R-:W-:-:S03]  /*11660*/  IMAD.MOV.U32 R3, RZ, RZ, 0x3f800000 ;  /* 0x3f800000ff037424 */ /* 0x000fc600078e00ff */
[----:B------:R1:W-:Y:S01]  /*11670*/  STL [R1+0x31c], R2 ;  /* 0x00031c0201007387 */ /* 0x0003e20000100800 */
[----:B------:R-:W-:-:S03]  /*11680*/  MOV R5, 0x3f800000 ;  /* 0x3f80000000057802 */ /* 0x000fc60000000f00 */
[----:B------:R2:W-:Y:S01]  /*11690*/  STL [R1+0x318], R4 ;  /* 0x0003180401007387 */ /* 0x0005e20000100800 */
[----:B0-----:R-:W-:Y:S02]  /*116a0*/  LOP3.LUT R0, R29, 0x60, RZ, 0x3c, !PT ;  /* 0x000000601d007812 */ /* 0x001fe400078e3cff */
[----:B-1----:R-:W-:-:S03]  /*116b0*/  MOV R2, 0x3f800000 ;  /* 0x3f80000000027802 */ /* 0x002fc60000000f00 */
[----:B------:R0:W-:Y:S01]  /*116c0*/  STL [R1+0x314], R0 ;  /* 0x0003140001007387 */ /* 0x0001e20000100800 */
[----:B--2---:R-:W-:-:S03]  /*116d0*/  IMAD.MOV.U32 R4, RZ, RZ, 0x3f800000 ;  /* 0x3f800000ff047424 */ /* 0x004fc600078e00ff */
[----:B------:R0:W-:Y:S04]  /*116e0*/  STL.64 [R1+0x4c0], R2 ;  /* 0x0004c00201007387 */ /* 0x0001e80000100a00 */
        /* <DEDUP_REMOVED lines=14> */
[----:B------:R0:W-:Y:S02]  /*117d0*/  STL.64 [R1+0x910], R4 ;  /* 0x0009100401007387 */ /* 0x0001e40000100a00 */
.L_x_1:
[----:B01----:R-:W2:Y:S04]  /*117e0*/  LDL R2, [R1+0x8c8] ;  /* 0x0008c80001027983 */ /* 0x003ea80000100800 */
[----:B------:R-:W3:Y:S04]  /*117f0*/  LDL R6, [R1+0xbec] ;  /* 0x000bec0001067983 */ /* 0x000ee80000100800 */
[----:B------:R-:W4:Y:S04]  /*11800*/  LDL R5, [R1+0x8c4] ;  /* 0x0008c40001057983 */ /* 0x000f280000100800 */
[----:B------:R-:W5:Y:S04]  /*11810*/  LDL R0, [R1+0xbe4] ;  /* 0x000be40001007983 */ /* 0x000f680000100800 */
[----:B------:R-:W5:Y:S04]  /*11820*/  LDL R4, [R1+0xbe8] ;  /* 0x000be80001047983 */ /* 0x000f680000100800 */
[----:B------:R-:W5:Y:S04]  /*11830*/  LDL R14, [R1+0xbdc] ;  /* 0x000bdc00010e7983 */ /* 0x000f680000100800 */
[----:B------:R-:W5:Y:S04]  /*11840*/  LDL R8, [R1+0xbd4] ;  /* 0x000bd40001087983 */ /* 0x000f680000100800 */
[----:B------:R-:W5:Y:S04]  /*11850*/  LDL R11, [R1+0xbe0] ;  /* 0x000be000010b7983 */ /* 0x000f680000100800 */
[----:B------:R-:W5:Y:S04]  /*11860*/  LDL R10, [R1+0xbcc] ;  /* 0x000bcc00010a7983 */ /* 0x000f680000100800 */
[----:B------:R-:W5:Y:S01]  /*11870*/  LDL R13, [R1+0xbc4] ;  /* 0x000bc400010d7983 */ /* 0x000f620000100800 */
[----:B------:R-:W-:-:S03]  /*11880*/  USHF.R.S32.HI UR11, URZ, 0x1f, UR4 ;  /* 0x0000001fff0b7899 */ /* 0x000fc60008011404 */
[----:B------:R-:W5:Y:S04]  /*11890*/  LDL R15, [R1+0xbd8] ;  /* 0x000bd800010f7983 */ /* 0x000f680000100800 */
[----:B------:R-:W5:Y:S04]  /*118a0*/  LDL R12, [R1+0xbd0] ;  /* 0x000bd000010c7983 */ /* 0x000f680000100800 */
[----:B------:R-:W5:Y:S04]  /*118b0*/  LDL R9, [R1+0xbbc] ;  /* 0x000bbc0001097983 */ /* 0x000f680000100800 */
[----:B------:R-:W5:Y:S01]  /*118c0*/  LDL R16, [R1+0xbc8] ;  /* 0x000bc80001107983 */ /* 0x000f620000100800 */
[----:B--2---:R-:W-:-:S02]  /*118d0*/  IADD3 R2, P1, PT, R2, UR4, RZ ;  /* 0x0000000402027c10 */ /* 0x004fc4000ff3e0ff */
[----:B---3--:R-:W-:Y:S02]  /*118e0*/  IADD3 R6, P2, PT, R6, UR4, RZ ;  /* 0x0000000406067c10 */ /* 0x008fe4000ff5e0ff */
[----:B----4-:R-:W-:Y:S02]  /*118f0*/  IADD3.X R3, PT, PT, R5, UR11, RZ, P1, !PT ;  /* 0x0000000b05037c10 */ /* 0x010fe40008ffe4ff */
[----:B-----5:R-:W-:-:S03]  /*11900*/  IADD3.X R7, PT, PT, R0, UR11, RZ, P2, !PT ;  /* 0x0000000b00077c10 */ /* 0x020fc600097fe4ff */
[----:B------:R0:W2:Y:S01]  /*11910*/  LDG.E.U8 R18, desc[UR14][R2.64] ;  /* 0x0000000e02127981 */ /* 0x0000a2000c1e1100 */
[----:B------:R-:W-:-:S03]  /*11920*/  IADD3 R4, P1, PT, R4, UR4, RZ ;  /* 0x0000000404047c10 */ /* 0x000fc6000ff3e0ff */
[----:B------:R-:W3:Y:S04]  /*11930*/  LDL R0, [R1+0xbb4] ;  /* 0x000bb40001007983 */ /* 0x000ee80000100800 */
[----:B------:R1:W4:Y:S01]  /*11940*/  LDG.E.U8 R20, desc[UR14][R6.64] ;  /* 0x0000000e06147981 */ /* 0x000322000c1e1100 */
[----:B0-----:R-:W-:Y:S02]  /*11950*/  IADD3 R2, P2, PT, R14, UR4, RZ ;  /* 0x000000040e027c10 */ /* 0x001fe4000ff5e0ff */
[----:B------:R-:W-:Y:S01]  /*11960*/  IADD3.X R5, PT, PT, R8, UR11, RZ, P1, !PT ;  /* 0x0000000b08057c10 */ /* 0x000fe20008ffe4ff */
[----:B------:R-:W5:Y:S04]  /*11970*/  LDL R14, [R1+0xbc0] ;  /* 0x000bc000010e7983 */ /* 0x000f680000100800 */
[----:B------:R-:W2:Y:S01]  /*11980*/  LDL R8, [R1+0xbac] ;  /* 0x000bac0001087983 */ /* 0x000ea20000100800 */
[----:B-1----:R-:W-:-:S02]  /*11990*/  IADD3 R6, P1, PT, R11, UR4, RZ ;  /* 0x000000040b067c10 */ /* 0x002fc4000ff3e0ff */
[----:B------:R-:W-:Y:S01]  /*119a0*/  IADD3.X R3, PT, PT, R10, UR11, RZ, P2, !PT ;  /* 0x0000000b0a037c10 */ /* 0x000fe200097fe4ff */
[----:B------:R-:W4:Y:S01]  /*119b0*/  LDL R11, [R1+0xbb8] ;  /* 0x000bb800010b7983 */ /* 0x000f220000100800 */
[----:B------:R-:W-:-:S03]  /*119c0*/  IADD3.X R7, PT, PT, R13, UR11, RZ, P1, !PT ;  /* 0x0000000b0d077c10 */ /* 0x000fc60008ffe4ff */
[----:B------:R-:W4:Y:S04]  /*119d0*/  LDL R10, [R1+0xba4] ;  /* 0x000ba400010a7983 */ /* 0x000f280000100800 */
[----:B------:R-:W4:Y:S04]  /*119e0*/  LDL R13, [R1+0xb9c] ;  /* 0x000b9c00010d7983 */ /* 0x000f280000100800 */
[----:B------:R0:W4:Y:S04]  /*119f0*/  LDG.E.U8 R19, desc[UR14][R4.64] ;  /* 0x0000000e04137981 */ /* 0x000128000c1e1100 */
[----:B------:R1:W4:Y:S04]  /*11a00*/  LDG.E.U8 R17, desc[UR14][R2.64] ;  /* 0x0000000e02117981 */ /* 0x000328000c1e1100 */
[----:B------:R1:W4:Y:S01]  /*11a10*/  LDG.E.U8 R23, desc[UR14][R6.64] ;  /* 0x0000000e06177981 */ /* 0x000322000c1e1100 */
[----:B0-----:R-:W-:-:S03]  /*11a20*/  IADD3 R4, P2, PT, R15, UR4, RZ ;  /* 0x000000040f047c10 */ /* 0x001fc6000ff5e0ff */
[----:B------:R-:W4:Y:S01]  /*11a30*/  LDL R15, [R1+0xbb0] ;  /* 0x000bb000010f7983 */ /* 0x000f220000100800 */
[----:B-1----:R-:W-:-:S03]  /*11a40*/  IADD3 R2, P1, PT, R12, UR4, RZ ;  /* 0x000000040c027c10 */ /* 0x002fc6000ff3e0ff */
[----:B------:R-:W4:Y:S01]  /*11a50*/  LDL R12, [R1+0xba8] ;  /* 0x000ba800010c7983 */ /* 0x000f220000100800 */
[----:B------:R-:W-:-:S03]  /*11a60*/  IADD3.X R5, PT, PT, R9, UR11, RZ, P2, !PT ;  /* 0x0000000b09057c10 */ /* 0x000fc600097fe4ff */
[----:B------:R-:W4:Y:S01]  /*11a70*/  LDL R9, [R1+0xb94] ;  /* 0x000b940001097983 */ /* 0x000f220000100800 */
[----:B------:R-:W-:-:S03]  /*11a80*/  IADD3 R6, P2, PT, R16, UR4, RZ ;  /* 0x0000000410067c10 */ /* 0x000fc6000ff5e0ff */
[----:B------:R-:W4:Y:S04]  /*11a90*/  LDL R16, [R1+0xba0] ;  /* 0x000ba00001107983 */ /* 0x000f280000100800 */
[----:B------:R5:W4:Y:S01]  /*11aa0*/  LDG.E.U8 R22, desc[UR14][R4.64] ;  /* 0x0000000e04167981 */ /* 0x000b22000c1e1100 */
[----:B---3--:R-:W-:-:S03]  /*11ab0*/  IADD3.X R3, PT, PT, R0, UR11, RZ, P1, !PT ;  /* 0x0000000b00037c10 */ /* 0x008fc60008ffe4ff */
[----:B------:R-:W3:Y:S04]  /*11ac0*/  LDL R0, [R1+0xb8c] ;  /* 0x000b8c0001007983 */ /* 0x000ee80000100800 */
[----:B------:R4:W3:Y:S01]  /*11ad0*/  LDG.E.U8 R21, desc[UR14][R2.64] ;  /* 0x0000000e02157981 */ /* 0x0008e2000c1e1100 */
[----:B-----5:R-:W-:-:S03]  /*11ae0*/  IADD3 R4, P1, PT, R14, UR4, RZ ;  /* 0x000000040e047c10 */ /* 0x020fc6000ff3e0ff */
[----:B------:R-:W5:Y:S01]  /*11af0*/  LDL R14, [R1+0xb98] ;  /* 0x000b9800010e7983 */ /* 0x000f620000100800 */
[----:B--2---:R-:W-:-:S03]  /*11b00*/  IADD3.X R7, PT, PT, R8, UR11, RZ, P2, !PT ;  /* 0x0000000b08077c10 */ /* 0x004fc600097fe4ff */
[----:B------:R-:W2:Y:S01]  /*11b10*/  LDL R8, [R1+0xb84] ;  /* 0x000b840001087983 */ /* 0x000ea20000100800 */
[----:B----4-:R-:W-:-:S03]  /*11b20*/  IADD3 R2, P2, PT, R11, UR4, RZ ;  /* 0x000000040b027c10 */ /* 0x010fc6000ff5e0ff */
[----:B------:R0:W-:Y:S01]  /*11b30*/  STL [R1+0x14], R18 ;  /* 0x0000141201007387 */ /* 0x0001e20000100800 */
[----:B------:R-:W-:-:S03]  /*11b40*/  IADD3.X R5, PT, PT, R10, UR11, RZ, P1, !PT ;  /* 0x0000000b0a057c10 */ /* 0x000fc60008ffe4ff */
[----:B------:R-:W4:Y:S01]  /*11b50*/  LDL R11, [R1+0xb90] ;  /* 0x000b9000010b7983 */ /* 0x000f220000100800 */
[----:B------:R-:W-:-:S03]  /*11b60*/  IADD3.X R3, PT, PT, R13, UR11, RZ, P2, !PT ;  /* 0x0000000b0d037c10 */ /* 0x000fc600097fe4ff */
[----:B------:R-:W4:Y:S04]  /*11b70*/  LDL R10, [R1+0xb7c] ;  /* 0x000b7c00010a7983 */ /* 0x000f280000100800 */
[----:B------:R1:W-:Y:S04]  /*11b80*/  STL [R1+0x30], R20 ;  /* 0x0000301401007387 */ /* 0x0003e80000100800 */
[----:B------:R-:W4:Y:S04]  /*11b90*/  LDL R13, [R1+0xb74] ;  /* 0x000b7400010d7983 */ /* 0x000f280000100800 */
[----:B0-----:R0:W4:Y:S04]  /*11ba0*/  LDG.E.U8 R18, desc[UR14][R6.64] ;  /* 0x0000000e06127981 */ /* 0x001128000c1e1100 */
[----:B-1----:R1:W4:Y:S01]  /*11bb0*/  LDG.E.U8 R20, desc[UR14][R4.64] ;  /* 0x0000000e04147981 */ /* 0x002322000c1e1100 */
[----:B0-----:R-:W-:-:S03]  /*11bc0*/  IADD3 R6, P1, PT, R15, UR4, RZ ;  /* 0x000000040f067c10 */ /* 0x001fc6000ff3e0ff */
[----:B------:R-:W4:Y:S01]  /*11bd0*/  LDL R15, [R1+0xb88] ;  /* 0x000b8800010f7983 */ /* 0x000f220000100800 */
[----:B-1----:R-:W-:-:S03]  /*11be0*/  IADD3 R4, P2, PT, R12, UR4, RZ ;  /* 0x000000040c047c10 */ /* 0x002fc6000ff5e0ff */
[----:B------:R0:W-:Y:S01]  /*11bf0*/  STL [R1+0x70], R19 ;  /* 0x0000701301007387 */ /* 0x0001e20000100800 */
[----:B------:R-:W-:-:S03]  /*11c00*/  IADD3.X R7, PT, PT, R9, UR11, RZ, P1, !PT ;  /* 0x0000000b09077c10 */ /* 0x000fc60008ffe4ff */
[----:B------:R-:W4:Y:S04]  /*11c10*/  LDL R12, [R1+0xb80] ;  /* 0x000b8000010c7983 */ /* 0x000f280000100800 */
[----:B------:R-:W4:Y:S04]  /*11c20*/  LDL R9, [R1+0xb6c] ;  /* 0x000b6c0001097983 */ /* 0x000f280000100800 */
[----:B------:R1:W-:Y:S04]  /*11c30*/  STL [R1+0x88], R17 ;  /* 0x0000881101007387 */ /* 0x0003e80000100800 */
[----:B0-----:R0:W4:Y:S04]  /*11c40*/  LDG.E.U8 R19, desc[UR14][R2.64] ;  /* 0x0000000e02137981 */ /* 0x001128000c1e1100 */
[----:B-1----:R5:W4:Y:S01]  /*11c50*/  LDG.E.U8 R17, desc[UR14][R6.64] ;  /* 0x0000000e06117981 */ /* 0x002b22000c1e1100 */
[----:B0-----:R-:W-:-:S03]  /*11c60*/  IADD3 R2, P1, PT, R16, UR4, RZ ;  /* 0x0000000410027c10 */ /* 0x001fc6000ff3e0ff */
[----:B------:R-:W4:Y:S01]  /*11c70*/  LDL R16, [R1+0xb78] ;  /* 0x000b780001107983 */ /* 0x000f220000100800 */
[----:B---3--:R-:W-:-:S03]  /*11c80*/  IADD3.X R5, PT, PT, R0, UR11, RZ, P2, !PT ;  /* 0x0000000b00057c10 */ /* 0x008fc600097fe4ff */
[----:B------:R-:W3:Y:S04]  /*11c90*/  LDL R0, [R1+0xb64] ;  /* 0x000b640001007983 */ /* 0x000ee80000100800 */
[----:B------:R0:W-:Y:S01]  /*11ca0*/  STL [R1+0x8c], R23 ;  /* 0x00008c1701007387 */ /* 0x0001e20000100800 */
[----:B-----5:R-:W-:-:S03]  /*11cb0*/  IADD3 R6, P2, PT, R14, UR4, RZ ;  /* 0x000000040e067c10 */ /* 0x020fc6000ff5e0ff */
[----:B------:R-:W5:Y:S01]  /*11cc0*/  LDL R14, [R1+0xb70] ;  /* 0x000b7000010e7983 */ /* 0x000f620000100800 */
[----:B--2---:R-:W-:-:S03]  /*11cd0*/  IADD3.X R3, PT, PT, R8, UR11, RZ, P1, !PT ;  /* 0x0000000b08037c10 */ /* 0x004fc60008ffe4ff */
[----:B------:R-:W2:Y:S04]  /*11ce0*/  LDL R8, [R1+0xb5c] ;  /* 0x000b5c0001087983 */ /* 0x000ea80000100800 */
[----:B0-----:R0:W2:Y:S04]  /*11cf0*/  LDG.E.U8 R23, desc[UR14][R4.64] ;  /* 0x0000000e04177981 */ /* 0x0010a8000c1e1100 */
[----:B------:R1:W-:Y:S01]  /*11d00*/  STL [R1+0x98], R22 ;  /* 0x0000981601007387 */ /* 0x0003e20000100800 */
[----:B----4-:R-:W-:-:S03]  /*11d10*/  IADD3.X R7, PT, PT, R10, UR11, RZ, P2, !PT ;  /* 0x0000000b0a077c10 */ /* 0x010fc600097fe4ff */
[----:B------:R-:W4:Y:S01]  /*11d20*/  LDL R10, [R1+0xb54] ;  /* 0x000b5400010a7983 */ /* 0x000f220000100800 */
[----:B0-----:R-:W-:-:S03]  /*11d30*/  IADD3 R4, P1, PT, R11, UR4, RZ ;  /* 0x000000040b047c10 */ /* 0x001fc6000ff3e0ff */
[----:B------:R-:W4:Y:S01]  /*11d40*/  LDL R11, [R1+0xb68] ;  /* 0x000b6800010b7983 */ /* 0x000f220000100800 */
[----:B------:R-:W-:-:S03]  /*11d50*/  IADD3.X R5, PT, PT, R13, UR11, RZ, P1, !PT ;  /* 0x0000000b0d057c10 */ /* 0x000fc60008ffe4ff */
[----:B------:R0:W-:Y:S04]  /*11d60*/  STL [R1+0x94], R21 ;  /* 0x0000941501007387 */ /* 0x0001e80000100800 */
[----:B------:R-:W4:Y:S04]  /*11d70*/  LDL R13, [R1+0xb4c] ;  /* 0x000b4c00010d7983 */ /* 0x000f280000100800 */
[----:B-1----:R1:W4:Y:S04]  /*11d80*/  LDG.E.U8 R22, desc[UR14][R2.64] ;  /* 0x0000000e02167981 */ /* 0x002328000c1e1100 */
[----:B0-----:R0:W4:Y:S01]  /*11d90*/  LDG.E.U8 R21, desc[UR14][R6.64] ;  /* 0x0000000e06157981 */ /* 0x001122000c1e1100 */
[----:B-1----:R-:W-:-:S03]  /*11da0*/  IADD3 R2, P2, PT, R15, UR4, RZ ;  /* 0x000000040f027c10 */ /* 0x002fc6000ff5e0ff */
[----:B------:R-:W4:Y:S01]  /*11db0*/  LDL R15, [R1+0xb60] ;  /* 0x000b6000010f7983 */ /* 0x000f220000100800 */
[----:B0-----:R-:W-:-:S03]  /*11dc0*/  IADD3 R6, P1, PT, R12, UR4, RZ ;  /* 0x000000040c067c10 */ /* 0x001fc6000ff3e0ff */
        /* <DEDUP_REMOVED lines=21> */
[----:B------:R-:W4:Y:S04]  /*11f20*/  LDL R11, [R1+0xb40] ;  /* 0x000b4000010b7983 */ /* 0x000f280000100800 */
[----:B------:R0:W-:Y:S01]  /*11f30*/  STL [R1+0x74], R23 ;  /* 0x0000741701007387 */ /* 0x0001e20000100800 */
[----:B------:R-:W-:-:S03]  /*11f40*/  IADD3.X R7, PT, PT, R13, UR11, RZ, P2, !PT ;  /* 0x0000000b0d077c10 */ /* 0x000fc600097fe4ff */
[----:B------:R-:W4:Y:S04]  /*11f50*/  LDL R13, [R1+0xb24] ;  /* 0x000b2400010d7983 */ /* 0x000f280000100800 */
[----:B-1----:R1:W4:Y:S04]  /*11f60*/  LDG.E.U8 R17, desc[UR14][R4.64] ;  /* 0x0000000e04117981 */ /* 0x002328000c1e1100 */
[----:B0-----:R0:W4:Y:S01]  /*11f70*/  LDG.E.U8 R23, desc[UR14][R2.64] ;  /* 0x0000000e02177981 */ /* 0x001122000c1e1100 */
[----:B-1----:R-:W-:-:S03]  /*11f80*/  IADD3 R4, P1, PT, R15, UR4, RZ ;  /* 0x000000040f047c10 */ /* 0x002fc6000ff3e0ff */
[----:B------:R-:W4:Y:S04]  /*11f90*/  LDL R15, [R1+0xb38] ;  /* 0x000b3800010f7983 */ /* 0x000f280000100800 */
[----:B------:R1:W-:Y:S01]  /*11fa0*/  STL [R1+0x84], R22 ;  /* 0x0000841601007387 */ /* 0x0003e20000100800 */
[----:B0-----:R-:W-:-:S03]  /*11fb0*/  IADD3 R2, P2, PT, R12, UR4, RZ ;  /* 0x000000040c027c10 */ /* 0x001fc6000ff5e0ff */
[----:B------:R-:W4:Y:S01]  /*11fc0*/  LDL R12, [R1+0xb30] ;  /* 0x000b3000010c7983 */ /* 0x000f220000100800 */
[----:B------:R-:W-:-:S03]  /*11fd0*/  IADD3.X R5, PT, PT, R9, UR11, RZ, P1, !PT ;  /* 0x0000000b09057c10 */ /* 0x000fc60008ffe4ff */
[----:B------:R-:W4:Y:S04]  /*11fe0*/  LDL R9, [R1+0xb1c] ;  /* 0x000b1c0001097983 */ /* 0x000f280000100800 */
[----:B------:R0:W-:Y:S04]  /*11ff0*/  STL [R1+0x80], R21 ;  /* 0x0000801501007387 */ /* 0x0001e80000100800 */
[----:B-1----:R1:W4:Y:S04]  /*12000*/  LDG.E.U8 R22, desc[UR14][R6.64] ;  /* 0x0000000e06167981 */ /* 0x002328000c1e1100 */
[----:B0-----:R5:W4:Y:S01]  /*12010*/  LDG.E.U8 R21, desc[UR14][R4.64] ;  /* 0x0000000e04157981 */ /* 0x001b22000c1e1100 */
[----:B-1----:R-:W-:-:S03]  /*12020*/  IADD3 R6, P1, PT, R16, UR4, RZ ;  /* 0x0000000410067c10 */ /* 0x002fc6000ff3e0ff */
        /* <DEDUP_REMOVED lines=58> */
[----:B------:R5:W4:Y:S01]  /*123d0*/  LDG.E.U8 R24, desc[UR14][R2.64] ;  /* 0x0000000e02187981 */ /* 0x000b22000c1e1100 */
[----:B-1----:R-:W-:-:S02]  /*123e0*/  IADD3 R4, P1, PT, R16, UR4, RZ ;  /* 0x0000000410047c10 */ /* 0x002fc4000ff3e0ff */
[----:B---3--:R-:W-:Y:S02]  /*123f0*/  IADD3.X R7, PT, PT, R0, UR11, RZ, P2, !PT ;  /* 0x0000000b00077c10 */ /* 0x008fe400097fe4ff */
[----:B------:R-:W3:Y:S04]  /*12400*/  LDL R0, [R1+0xad8] ;  /* 0x000ad80001007983 */ /* 0x000ee80000100800 */
[----:B------:R1:W-:Y:S01]  /*12410*/  STL [R1+0x8], R17 ;  /* 0x0000081101007387 */ /* 0x0003e20000100800 */
[----:B-----5:R-:W-:-:S03]  /*12420*/  IADD3 R2, P2, PT, R14, UR4, RZ ;  /* 0x000000040e027c10 */ /* 0x020fc6000ff5e0ff */
[----:B0-----:R0:W5:Y:S01]  /*12430*/  LDG.E.U8 R19, desc[UR14][R6.64] ;  /* 0x0000000e06137981 */ /* 0x001162000c1e1100 */
[----:B--2---:R-:W-:-:S03]  /*12440*/  IADD3.X R5, PT, PT, R8, UR11, RZ, P1, !PT ;  /* 0x0000000b08057c10 */ /* 0x004fc60008ffe4ff */
[----:B------:R-:W2:Y:S04]  /*12450*/  LDL R14, [R1+0xad0] ;  /* 0x000ad000010e7983 */ /* 0x000ea80000100800 */
[----:B-1----:R-:W2:Y:S04]  /*12460*/  LDL R17, [R1+0xac4] ;  /* 0x000ac40001117983 */ /* 0x002ea80000100800 */
[----:B------:R-:W5:Y:S04]  /*12470*/  LDL R8, [R1+0xabc] ;  /* 0x000abc0001087983 */ /* 0x000f680000100800 */
[----:B------:R1:W-:Y:S01]  /*12480*/  STL [R1+0x24], R23 ;  /* 0x0000241701007387 */ /* 0x0003e20000100800 */
[----:B----4-:R-:W-:-:S02]  /*12490*/  IADD3.X R3, PT, PT, R10, UR11, RZ, P2, !PT ;  /* 0x0000000b0a037c10 */ /* 0x010fc400097fe4ff */
[----:B0-----:R-:W-:Y:S01]  /*124a0*/  IADD3 R6, P1, PT, R11, UR4, RZ ;  /* 0x000000040b067c10 */ /* 0x001fe2000ff3e0ff */
[----:B------:R-:W4:Y:S04]  /*124b0*/  LDL R10, [R1+0xab4] ;  /* 0x000ab400010a7983 */ /* 0x000f280000100800 */
[----:B------:R-:W4:Y:S01]  /*124c0*/  LDL R11, [R1+0xac0] ;  /* 0x000ac000010b7983 */ /* 0x000f220000100800 */
[----:B------:R-:W-:-:S03]  /*124d0*/  IADD3.X R7, PT, PT, R13, UR11, RZ, P1, !PT ;  /* 0x0000000b0d077c10 */ /* 0x000fc60008ffe4ff */
[----:B------:R0:W-:Y:S04]  /*124e0*/  STL [R1+0x44], R22 ;  /* 0x0000441601007387 */ /* 0x0001e80000100800 */
[----:B------:R-:W4:Y:S04]  /*124f0*/  LDL R13, [R1+0xaa4] ;  /* 0x000aa400010d7983 */ /* 0x000f280000100800 */
[----:B-1----:R1:W4:Y:S04]  /*12500*/  LDG.E.U8 R23, desc[UR14][R4.64] ;  /* 0x0000000e04177981 */ /* 0x002328000c1e1100 */
[----:B0-----:R0:W4:Y:S04]  /*12510*/  LDG.E.U8 R22, desc[UR14][R2.64] ;  /* 0x0000000e02167981 */ /* 0x001128000c1e1100 */
[----:B------:R-:W4:Y:S01]  /*12520*/  LDL R16, [R1+0xab8] ;  /* 0x000ab80001107983 */ /* 0x000f220000100800 */
[----:B-1----:R-:W-:-:S03]  /*12530*/  IADD3 R4, P2, PT, R15, UR4, RZ ;  /* 0x000000040f047c10 */ /* 0x002fc6000ff5e0ff */
[----:B------:R1:W-:Y:S01]  /*12540*/  STL [R1+0x54], R21 ;  /* 0x0000541501007387 */ /* 0x0003e20000100800 */
[----:B0-----:R-:W-:-:S03]  /*12550*/  IADD3 R2, P1, PT, R12, UR4, RZ ;  /* 0x000000040c027c10 */ /* 0x001fc6000ff3e0ff */
[----:B------:R-:W4:Y:S01]  /*12560*/  LDL R15, [R1+0xab0] ;  /* 0x000ab000010f7983 */ /* 0x000f220000100800 */
[----:B------:R-:W-:-:S03]  /*12570*/  IADD3.X R5, PT, PT, R9, UR11, RZ, P2, !PT ;  /* 0x0000000b09057c10 */ /* 0x000fc600097fe4ff */
[----:B------:R-:W4:Y:S04]  /*12580*/  LDL R12, [R1+0xa9c] ;  /* 0x000a9c00010c7983 */ /* 0x000f280000100800 */
[----:B-1----:R3:W4:Y:S04]  /*12590*/  LDG.E.U8 R21, desc[UR14][R6.64] ;  /* 0x0000000e06157981 */ /* 0x002728000c1e1100 */
[----:B------:R0:W-:Y:S04]  /*125a0*/  STL [R1+0x50], R18 ;  /* 0x0000501201007387 */ /* 0x0001e80000100800 */
[----:B------:R-:W4:Y:S04]  /*125b0*/  LDL R9, [R1+0xaa8] ;  /* 0x000aa80001097983 */ /* 0x000f280000100800 */
[----:B0-----:R0:W4:Y:S01]  /*125c0*/  LDG.E.U8 R18, desc[UR14][R4.64] ;  /* 0x0000000e04127981 */ /* 0x001122000c1e1100 */
[----:B---3--:R-:W-:-:S03]  /*125d0*/  IADD3 R6, P2, PT, R0, UR4, RZ ;  /* 0x0000000400067c10 */ /* 0x008fc6000ff5e0ff */
[----:B------:R-:W3:Y:S04]  /*125e0*/  LDL R0, [R1+0xa94] ;  /* 0x000a940001007983 */ /* 0x000ee80000100800 */
[----:B------:R1:W-:Y:S01]  /*125f0*/  STL [R1+0x4c], R20 ;  /* 0x00004c1401007387 */ /* 0x0003e20000100800 */
[----:B--2---:R-:W-:Y:S02]  /*12600*/  IADD3.X R3, PT, PT, R17, UR11, RZ, P1, !PT ;  /* 0x0000000b11037c10 */ /* 0x004fe40008ffe4ff */
[----:B-----5:R-:W-:-:S03]  /*12610*/  IADD3.X R7, PT, PT, R8, UR11, RZ, P2, !PT ;  /* 0x0000000b08077c10 */ /* 0x020fc600097fe4ff */
[----:B-1----:R4:W2:Y:S01]  /*12620*/  LDG.E.U8 R20, desc[UR14][R2.64] ;  /* 0x0000000e02147981 */ /* 0x0028a2000c1e1100 */
[----:B0-----:R-:W-:-:S03]  /*12630*/  IADD3 R4, P1, PT, R14, UR4, RZ ;  /* 0x000000040e047c10 */ /* 0x001fc6000ff3e0ff */
[----:B------:R-:W5:Y:S04]  /*12640*/  LDL R8, [R1+0xaa0] ;  /* 0x000aa00001087983 */ /* 0x000f680000100800 */
[----:B------:R0:W2:Y:S01]  /*12650*/  LDG.E.U8 R17, desc[UR14][R6.64] ;  /* 0x0000000e06117981 */ /* 0x0000a2000c1e1100 */
[----:B----4-:R-:W-:-:S04]  /*12660*/  IADD3 R2, P2, PT, R11, UR4, RZ ;  /* 0x000000040b027c10 */ /* 0x010fc8000ff5e0ff */
[----:B------:R-:W-:-:S05]  /*12670*/  IADD3.X R3, PT, PT, R13, UR11, RZ, P2, !PT ;  /* 0x0000000b0d037c10 */ /* 0x000fca00097fe4ff */
[----:B------:R-:W4:Y:S01]  /*12680*/  LDG.E.U8 R28, desc[UR14][R2.64] ;  /* 0x0000000e021c7981 */ /* 0x000f22000c1e1100 */
[----:B------:R-:W-:-:S03]  /*12690*/  IADD3.X R5, PT, PT, R10, UR11, RZ, P1, !PT ;  /* 0x0000000b0a057c10 */ /* 0x000fc60008ffe4ff */
[----:B------:R-:W-:Y:S01]  /*126a0*/  STL [R1+0x40], R24 ;  /* 0x0000401801007387 */ /* 0x000fe20000100800 */
[----:B0-----:R-:W-:-:S03]  /*126b0*/  IADD3 R6, P1, PT, R16, UR4, RZ ;  /* 0x0000000410067c10 */ /* 0x001fc6000ff3e0ff */
[----:B------:R-:W2:Y:S04]  /*126c0*/  LDL R14, [R1+0xa8c] ;  /* 0x000a8c00010e7983 */ /* 0x000ea80000100800 */
[----:B------:R-:W2:Y:S04]  /*126d0*/  LDL R11, [R1+0xa98] ;  /* 0x000a9800010b7983 */ /* 0x000ea80000100800 */
[----:B------:R-:W2:Y:S04]  /*126e0*/  LDL R10, [R1+0xa84] ;  /* 0x000a8400010a7983 */ /* 0x000ea80000100800 */
[----:B------:R0:W-:Y:S01]  /*126f0*/  STL [R1+0x3c], R19 ;  /* 0x00003c1301007387 */ /* 0x0001e20000100800 */
[----:B------:R-:W-:-:S03]  /*12700*/  IADD3.X R7, PT, PT, R12, UR11, RZ, P1, !PT ;  /* 0x0000000b0c077c10 */ /* 0x000fc60008ffe4ff */
[----:B------:R-:W2:Y:S04]  /*12710*/  LDL R16, [R1+0xa80] ;  /* 0x000a800001107983 */ /* 0x000ea80000100800 */
[----:B------:R-:W2:Y:S04]  /*12720*/  LDG.E.U8 R26, desc[UR14][R6.64] ;  /* 0x0000000e061a7981 */ /* 0x000ea8000c1e1100 */
[----:B0-----:R0:W2:Y:S02]  /*12730*/  LDG.E.U8 R19, desc[UR14][R4.64] ;  /* 0x0000000e04137981 */ /* 0x0010a4000c1e1100 */
[----:B0-----:R-:W-:-:S02]  /*12740*/  IADD3 R4, P2, PT, R15, UR4, RZ ;  /* 0x000000040f047c10 */ /* 0x001fc4000ff5e0ff */
[----:B------:R-:W-:Y:S04]  /*12750*/  STL [R1+0x20], R23 ;  /* 0x0000201701007387 */ /* 0x000fe80000100800 */
[----:B------:R-:W2:Y:S04]  /*12760*/  LDL R13, [R1+0xa7c] ;  /* 0x000a7c00010d7983 */ /* 0x000ea80000100800 */
[----:B------:R-:W2:Y:S01]  /*12770*/  LDL R12, [R1+0xa40] ;  /* 0x000a4000010c7983 */ /* 0x000ea20000100800 */
[----:B---3--:R-:W-:-:S05]  /*12780*/  IADD3.X R5, PT, PT, R0, UR11, RZ, P2, !PT ;  /* 0x0000000b00057c10 */ /* 0x008fca00097fe4ff */
[----:B------:R0:W3:Y:S04]  /*12790*/  LDG.E.U8 R24, desc[UR14][R4.64] ;  /* 0x0000000e04187981 */ /* 0x0000e8000c1e1100 */
[----:B----4-:R-:W-:Y:S04]  /*127a0*/  STL [R1+0x21f8], R28 ;  /* 0x0021f81c01007387 */ /* 0x010fe80000100800 */
[----:B------:R1:W-:Y:S04]  /*127b0*/  STL [R1+0x38], R22 ;  /* 0x0000381601007387 */ /* 0x0003e80000100800 */
[----:B------:R-:W4:Y:S01]  /*127c0*/  LDL R0, [R1+0xa64] ;  /* 0x000a640001007983 */ /* 0x000f220000100800 */
[----:B------:R-:W-:-:S03]  /*127d0*/  IADD3 R2, P1, PT, R9, UR4, RZ ;  /* 0x0000000409027c10 */ /* 0x000fc6000ff3e0ff */
[----:B------:R-:W4:Y:S01]  /*127e0*/  LDL R9, [R1+0xa24] ;  /* 0x000a240001097983 */ /* 0x000f220000100800 */
[----:B-----5:R-:W-:Y:S02]  /*127f0*/  IADD3 R6, P2, PT, R8, UR4, RZ ;  /* 0x0000000408067c10 */ /* 0x020fe4000ff5e0ff */
[----:B--2---:R-:W-:Y:S01]  /*12800*/  IADD3.X R3, PT, PT, R14, UR11, RZ, P1, !PT ;  /* 0x0000000b0e037c10 */ /* 0x004fe20008ffe4ff */
[----:B------:R-:W2:Y:S01]  /*12810*/  LDL R15, [R1+0xa90] ;  /* 0x000a9000010f7983 */ /* 0x000ea20000100800 */
[----:B0-----:R-:W-:-:S03]  /*12820*/  IADD3 R4, P1, PT, R11, UR4, RZ ;  /* 0x000000040b047c10 */ /* 0x001fc6000ff3e0ff */
[----:B------:R-:W-:Y:S01]  /*12830*/  STL [R1+0x34], R21 ;  /* 0x0000341501007387 */ /* 0x000fe20000100800 */
[----:B------:R-:W-:-:S03]  /*12840*/  IADD3.X R7, PT, PT, R10, UR11, RZ, P2, !PT ;  /* 0x0000000b0a077c10 */ /* 0x000fc600097fe4ff */
[----:B-1----:R0:W5:Y:S04]  /*12850*/  LDG.E.U8 R22, desc[UR14][R2.64] ;  /* 0x0000000e02167981 */ /* 0x002168000c1e1100 */
[----:B------:R-:W-:Y:S04]  /*12860*/  STL [R1+0x21f0], R26 ;  /* 0x0021f01a01007387 */ /* 0x000fe80000100800 */
[----:B------:R-:W2:Y:S01]  /*12870*/  LDL R8, [R1+0xa78] ;  /* 0x000a780001087983 */ /* 0x000ea20000100800 */
[----:B0-----:R-:W-:-:S03]  /*12880*/  IADD3 R2, P2, PT, R16, UR4, RZ ;  /* 0x0000000410027c10 */ /* 0x001fc6000ff5e0ff */
[----:B------:R0:W-:Y:S01]  /*12890*/  STL [R1+0x1c], R18 ;  /* 0x00001c1201007387 */ /* 0x0001e20000100800 */
[----:B------:R-:W-:-:S03]  /*128a0*/  IADD3.X R5, PT, PT, R13, UR11, RZ, P1, !PT ;  /* 0x0000000b0d057c10 */ /* 0x000fc60008ffe4ff */
[----:B---3--:R-:W-:Y:S04]  /*128b0*/  STL [R1+0x21e8], R24 ;  /* 0x0021e81801007387 */ /* 0x008fe80000100800 */
[----:B0-----:R-:W3:Y:S04]  /*128c0*/  LDL R18, [R1+0xa74] ;  /* 0x000a740001127983 */ /* 0x001ee80000100800 */
[----:B------:R0:W-:Y:S04]  /*128d0*/  STL [R1+0x18], R20 ;  /* 0x0000181401007387 */ /* 0x0001e80000100800 */
[----:B------:R-:W2:Y:S04]  /*128e0*/  LDL R14, [R1+0xa38] ;  /* 0x000a3800010e7983 */ /* 0x000ea80000100800 */
[----:B------:R-:W2:Y:S04]  /*128f0*/  LDL R11, [R1+0xa5c] ;  /* 0x000a5c00010b7983 */ /* 0x000ea80000100800 */
[----:B0-----:R0:W2:Y:S04]  /*12900*/  LDG.E.U8 R20, desc[UR14][R6.64] ;  /* 0x0000000e06147981 */ /* 0x0010a8000c1e1100 */
[----:B------:R-:W3:Y:S01]  /*12910*/  LDL R10, [R1+0xa70] ;  /* 0x000a7000010a7983 */ /* 0x000ee20000100800 */
[----:B----4-:R-:W-:-:S03]  /*12920*/  IADD3.X R3, PT, PT, R0, UR11, RZ, P2, !PT ;  /* 0x0000000b00037c10 */ /* 0x010fc600097fe4ff */
[----:B------:R-:W4:Y:S01]  /*12930*/  LDG.E.U8 R0, desc[UR14][R4.64] ;  /* 0x0000000e04007981 */ /* 0x000f22000c1e1100 */
[----:B0-----:R-:W-:-:S03]  /*12940*/  IADD3 R6, P3, PT, R12, UR4, RZ ;  /* 0x000000040c067c10 */ /* 0x001fc6000ff7e0ff */
[----:B------:R-:W3:Y:S01]  /*12950*/  LDG.E.U8 R2, desc[UR14][R2.64] ;  /* 0x0000000e02027981 */ /* 0x000ee2000c1e1100 */
[----:B------:R-:W-:-:S03]  /*12960*/  IADD3.X R7, PT, PT, R9, UR11, RZ, P3, !PT ;  /* 0x0000000b09077c10 */ /* 0x000fc60009ffe4ff */
[----:B------:R0:W-:Y:S04]  /*12970*/  STL [R1+0x4], R17 ;  /* 0x0000041101007387 */ /* 0x0001e80000100800 */
[----:B------:R1:W3:Y:S04]  /*12980*/  LDG.E.U8 R3, desc[UR14][R6.64] ;  /* 0x0000000e06037981 */ /* 0x0002e8000c1e1100 */
[----:B-----5:R-:W-:Y:S04]  /*12990*/  STL [R1+0x21ec], R22 ;  /* 0x0021ec1601007387 */ /* 0x020fe80000100800 */
[----:B0-----:R-:W5:Y:S04]  /*129a0*/  LDL R17, [R1+0xa1c] ;  /* 0x000a1c0001117983 */ /* 0x001f680000100800 */
[----:B------:R0:W-:Y:S04]  /*129b0*/  STL [R1], R19 ;  /* 0x0000001301007387 */ /* 0x0001e80000100800 */
[----:B------:R-:W5:Y:S04]  /*129c0*/  LDL R16, [R1+0xa30] ;  /* 0x000a300001107983 */ /* 0x000f680000100800 */
[----:B--2---:R-:W-:Y:S04]  /*129d0*/  STL [R1+0x21f4], R20 ;  /* 0x0021f41401007387 */ /* 0x004fe80000100800 */
[----:B------:R-:W2:Y:S04]  /*129e0*/  LDL R13, [R1+0xa54] ;  /* 0x000a5400010d7983 */ /* 0x000ea80000100800 */
[----:B------:R-:W2:Y:S04]  /*129f0*/  LDL R12, [R1+0xa68] ;  /* 0x000a6800010c7983 */ /* 0x000ea80000100800 */
[----:B----4-:R4:W-:Y:S04]  /*12a00*/  STL [R1+0x21fc], R0 ;  /* 0x0021fc0001007387 */ /* 0x0109e80000100800 */
[----:B0-----:R-:W2:Y:S04]  /*12a10*/  LDL R19, [R1+0xa28] ;  /* 0x000a280001137983 */ /* 0x001ea80000100800 */
[----:B----4-:R-:W4:Y:S01]  /*12a20*/  LDL R0, [R1+0xa14] ;  /* 0x000a140001007983 */ /* 0x010f220000100800 */
[----:B------:R-:W-:-:S02]  /*12a30*/  IADD3 R4, P1, PT, R15, UR4, RZ ;  /* 0x000000040f047c10 */ /* 0x000fc4000ff3e0ff */
[----:B------:R-:W-:Y:S01]  /*12a40*/  IADD3 R8, P2, PT, R8, UR4, RZ ;  /* 0x0000000408087c10 */ /* 0x000fe2000ff5e0ff */
[----:B---3--:R-:W-:Y:S01]  /*12a50*/  STL [R1+0x2200], R2 ;  /* 0x0022000201007387 */ /* 0x008fe20000100800 */
[----:B------:R-:W-:Y:S02]  /*12a60*/  IADD3.X R5, PT, PT, R18, UR11, RZ, P1, !PT ;  /* 0x0000000b12057c10 */ /* 0x000fe40008ffe4ff */
[----:B-1----:R-:W-:Y:S01]  /*12a70*/  IADD3 R6, P3, PT, R14, UR4, RZ ;  /* 0x000000040e067c10 */ /* 0x002fe2000ff7e0ff */
[----:B------:R-:W3:Y:S01]  /*12a80*/  LDL R15, [R1+0xa4c] ;  /* 0x000a4c00010f7983 */ /* 0x000ee20000100800 */
[----:B------:R-:W-:-:S03]  /*12a90*/  IADD3.X R9, PT, PT, R11, UR11, RZ, P2, !PT ;  /* 0x0000000b0b097c10 */ /* 0x000fc600097fe4ff */
[----:B------:R0:W-:Y:S01]  /*12aa0*/  STL [R1+0x2204], R3 ;  /* 0x0022040301007387 */ /* 0x0001e20000100800 */
[----:B-----5:R-:W-:-:S03]  /*12ab0*/  IADD3.X R7, PT, PT, R17, UR11, RZ, P3, !PT ;  /* 0x0000000b11077c10 */ /* 0x020fc60009ffe4ff */
[----:B------:R-:W5:Y:S04]  /*12ac0*/  LDL R14, [R1+0xa60] ;  /* 0x000a6000010e7983 */ /* 0x000f680000100800 */
[----:B------:R-:W3:Y:S04]  /*12ad0*/  LDG.E.U8 R4, desc[UR14][R4.64] ;  /* 0x0000000e04047981 */ /* 0x000ee8000c1e1100 */
[----:B------:R-:W3:Y:S04]  /*12ae0*/  LDL R18, [R1+0xa0c] ;  /* 0x000a0c0001127983 */ /* 0x000ee80000100800 */
[----:B------:R-:W3:Y:S04]  /*12af0*/  LDL R17, [R1+0xa20] ;  /* 0x000a200001117983 */ /* 0x000ee80000100800 */
[----:B0-----:R-:W5:Y:S04]  /*12b00*/  LDL R3, [R1+0xa44] ;  /* 0x000a440001037983 */ /* 0x001f680000100800 */
[----:B------:R0:W5:Y:S04]  /*12b10*/  LDG.E.U8 R5, desc[UR14][R8.64] ;  /* 0x0000000e08057981 */ /* 0x000168000c1e1100 */
[----:B------:R-:W5:Y:S04]  /*12b20*/  LDL R2, [R1+0xa04] ;  /* 0x000a040001027983 */ /* 0x000f680000100800 */
[----:B------:R-:W5:Y:S01]  /*12b30*/  LDL R21, [R1+0xa3c] ;  /* 0x000a3c0001157983 */ /* 0x000f620000100800 */
[----:B0-----:R-:W-:-:S03]  /*12b40*/  IADD3 R8, P2, PT, R16, UR4, RZ ;  /* 0x0000000410087c10 */ /* 0x001fc6000ff5e0ff */
[----:B------:R-:W5:Y:S01]  /*12b50*/  LDL R16, [R1+0xa58] ;  /* 0x000a580001107983 */ /* 0x000f620000100800 */
[----:B------:R-:W-:-:S03]  /*12b60*/  IADD3 R10, P1, PT, R10, UR4, RZ ;  /* 0x000000040a0a7c10 */ /* 0x000fc6000ff3e0ff */
[----:B------:R-:W5:Y:S04]  /*12b70*/  LDG.E.U8 R6, desc[UR14][R6.64] ;  /* 0x0000000e06067981 */ /* 0x000f68000c1e1100 */
[----:B------:R-:W5:Y:S04]  /*12b80*/  LDL R20, [R1+0xa18] ;  /* 0x000a180001147983 */ /* 0x000f680000100800 */
[----:B------:R-:W5:Y:S04]  /*12b90*/  LDL R29, [R1+0xaac] ;  /* 0x000aac00011d7983 */ /* 0x000f680000100800 */
[----:B------:R-:W5:Y:S04]  /*12ba0*/  LDL R26, [R1+0xa08] ;  /* 0x000a0800011a7983 */ /* 0x000f680000100800 */
[----:B------:R-:W5:Y:S04]  /*12bb0*/  LDL R22, [R1+0x9f8] ;  /* 0x0009f80001167983 */ /* 0x000f680000100800 */
[----:B------:R-:W5:Y:S01]  /*12bc0*/  LDL R24, [R1+0xa6c] ;  /* 0x000a6c0001187983 */ /* 0x000f620000100800 */
[----:B----4-:R-:W-:-:S03]  /*12bd0*/  IADD3.X R9, PT, PT, R0, UR11, RZ, P2, !PT ;  /* 0x0000000b00097c10 */ /* 0x010fc600097fe4ff */
[----:B------:R-:W4:Y:S01]  /*12be0*/  LDL R0, [R1+0xa50] ;  /* 0x000a500001007983 */ /* 0x000f220000100800 */
[----:B--2---:R-:W-:-:S03]  /*12bf0*/  IADD3.X R11, PT, PT, R13, UR11, RZ, P1, !PT ;  /* 0x0000000b0d0b7c10 */ /* 0x004fc60008ffe4ff */
[----:B------:R-:W2:Y:S04]  /*12c00*/  LDG.E.U8 R8, desc[UR14][R8.64] ;  /* 0x0000000e08087981 */ /* 0x000ea8000c1e1100 */
[----:B------:R0:W2:Y:S02]  /*12c10*/  LDG.E.U8 R7, desc[UR14][R10.64] ;  /* 0x0000000e0a077981 */ /* 0x0000a4000c1e1100 */
[----:B0-----:R-:W-:Y:S02]  /*12c20*/  IADD3 R10, P2, PT, R19, UR4, RZ ;  /* 0x00000004130a7c10 */ /* 0x001fe4000ff5e0ff */
[----:B------:R-:W2:Y:S01]  /*12c30*/  LDL R19, [R1+0xa34] ;  /* 0x000a340001137983 */ /* 0x000ea20000100800 */
[----:B------:R-:W-:-:S04]  /*12c40*/  IADD3 R12, P1, PT, R12, UR4, RZ ;  /* 0x000000040c0c7c10 */ /* 0x000fc8000ff3e0ff */
[----:B---3--:R-:W-:Y:S02]  /*12c50*/  IADD3.X R13, PT, PT, R15, UR11, RZ, P1, !PT ;  /* 0x0000000b0f0d7c10 */ /* 0x008fe40008ffe4ff */
[----:B-----5:R-:W-:Y:S02]  /*12c60*/  IADD3 R14, P1, PT, R14, UR4, RZ ;  /* 0x000000040e0e7c10 */ /* 0x020fe4000ff3e0ff */
[----:B------:R-:W-:Y:S01]  /*12c70*/  IADD3.X R11, PT, PT, R18, UR11, RZ, P2, !PT ;  /* 0x0000000b120b7c10 */ /* 0x000fe200097fe4ff */
[----:B------:R0:W3:Y:S01]  /*12c80*/  LDG.E.U8 R9, desc[UR14][R12.64] ;  /* 0x0000000e0c097981 */ /* 0x0000e2000c1e1100 */
[----:B------:R-:W-:-:S03]  /*12c90*/  IADD3.X R15, PT, PT, R3, UR11, RZ, P1, !PT ;  /* 0x0000000b030f7c10 */ /* 0x000fc60008ffe4ff */
[----:B------:R-:W5:Y:S04]  /*12ca0*/  LDL R18, [R1+0xa10] ;  /* 0x000a100001127983 */ /* 0x000f680000100800 */
[----:B------:R-:W3:Y:S01]  /*12cb0*/  LDL R3, [R1+0xa00] ;  /* 0x000a000001037983 */ /* 0x000ee20000100800 */
[----:B0-----:R-:W-:-:S03]  /*12cc0*/  IADD3 R12, P2, PT, R17, UR4, RZ ;  /* 0x00000004110c7c10 */ /* 0x001fc6000ff5e0ff */
[----:B------:R-:W3:Y:S01]  /*12cd0*/  LDG.E.U8 R10, desc[UR14][R10.64] ;  /* 0x0000000e0a0a7981 */ /* 0x000ee2000c1e1100 */
[----:B------:R-:W-:-:S03]  /*12ce0*/  IADD3.X R13, PT, PT, R2, UR11, RZ, P2, !PT ;  /* 0x0000000b020d7c10 */ /* 0x000fc600097fe4ff */
[----:B------:R-:W3:Y:S04]  /*12cf0*/  LDL R2, [R1+0xac8] ;  /* 0x000ac80001027983 */ /* 0x000ee80000100800 */
[----:B------:R4:W3:Y:S01]  /*12d00*/  LDG.E.U8 R11, desc[UR14][R14.64] ;  /* 0x0000000e0e0b7981 */ /* 0x0008e2000c1e1100 */
[----:B------:R-:W-:-:S04]  /*12d10*/  IADD3 R16, P1, PT, R16, UR4, RZ ;  /* 0x0000000410107c10 */ /* 0x000fc8000ff3e0ff */
[----:B------:R-:W-:Y:S02]  /*12d20*/  IADD3.X R17, PT, PT, R21, UR11, RZ, P1, !PT ;  /* 0x0000000b15117c10 */ /* 0x000fe40008ffe4ff */
[----:B------:R0:W3:Y:S04]  /*12d30*/  LDG.E.U8 R21, desc[UR14][R12.64] ;  /* 0x0000000e0c157981 */ /* 0x0000e8000c1e1100 */
[----:B------:R1:W3:Y:S04]  /*12d40*/  LDG.E.U8 R23, desc[UR14][R16.64] ;  /* 0x0000000e10177981 */ /* 0x0002e8000c1e1100 */
[----:B------:R-:W3:Y:S01]  /*12d50*/  LDL R17, [R1+0xa48] ;  /* 0x000a480001117983 */ /* 0x000ee20000100800 */
[----:B----4-:R-:W-:-:S03]  /*12d60*/  IADD3 R14, P2, PT, R0, UR4, RZ ;  /* 0x00000004000e7c10 */ /* 0x010fc6000ff5e0ff */
[----:B------:R-:W4:Y:S01]  /*12d70*/  LDL R0, [R1+0x9fc] ;  /* 0x0009fc0001007983 */ /* 0x000f220000100800 */
[----:B0-----:R-:W-:-:S03]  /*12d80*/  IADD3 R12, P1, PT, R20, UR4, RZ ;  /* 0x00000004140c7c10 */ /* 0x001fc6000ff3e0ff */
[----:B------:R-:W4:Y:S01]  /*12d90*/  LDL R20, [R1+0xa2c] ;  /* 0x000a2c0001147983 */ /* 0x000f220000100800 */
[----:B--2---:R-:W-:-:S05]  /*12da0*/  IADD3.X R15, PT, PT, R19, UR11, RZ, P2, !PT ;  /* 0x0000000b130f7c10 */ /* 0x004fca00097fe4ff */
[----:B------:R-:W2:Y:S04]  /*12db0*/  LDG.E.U8 R25, desc[UR14][R14.64] ;  /* 0x0000000e0e197981 */ /* 0x000ea8000c1e1100 */
[----:B------:R-:W2:Y:S01]  /*12dc0*/  LDL R15, [R1+0xa88] ;  /* 0x000a8800010f7983 */ /* 0x000ea20000100800 */
[----:B-----5:R-:W-:Y:S02]  /*12dd0*/  IADD3 R18, P2, PT, R18, UR4, RZ ;  /* 0x0000000412127c10 */ /* 0x020fe4000ff5e0ff */
[----:B---3--:R-:W-:Y:S02]  /*12de0*/  IADD3.X R13, PT, PT, R3, UR11, RZ, P1, !PT ;  /* 0x0000000b030d7c10 */ /* 0x008fe40008ffe4ff */
[----:B------:R-:W3:Y:S04]  /*12df0*/  LDL.LU R3, [R1+0x14] ;  /* 0x0000140001037983 */ /* 0x000ee80000300800 */
[----:B------:R0:W5:Y:S01]  /*12e00*/  LDG.E.U8 R27, desc[UR14][R12.64] ;  /* 0x0000000e0c1b7981 */ /* 0x000162000c1e1100 */
[----:B-1----:R-:W-:-:S03]  /*12e10*/  IADD3 R16, P1, PT, R2, UR4, RZ ;  /* 0x0000000402107c10 */ /* 0x002fc6000ff3e0ff */
[----:B------:R-:W3:Y:S01]  /*12e20*/  LDL.LU R2, [R1+0x10] ;  /* 0x0000100001027983 */ /* 0x000ee20000300800 */
[----:B----4-:R-:W-:-:S03]  /*12e30*/  IADD3.X R19, PT, PT, R0, UR11, RZ, P2, !PT ;  /* 0x0000000b00137c10 */ /* 0x010fc600097fe4ff */
[----:B------:R-:W4:Y:S04]  /*12e40*/  LDL.LU R0, [R1+0xc] ;  /* 0x00000c0001007983 */ /* 0x000f280000300800 */
[----:B------:R-:W5:Y:S01]  /*12e50*/  LDL.LU R28, [R1+0x8] ;  /* 0x00000800011c7983 */ /* 0x000f620000300800 */
[----:B0-----:R-:W-:Y:S02]  /*12e60*/  IADD3 R12, P3, PT, R17, UR4, RZ ;  /* 0x00000004110c7c10 */ /* 0x001fe4000ff7e0ff */
[----:B------:R-:W-:Y:S02]  /*12e70*/  IADD3.X R17, PT, PT, R29, UR11, RZ, P1, !PT ;  /* 0x0000000b1d117c10 */ /* 0x000fe40008ffe4ff */
[----:B------:R0:W5:Y:S01]  /*12e80*/  LDG.E.U8 R29, desc[UR14][R18.64] ;  /* 0x0000000e121d7981 */ /* 0x000162000c1e1100 */
[----:B------:R-:W-:-:S03]  /*12e90*/  IADD3.X R13, PT, PT, R20, UR11, RZ, P3, !PT ;  /* 0x0000000b140d7c10 */ /* 0x000fc60009ffe4ff */
[----:B------:R-:W5:Y:S04]  /*12ea0*/  LDG.E.U8 R16, desc[UR14][R16.64] ;  /* 0x0000000e10107981 */ /* 0x000f68000c1e1100 */
[----:B------:R-:W5:Y:S01]  /*12eb0*/  LDG.E.U8 R12, desc[UR14][R12.64] ;  /* 0x0000000e0c0c7981 */ /* 0x000f62000c1e1100 */
[----:B0-----:R-:W-:-:S03]  /*12ec0*/  IADD3 R18, P1, PT, R26, UR4, RZ ;  /* 0x000000041a127c10 */ /* 0x001fc6000ff3e0ff */
[----:B------:R-:W5:Y:S01]  /*12ed0*/  LDL.LU R20, [R1+0x30] ;  /* 0x0000300001147983 */ /* 0x000f620000300800 */
[----:B------:R-:W-:Y:S02]  /*12ee0*/  IADD3.X R19, PT, PT, R22, UR11, RZ, P1, !PT ;  /* 0x0000000b16137c10 */ /* 0x000fe40008ffe4ff */
[----:B------:R-:W0:Y:S03]  /*12ef0*/  S2R R22, SR_TID.X ;  /* 0x0000000000167919 */ /* 0x000e260000002100 */
[----:B------:R0:W5:Y:S01]  /*12f00*/  LDG.E.U8 R13, desc[UR14][R18.64] ;  /* 0x0000000e120d7981 */ /* 0x000162000c1e1100 */
[----:B--2---:R-:W-:-:S03]  /*12f10*/  IADD3 R14, P2, PT, R15, UR4, RZ ;  /* 0x000000040f0e7c10 */ /* 0x004fc6000ff5e0ff */
[----:B------:R-:W2:Y:S01]  /*12f20*/  LDL.LU R26, [R1+0x2c] ;  /* 0x00002c00011a7983 */ /* 0x000ea20000300800 */
[----:B------:R-:W-:-:S03]  /*12f30*/  IADD3.X R15, PT, PT, R24, UR11, RZ, P2, !PT ;  /* 0x0000000b180f7c10 */ /* 0x000fc600097fe4ff */
[----:B------:R-:W2:Y:S04]  /*12f40*/  LDL.LU R19, [R1+0x38] ;  /* 0x0000380001137983 */ /* 0x000ea80000300800 */
[----:B------:R1:W2:Y:S01]  /*12f50*/  LDG.E.U8 R14, desc[UR14][R14.64] ;  /* 0x0000000e0e0e7981 */ /* 0x0002a2000c1e1100 */
[----:B------:R-:W-:Y:S01]  /*12f60*/  IMAD.U32 R24, RZ, RZ, UR8 ;  /* 0x00000008ff187e24 */ /* 0x000fe2000f8e00ff */
[C---:B0-----:R-:W-:Y:S01]  /*12f70*/  LOP3.LUT R18, R22.reuse, 0x7, RZ, 0xc0, !PT ;  /* 0x0000000716127812 */ /* 0x041fe200078ec0ff */
[----:B------:R-:W-:-:S04]  /*12f80*/  IMAD.SHL.U32 R17, R22, 0x2, RZ ;  /* 0x0000000216117824 */ /* 0x000fc800078e00ff */
[----:B-1----:R-:W-:-:S04]  /*12f90*/  IMAD R15, R24, 0x8, R18 ;  /* 0x00000008180f7824 */ /* 0x002fc800078e0212 */
[----:B------:R-:W-:-:S05]  /*12fa0*/  IMAD.SHL.U32 R15, R15, 0x10, RZ ;  /* 0x000000100f0f7824 */ /* 0x000fca00078e00ff */
[----:B------:R-:W-:Y:S02]  /*12fb0*/  LOP3.LUT R15, R15, 0x30, R17, 0x78, !PT ;  /* 0x000000300f0f7812 */ /* 0x000fe400078e7811 */
[----:B------:R-:W-:Y:S01]  /*12fc0*/  LOP3.LUT R17, R22, 0x1ff, RZ, 0xc0, !PT ;  /* 0x000001ff16117812 */ /* 0x000fe200078ec0ff */
[----:B------:R-:W-:Y:S01]  /*12fd0*/  BAR.SYNC.DEFER_BLOCKING 0x0 ;  /* 0x0000000000007b1d */ /* 0x000fe20000010000 */
[----:B------:R-:W-:-:S05]  /*12fe0*/  LEA R18, R18, R15, 0x9 ;  /* 0x0000000f12127211 */ /* 0x000fca00078e48ff */
[----:B------:R-:W2:Y:S04]  /*12ff0*/  LDL.LU R22, [R1+0x70] ;  /* 0x0000700001167983 */ /* 0x000ea80000300800 */
[----:B------:R-:W2:Y:S04]  /*13000*/  LDL.LU R24, [R1+0x6c] ;  /* 0x00006c0001187983 */ /* 0x000ea80000300800 */
[----:B------:R-:W2:Y:S04]  /*13010*/  LDL.LU R15, [R1+0x20] ;  /* 0x00002000010f7983 */ /* 0x000ea80000300800 */
[----:B---3--:R0:W-:Y:S04]  /*13020*/  STS.U8 [R17+UR9+0x40000], R3 ;  /* 0x0400000311007988 */ /* 0x0081e80008000009 */
[----:B------:R1:W-:Y:S04]  /*13030*/  STS.U8 [R17+UR9+0x41000], R2 ;  /* 0x0410000211007988 */ /* 0x0003e80008000009 */
[----:B0-----:R-:W3:Y:S04]  /*13040*/  LDL.LU R3, [R1+0x2204] ;  /* 0x0022040001037983 */ /* 0x001ee80000300800 */
[----:B-1----:R-:W3:Y:S04]  /*13050*/  LDL.LU R2, [R1+0x2200] ;  /* 0x0022000001027983 */ /* 0x002ee80000300800 */
[----:B------:R-:W-:Y:S04]  /*13060*/  STL [R1+0x320], R18 ;  /* 0x0003201201007387 */ /* 0x000fe80000100800 */
[----:B----4-:R0:W-:Y:S04]  /*13070*/  STS.U8 [R17+UR9+0x42000], R0 ;  /* 0x0420000011007988 */ /* 0x0101e80008000009 */
[----:B-----5:R1:W-:Y:S04]  /*13080*/  STS.U8 [R17+UR9+0x43000], R28 ;  /* 0x0430001c11007988 */ /* 0x0203e80008000009 */
[----:B0-----:R-:W4:Y:S04]  /*13090*/  LDL.LU R0, [R1+0x21fc] ;  /* 0x0021fc0001007983 */ /* 0x001f280000300800 */
[----:B-1----:R-:W5:Y:S04]  /*130a0*/  LDL.LU R28, [R1+0x21f8] ;  /* 0x0021f800011c7983 */ /* 0x002f680000300800 */
[----:B--2---:R0:W-:Y:S02]  /*130b0*/  STS.U8 [R17+UR9+0x44000], R15 ;  /* 0x0440000f11007988 */ /* 0x0041e40008000009 */
[----:B0-----:R-:W-:-:S02]  /*130c0*/  LOP3.LUT R15, R17, 0x10, RZ, 0x3c, !PT ;  /* 0x00000010110f7812 */ /* 0x001fc400078e3cff */
[----:B---3--:R-:W-:Y:S04]  /*130d0*/  STS.U8 [R17+UR9+0x47000], R3 ;  /* 0x0470000311007988 */ /* 0x008fe80008000009 */
[----:B------:R-:W-:Y:S04]  /*130e0*/  STS.U8 [R17+UR9+0x46000], R2 ;  /* 0x0460000211007988 */ /* 0x000fe80008000009 */
[----:B-----5:R0:W-:Y:S04]  /*130f0*/  STS.U8 [R17+UR9+0x45000], R28 ;  /* 0x0450001c11007988 */ /* 0x0201e80008000009 */
[----:B0-----:R-:W2:Y:S04]  /*13100*/  LDL.LU R28, [R1+0x1c] ;  /* 0x00001c00011c7983 */ /* 0x001ea80000300800 */
[----:B------:R-:W3:Y:S04]  /*13110*/  LDL.LU R2, [R1+0x24] ;  /* 0x0000240001027983 */ /* 0x000ee80000300800 */
[----:B------:R-:W5:Y:S04]  /*13120*/  LDL.LU R17, [R1+0x28] ;  /* 0x0000280001117983 */ /* 0x000f680000300800 */
[----:B------:R-:W2:Y:S04]  /*13130*/  LDL.LU R3, [R1+0x44] ;  /* 0x0000440001037983 */ /* 0x000ea80000300800 */
[----:B------:R0:W-:Y:S04]  /*13140*/  STS.U8 [R15+UR9+0x40200], R20 ;  /* 0x040200140f007988 */ /* 0x0001e80008000009 */
[----:B------:R1:W-:Y:S04]  /*13150*/  STS.U8 [R15+UR9+0x41200], R26 ;  /* 0x0412001a0f007988 */ /* 0x0003e80008000009 */
[----:B0-----:R-:W2:Y:S04]  /*13160*/  LDL.LU R20, [R1+0x21f4] ;  /* 0x0021f40001147983 */ /* 0x001ea80000300800 */
[----:B-1----:R-:W2:Y:S04]  /*13170*/  LDL.LU R26, [R1+0x21f0] ;  /* 0x0021f000011a7983 */ /* 0x002ea80000300800 */
[----:B------:R-:W-:Y:S04]  /*13180*/  STS.U8 [R15+UR9+0x44200], R19 ;  /* 0x044200130f007988 */ /* 0x000fe80008000009 */
[----:B------:R-:W-:Y:S04]  /*13190*/  STS.U8 [R15+UR9+0x46200], R5 ;  /* 0x046200050f007988 */ /* 0x000fe80008000009 */
[----:B------:R-:W-:Y:S04]  /*131a0*/  STS.U8 [R15+UR9+0x47200], R6 ;  /* 0x047200060f007988 */ /* 0x000fe80008000009 */
[----:B-----5:R0:W-:Y:S02]  /*131b0*/  STS.U8 [R15+UR9+0x42200], R17 ;  /* 0x042200110f007988 */ /* 0x0201e40008000009 */
[----:B0-----:R-:W0:Y:S02]  /*131c0*/  S2R R17, SR_TID.X ;  /* 0x0000000000117919 */ /* 0x001e240000002100 */
[----:B---3--:R1:W-:Y:S01]  /*131d0*/  STS.U8 [R15+UR9+0x43200], R2 ;  /* 0x043200020f007988 */ /* 0x0083e20008000009 */
[----:B0-----:R-:W-:-:S04]  /*131e0*/  LOP3.LUT R17, R17, 0x1ff, RZ, 0xc0, !PT ;  /* 0x000001ff11117812 */ /* 0x001fc800078ec0ff */
[----:B-1----:R-:W-:Y:S02]  /*131f0*/  LOP3.LUT R2, R17, 0x20, RZ, 0x3c, !PT ;  /* 0x0000002011027812 */ /* 0x002fe400078e3cff */
[----:B------:R-:W3:Y:S04]  /*13200*/  LDL.LU R17, [R1+0x48] ;  /* 0x0000480001117983 */ /* 0x000ee80000300800 */
[----:B------:R-:W5:Y:S04]  /*13210*/  LDL.LU R19, [R1+0x84] ;  /* 0x0000840001137983 */ /* 0x000f680000300800 */
[----:B--2---:R0:W-:Y:S04]  /*13220*/  STS.U8 [R15+UR9+0x45200], R26 ;  /* 0x0452001a0f007988 */ /* 0x0041e80008000009 */
[----:B------:R1:W-:Y:S04]  /*13230*/  STS.U8 [R2+UR9+0x40400], R22 ;  /* 0x0404001602007988 */ /* 0x0003e80008000009 */
[----:B0-----:R-:W2:Y:S04]  /*13240*/  LDL.LU R26, [R1+0x8c] ;  /* 0x00008c00011a7983 */ /* 0x001ea80000300800 */
[----:B------:R-:W2:Y:S04]  /*13250*/  LDL.LU R5, [R1+0x54] ;  /* 0x0000540001057983 */ /* 0x000ea80000300800 */
[----:B------:R-:W2:Y:S04]  /*13260*/  LDL.LU R6, [R1+0x74] ;  /* 0x0000740001067983 */ /* 0x000ea80000300800 */
[----:B------:R-:W2:Y:S04]  /*13270*/  LDL.LU R15, [R1+0x68] ;  /* 0x00006800010f7983 */ /* 0x000ea80000300800 */
[----:B-1----:R-:W2:Y:S04]  /*13280*/  LDL.LU R22, [R1+0x21ec] ;  /* 0x0021ec0001167983 */ /* 0x002ea80000300800 */
[----:B------:R0:W-:Y:S04]  /*13290*/  STS.U8 [R2+UR9+0x41400], R24 ;  /* 0x0414001802007988 */ /* 0x0001e80008000009 */
[----:B0-----:R-:W2:Y:S04]  /*132a0*/  LDL.LU R24, [R1+0x21e8] ;  /* 0x0021e80001187983 */ /* 0x001ea80000300800 */
[----:B------:R-:W-:Y:S04]  /*132b0*/  STS.U8 [R2+UR9+0x43400], R3 ;  /* 0x0434000302007988 */ /* 0x000fe80008000009 */
[----:B---3--:R0:W-:Y:S02]  /*132c0*/  STS.U8 [R2+UR9+0x42400], R17 ;  /* 0x0424001102007988 */ /* 0x0081e40008000009 */
[----:B0-----:R-:W0:Y:S02]  /*132d0*/  S2R R17, SR_TID.X ;  /* 0x0000000000117919 */ /* 0x001e240000002100 */
[----:B0-----:R-:W-:-:S04]  /*132e0*/  LOP3.LUT R17, R17, 0x1ff, RZ, 0xc0, !PT ;  /* 0x000001ff11117812 */ /* 0x001fc800078ec0ff */
[----:B------:R-:W-:Y:S02]  /*132f0*/  LOP3.LUT R3, R17, 0x30, RZ, 0x3c, !PT ;  /* 0x0000003011037812 */ /* 0x000fe400078e3cff */
[----:B------:R-:W3:Y:S04]  /*13300*/  LDL.LU R17, [R1+0x34] ;  /* 0x0000340001117983 */ /* 0x000ee80000300800 */
[----:B--2---:R0:W-:Y:S04]  /*13310*/  STS.U8 [R2+UR9+0x45400], R24 ;  /* 0x0454001802007988 */ /* 0x0041e80008000009 */
[----:B0-----:R-:W2:Y:S04]  /*13320*/  LDL.LU R24, [R1+0x88] ;  /* 0x0000880001187983 */ /* 0x001ea80000300800 */
[----:B------:R0:W-:Y:S04]  /*13330*/  STS.U8 [R2+UR9+0x47400], R8 ;  /* 0x0474000802007988 */ /* 0x0001e80008000009 */
[----:B------:R1:W-:Y:S04]  /*13340*/  STS.U8 [R2+UR9+0x46400], R7 ;  /* 0x0464000702007988 */ /* 0x0003e80008000009 */
[----:B0-----:R-:W4:Y:S04]  /*13350*/  LDL.LU R8, [R1+0x94] ;  /* 0x0000940001087983 */ /* 0x001f280000300800 */
[----:B-1----:R-:W4:Y:S04]  /*13360*/  LDL.LU R7, [R1+0x7c] ;  /* 0x00007c0001077983 */ /* 0x002f280000300800 */
[----:B---3--:R0:W-:Y:S02]  /*13370*/  STS.U8 [R2+UR9+0x44400], R17 ;  /* 0x0444001102007988 */ /* 0x0081e40008000009 */
[----:B0-----:R-:W0:Y:S02]  /*13380*/  S2R R17, SR_TID.X ;  /* 0x0000000000117919 */ /* 0x001e240000002100 */
[----:B--2---:R1:W-:Y:S04]  /*13390*/  STS.U8 [R3+UR9+0x40600], R24 ;  /* 0x0406001803007988 */ /* 0x0043e80008000009 */
[----:B------:R2:W-:Y:S04]  /*133a0*/  STS.U8 [R3+UR9+0x43600], R5 ;  /* 0x0436000503007988 */ /* 0x0005e80008000009 */
[----:B-1----:R-:W3:Y:S04]  /*133b0*/  LDL.LU R24, [R1+0x5c] ;  /* 0x00005c0001187983 */ /* 0x002ee80000300800 */
[----:B--2---:R-:W2:Y:S01]  /*133c0*/  LDL.LU R5, [R1+0x40] ;  /* 0x0000400001057983 */ /* 0x004ea20000300800 */
[----:B0-----:R-:W-:-:S04]  /*133d0*/  LOP3.LUT R17, R17, 0x1ff, RZ, 0xc0, !PT ;  /* 0x000001ff11117812 */ /* 0x001fc800078ec0ff */
[----:B------:R-:W-:Y:S02]  /*133e0*/  LOP3.LUT R2, R17, 0x40, RZ, 0x3c, !PT ;  /* 0x0000004011027812 */ /* 0x000fe400078e3cff */
[----:B------:R-:W2:Y:S04]  /*133f0*/  LDL.LU R17, [R1+0x64] ;  /* 0x0000640001117983 */ /* 0x000ea80000300800 */
[----:B------:R0:W-:Y:S04]  /*13400*/  STS.U8 [R3+UR9+0x44600], R28 ;  /* 0x0446001c03007988 */ /* 0x0001e80008000009 */
[----:B------:R1:W-:Y:S04]  /*13410*/  STS.U8 [R3+UR9+0x45600], R22 ;  /* 0x0456001603007988 */ /* 0x0003e80008000009 */
[----:B------:R4:W-:Y:S04]  /*13420*/  STS.U8 [R3+UR9+0x46600], R9 ;  /* 0x0466000903007988 */ /* 0x0009e80008000009 */
[----:B0-----:R-:W3:Y:S04]  /*13430*/  LDL.LU R28, [R1] ;  /* 0x00000000011c7983 */ /* 0x001ee80000300800 */
[----:B-1----:R-:W3:Y:S04]  /*13440*/  LDL.LU R22, [R1+0x4] ;  /* 0x0000040001167983 */ /* 0x002ee80000300800 */
[----:B------:R-:W-:Y:S04]  /*13450*/  STS.U8 [R3+UR9+0x41600], R6 ;  /* 0x0416000603007988 */ /* 0x000fe80008000009 */
[----:B------:R-:W-:Y:S04]  /*13460*/  STS.U8 [R3+UR9+0x42600], R15 ;  /* 0x0426000f03007988 */ /* 0x000fe80008000009 */
[----:B----4-:R-:W4:Y:S04]  /*13470*/  LDL.LU R9, [R1+0x4c] ;  /* 0x00004c0001097983 */ /* 0x010f280000300800 */
[----:B------:R0:W-:Y:S04]  /*13480*/  STS.U8 [R3+UR9+0x47600], R10 ;  /* 0x0476000a03007988 */ /* 0x0001e80008000009 */
[----:B0-----:R-:W3:Y:S04]  /*13490*/  LDL.LU R3, [R1+0x50] ;  /* 0x0000500001037983 */ /* 0x001ee80000300800 */
[----:B------:R-:W4:Y:S04]  /*134a0*/  LDL.LU R10, [R1+0x60] ;  /* 0x00006000010a7983 */ /* 0x000f280000300800 */
[----:B------:R-:W4:Y:S04]  /*134b0*/  LDL.LU R6, [R1+0x90] ;  /* 0x0000900001067983 */ /* 0x000f280000300800 */
[----:B------:R0:W-:Y:S04]  /*134c0*/  STS.U8 [R2+UR9+0x40800], R26 ;  /* 0x0408001a02007988 */ /* 0x0001e80008000009 */
[----:B------:R-:W4:Y:S04]  /*134d0*/  LDL.LU R15, [R1+0x78] ;  /* 0x00007800010f7983 */ /* 0x000f280000300800 */
[----:B-----5:R1:W-:Y:S04]  /*134e0*/  STS.U8 [R2+UR9+0x41800], R19 ;  /* 0x0418001302007988 */ /* 0x0203e80008000009 */
[----:B0-----:R-:W5:Y:S04]  /*134f0*/  LDL.LU R26, [R1+0x58] ;  /* 0x00005800011a7983 */ /* 0x001f680000300800 */
[----:B-1----:R-:W4:Y:S04]  /*13500*/  LDL.LU R19, [R1+0x3c] ;  /* 0x00003c0001137983 */ /* 0x002f280000300800 */
[----:B------:R-:W-:Y:S04]  /*13510*/  STS.U8 [R2+UR9+0x45800], R20 ;  /* 0x0458001402007988 */ /* 0x000fe80008000009 */
[----:B------:R-:W-:Y:S04]  /*13520*/  STS.U8 [R2+UR9+0x46800], R11 ;  /* 0x0468000b02007988 */ /* 0x000fe80008000009 */
[----:B--2---:R0:W-:Y:S02]  /*13530*/  STS.U8 [R2+UR9+0x42800], R17 ;  /* 0x0428001102007988 */ /* 0x0041e40008000009 */
[----:B0-----:R-:W0:Y:S02]  /*13540*/  S2R R17, SR_TID.X ;  /* 0x0000000000117919 */ /* 0x001e240000002100 */
[----:B0-----:R-:W-:Y:S01]  /*13550*/  LOP3.LUT R17, R17, 0x1ff, RZ, 0xc0, !PT ;  /* 0x000001ff11117812 */ /* 0x001fe200078ec0ff */
[----:B---3--:R0:W-:Y:S03]  /*13560*/  STS.U8 [R2+UR9+0x43800], R3 ;  /* 0x0438000302007988 */ /* 0x0081e60008000009 */
[----:B0-----:R-:W-:-:S02]  /*13570*/  LOP3.LUT R3, R17, 0x50, RZ, 0x3c, !PT ;  /* 0x0000005011037812 */ /* 0x001fc400078e3cff */
[----:B------:R-:W2:Y:S04]  /*13580*/  LDL.LU R17, [R1+0x18] ;  /* 0x0000180001117983 */ /* 0x000ea80000300800 */
[----:B------:R-:W3:Y:S04]  /*13590*/  LDL.LU R20, [R1+0x80] ;  /* 0x0000800001147983 */ /* 0x000ee80000300800 */
[----:B------:R-:W3:Y:S04]  /*135a0*/  LDL.LU R11, [R1+0x98] ;  /* 0x00009800010b7983 */ /* 0x000ee80000300800 */
[----:B------:R-:W-:Y:S04]  /*135b0*/  STS.U8 [R2+UR9+0x47800], R21 ;  /* 0x0478001502007988 */ /* 0x000fe80008000009 */
[----:B--2---:R0:W-:Y:S02]  /*135c0*/  STS.U8 [R2+UR9+0x44800], R17 ;  /* 0x0448001102007988 */ /* 0x0041e40008000009 */
[----:B0-----:R-:W0:Y:S02]  /*135d0*/  S2R R17, SR_TID.X ;  /* 0x0000000000117919 */ /* 0x001e240000002100 */
[----:B---3--:R-:W-:Y:S04]  /*135e0*/  STS.U8 [R3+UR9+0x40a00], R11 ;  /* 0x040a000b03007988 */ /* 0x008fe80008000009 */
[----:B------:R-:W-:Y:S04]  /*135f0*/  STS.U8 [R3+UR9+0x41a00], R20 ;  /* 0x041a001403007988 */ /* 0x000fe80008000009 */
[----:B----4-:R-:W-:Y:S04]  /*13600*/  STS.U8 [R3+UR9+0x42a00], R10 ;  /* 0x042a000a03007988 */ /* 0x010fe80008000009 */
[----:B------:R-:W-:Y:S04]  /*13610*/  STS.U8 [R3+UR9+0x43a00], R9 ;  /* 0x043a000903007988 */ /* 0x000fe80008000009 */
[----:B------:R-:W-:Y:S04]  /*13620*/  STS.U8 [R3+UR9+0x44a00], R22 ;  /* 0x044a001603007988 */ /* 0x000fe80008000009 */
[----:B------:R1:W-:Y:S01]  /*13630*/  STS.U8 [R3+UR9+0x45a00], R0 ;  /* 0x045a000003007988 */ /* 0x0003e20008000009 */
[----:B0-----:R-:W-:-:S03]  /*13640*/  LOP3.LUT R17, R17, 0x1ff, RZ, 0xc0, !PT ;  /* 0x000001ff11117812 */ /* 0x001fc600078ec0ff */
[----:B------:R-:W-:Y:S01]  /*13650*/  STS.U8 [R3+UR9+0x46a00], R23 ;  /* 0x046a001703007988 */ /* 0x000fe20008000009 */
[----:B------:R-:W-:-:S03]  /*13660*/  LOP3.LUT R2, R17, 0x60, RZ, 0x3c, !PT ;  /* 0x0000006011027812 */ /* 0x000fc600078e3cff */
[----:B------:R-:W-:Y:S04]  /*13670*/  STS.U8 [R3+UR9+0x47a00], R27 ;  /* 0x047a001b03007988 */ /* 0x000fe80008000009 */
[----:B------:R0:W-:Y:S04]  /*13680*/  STS.U8 [R2+UR9+0x43c00], R5 ;  /* 0x043c000502007988 */ /* 0x0001e80008000009 */
[----:B------:R-:W-:Y:S04]  /*13690*/  STS.U8 [R2+UR9+0x40c00], R8 ;  /* 0x040c000802007988 */ /* 0x000fe80008000009 */
[----:B-1----:R-:W2:Y:S01]  /*136a0*/  LDL R0, [R1+0x310] ;  /* 0x0003100001007983 */ /* 0x002ea20000100800 */
[----:B0-----:R-:W-:-:S03]  /*136b0*/  LOP3.LUT R5, R17, 0x70, RZ, 0x3c, !PT ;  /* 0x0000007011057812 */ /* 0x001fc600078e3cff */
[----:B------:R-:W-:Y:S04]  /*136c0*/  STS.U8 [R2+UR9+0x41c00], R7 ;  /* 0x041c000702007988 */ /* 0x000fe80008000009 */
[----:B------:R-:W-:Y:S04]  /*136d0*/  STS.U8 [R2+UR9+0x42c00], R24 ;  /* 0x042c001802007988 */ /* 0x000fe80008000009 */
[----:B------:R0:W-:Y:S04]  /*136e0*/  STS.U8 [R2+UR9+0x44c00], R28 ;  /* 0x044c001c02007988 */ /* 0x0001e80008000009 */
[----:B------:R-:W-:Y:S04]  /*136f0*/  STS.U8 [R2+UR9+0x45c00], R4 ;  /* 0x045c000402007988 */ /* 0x000fe80008000009 */
[----:B------:R-:W-:Y:S04]  /*13700*/  STS.U8 [R2+UR9+0x46c00], R25 ;  /* 0x046c001902007988 */ /* 0x000fe80008000009 */
[----:B------:R1:W-:Y:S04]  /*13710*/  STS.U8 [R2+UR9+0x47c00], R29 ;  /* 0x047c001d02007988 */ /* 0x0003e80008000009 */
[----:B------:R3:W-:Y:S04]  /*13720*/  STS.U8 [R5+UR9+0x40e00], R6 ;  /* 0x040e000605007988 */ /* 0x0007e80008000009 */
[----:B0-----:R-:W4:Y:S04]  /*13730*/  LDL R28, [R1+0x31c] ;  /* 0x00031c00011c7983 */ /* 0x001f280000100800 */
[----:B-1----:R-:W4:Y:S04]  /*13740*/  LDL R29, [R1+0x314] ;  /* 0x00031400011d7983 */ /* 0x002f280000100800 */
[----:B---3--:R-:W3:Y:S04]  /*13750*/  LDL R6, [R1+0x318] ;  /* 0x0003180001067983 */ /* 0x008ee80000100800 */
[----:B------:R-:W-:Y:S04]  /*13760*/  STS.U8 [R5+UR9+0x41e00], R15 ;  /* 0x041e000f05007988 */ /* 0x000fe80008000009 */
[----:B-----5:R-:W-:Y:S04]  /*13770*/  STS.U8 [R5+UR9+0x42e00], R26 ;  /* 0x042e001a05007988 */ /* 0x020fe80008000009 */
[----:B------:R-:W-:Y:S04]  /*13780*/  STS.U8 [R5+UR9+0x43e00], R19 ;  /* 0x043e001305007988 */ /* 0x000fe80008000009 */
[----:B------:R-:W-:Y:S04]  /*13790*/  STS.U8 [R5+UR9+0x44e00], R16 ;  /* 0x044e001005007988 */ /* 0x000fe80008000009 */
[----:B------:R-:W-:Y:S04]  /*137a0*/  STS.U8 [R5+UR9+0x45e00], R14 ;  /* 0x045e000e05007988 */ /* 0x000fe80008000009 */
[----:B------:R-:W-:Y:S04]  /*137b0*/  STS.U8 [R5+UR9+0x46e00], R12 ;  /* 0x046e000c05007988 */ /* 0x000fe80008000009 */
[----:B------:R-:W-:Y:S01]  /*137c0*/  STS.U8 [R5+UR9+0x47e00], R13 ;  /* 0x047e000d05007988 */ /* 0x000fe20008000009 */
[----:B------:R-:W-:Y:S06]  /*137d0*/  BAR.SYNC.DEFER_BLOCKING 0x0 ;  /* 0x0000000000007b1d */ /* 0x000fec0000010000 */
[----:B------:R-:W0:Y:S02]  /*137e0*/  LDSM.16.M88.4 R8, [R18+UR9+0x40000] ;  /* 0x040000091208783b */ /* 0x000e240008000200 */
[----:B0-----:R-:W-:-:S02]  /*137f0*/  IMAD.MOV.U32 R4, RZ, RZ, R8 ;  /* 0x000000ffff047224 */ /* 0x001fc400078e0008 */
[----:B------:R-:W-:Y:S01]  /*13800*/  STL.64 [R1+0x2e8], R10 ;  /* 0x0002e80a01007387 */ /* 0x000fe20000100a00 */
[----:B------:R-:W-:Y:S02]  /*13810*/  IMAD.MOV.U32 R5, RZ, RZ, R9 ;  /* 0x000000ffff057224 */ /* 0x000fe400078e0009 */
[----:B------:R-:W-:-:S03]  /*13820*/  F2FP.F16.E4M3.UNPACK_B R2, R4 ;  /* 0x00000004ff02723e */ /* 0x000fc600020006ff */
[----:B------:R-:W-:Y:S01]  /*13830*/  F2FP.F16.E4M3.UNPACK_B R3, R5 ;  /* 0x00000005ff03723e */ /* 0x000fe200020006ff */
[----:B--2---:R-:W0:Y:S04]  /*13840*/  LDSM.16.MT88.4 R8, [R0+UR9+0x2000] ;  /* 0x002000090008783b */ /* 0x004e280008004200 */
[----:B------:R-:W-:Y:S04]  /*13850*/  LDSM.16.MT88.4 R12, [R0+UR9] ;  /* 0x00000009000c783b */ /* 0x000fe80008004200 */
[----:B----4-:R-:W-:Y:S04]  /*13860*/  LDSM.16.MT88.4 R24, [R28+UR9] ;  /* 0x000000091c18783b */ /* 0x010fe80008004200 */
[----:B---3--:R-:W1:Y:S04]  /*13870*/  LDSM.16.MT88.4 R20, [R6+UR9] ;  /* 0x000000090614783b */ /* 0x008e680008004200 */
[----:B0-----:R-:W-:Y:S04]  /*13880*/  STL [R1+0x4], R9 ;  /* 0x0000040901007387 */ /* 0x001fe80000100800 */
[----:B------:R-:W-:Y:S04]  /*13890*/  STL [R1+0xc], R11 ;  /* 0x00000c0b01007387 */ /* 0x000fe80000100800 */
[----:B-1----:R-:W-:Y:S04]  /*138a0*/  STL.64 [R1+0x100], R20 ;  /* 0x0001001401007387 */ /* 0x002fe80000100a00 */
[----:B------:R-:W-:Y:S04]  /*138b0*/  STL.64 [R1+0x108], R22 ;  /* 0x0001081601007387 */ /* 0x000fe80000100a00 */
[----:B------:R-:W0:Y:S04]  /*138c0*/  LDSM.16.MT88.4 R20, [R6+UR9+0x2000] ;  /* 0x002000090614783b */ /* 0x000e280008004200 */
[----:B0-----:R-:W-:Y:S04]  /*138d0*/  STL.64 [R1+0x120], R20 ;  /* 0x0001201401007387 */ /* 0x001fe80000100a00 */
[----:B------:R-:W-:Y:S04]  /*138e0*/  STL.64 [R1+0x128], R22 ;  /* 0x0001281601007387 */ /* 0x000fe80000100a00 */
[----:B------:R-:W0:Y:S01]  /*138f0*/  LDSM.16.MT88.4 R20, [R29+UR9] ;  /* 0x000000091d14783b */ /* 0x000e220008004200 */
[----:B------:R-:W-:Y:S01]  /*13900*/  IMAD.MOV.U32 R7, RZ, RZ, R10 ;  /* 0x000000ffff077224 */ /* 0x000fe200078e000a */
[----:B------:R-:W-:Y:S01]  /*13910*/  MOV R16, R12 ;  /* 0x0000000c00107202 */ /* 0x000fe20000000f00 */
[----:B------:R-:W-:-:S02]  /*13920*/  IMAD.MOV.U32 R18, RZ, RZ, R8 ;  /* 0x000000ffff127224 */ /* 0x000fc400078e0008 */
[----:B------:R-:W-:Y:S01]  /*13930*/  IMAD.MOV.U32 R17, RZ, RZ, R14 ;  /* 0x000000ffff117224 */ /* 0x000fe200078e000e */
[----:B------:R-:W-:Y:S01]  /*13940*/  F2FP.F16.E4M3.UNPACK_B R4, R4.H1 ;  /* 0x00000004ff04723e */ /* 0x000fe200030006ff */
[----:B------:R-:W-:Y:S01]  /*13950*/  IMAD.MOV.U32 R19, RZ, RZ, R7 ;  /* 0x000000ffff137224 */ /* 0x000fe200078e0007 */
[----:B------:R-:W-:Y:S01]  /*13960*/  F2FP.F16.E4M3.UNPACK_B R5, R5.H1 ;  /* 0x00000005ff05723e */ /* 0x000fe200030006ff */
[----:B0-----:R-:W-:Y:S04]  /*13970*/  STL.64 [R1+0x110], R20 ;  /* 0x0001101401007387 */ /* 0x001fe80000100a00 */
[----:B------:R-:W-:Y:S04]  /*13980*/  STL.64 [R1+0x118], R22 ;  /* 0x0001181601007387 */ /* 0x000fe80000100a00 */
[----:B------:R-:W0:Y:S01]  /*13990*/  LDSM.16.MT88.4 R20, [R29+UR9+0x2000] ;  /* 0x002000091d14783b */ /* 0x000e220008004200 */
[----:B------:R-:W-:Y:S01]  /*139a0*/  HMMA.16816.F32 R16, R16, R2, RZ ;  /* 0x000000021010723c */ /* 0x000fe200000018ff */
[----:B------:R-:W-:-:S02]  /*139b0*/  IMAD.MOV.U32 R12, RZ, RZ, R13 ;  /* 0x000000ffff0c7224 */ /* 0x000fc400078e000d */
[----:B------:R-:W-:Y:S04]  /*139c0*/  LDSM.16.MT88.4 R8, [R28+UR9+0x2000] ;  /* 0x002000091c08783b */ /* 0x000fe80008004200 */
[----:B0-----:R-:W-:Y:S04]  /*139d0*/  STL [R1+0x134], R21 ;  /* 0x0001341501007387 */ /* 0x001fe80000100800 */
[----:B------:R-:W-:Y:S04]  /*139e0*/  STL [R1+0x13c], R23 ;  /* 0x00013c1701007387 */ /* 0x000fe80000100800 */
[----:B------:R-:W-:Y:S04]  /*139f0*/  STL [R1+0x21d0], R29 ;  /* 0x0021d01d01007387 */ /* 0x000fe80000100800 */
[----:B------:R-:W-:Y:S04]  /*13a00*/  STL.64 [R1+0x21e0], R18 ;  /* 0x0021e01201007387 */ /* 0x000fe80000100a00 */
[----:B------:R-:W-:Y:S04]  /*13a10*/  STL.64 [R1+0x21d8], R16 ;  /* 0x0021d81001007387 */ /* 0x000fe80000100a00 */
[----:B------:R-:W0:Y:S04]  /*13a20*/  LDSM.16.MT88.4 R16, [R0+UR9+0x80] ;  /* 0x000080090010783b */ /* 0x000e280008004200 */
[----:B0-----:R-:W-:Y:S04]  /*13a30*/  STL.64 [R1+0x170], R16 ;  /* 0x0001701001007387 */ /* 0x001fe80000100a00 */
[----:B------:R-:W-:Y:S04]  /*13a40*/  STL.64 [R1+0x178], R18 ;  /* 0x0001781201007387 */ /* 0x000fe80000100a00 */
[----:B------:R-:W0:Y:S04]  /*13a50*/  LDSM.16.MT88.4 R16, [R0+UR9+0x2080] ;  /* 0x002080090010783b */ /* 0x000e280008004200 */
[----:B0-----:R-:W-:Y:S04]  /*13a60*/  STL.64 [R1+0x1a0], R16 ;  /* 0x0001a01001007387 */ /* 0x001fe80000100a00 */
[----:B------:R-:W-:Y:S04]  /*13a70*/  STL.64 [R1+0x1a8], R18 ;  /* 0x0001a81201007387 */ /* 0x000fe80000100a00 */
[----:B------:R-:W0:Y:S01]  /*13a80*/  LDSM.16.MT88.4 R16, [R28+UR9+0x80] ;  /* 0x000080091c10783b */ /* 0x000e220008004200 */
[----:B------:R-:W-:-:S03]  /*13a90*/  MOV R13, R15 ;  /* 0x0000000f000d7202 */ /* 0x000fc60000000f00 */
[----:B------:R-:W2:Y:S04]  /*13aa0*/  LDL.LU R14, [R1+0x4] ;  /* 0x00000400010e7983 */ /* 0x000ea80000300800 */
[----:B------:R-:W2:Y:S04]  /*13ab0*/  LDL.LU R15, [R1+0xc] ;  /* 0x00000c00010f7983 */ /* 0x000ea80000300800 */
[----:B0-----:R-:W-:Y:S04]  /*13ac0*/  STL.64 [R1+0xf0], R16 ;  /* 0x0000f01001007387 */ /* 0x001fe80000100a00 */
[----:B------:R-:W-:Y:S04]  /*13ad0*/  STL.64 [R1+0xf8], R18 ;  /* 0x0000f81201007387 */ /* 0x000fe80000100a00 */
[----:B------:R-:W0:Y:S04]  /*13ae0*/  LDSM.16.MT88.4 R16, [R28+UR9+0x2080] ;  /* 0x002080091c10783b */ /* 0x000e280008004200 */
[----:B0-----:R-:W-:Y:S04]  /*13af0*/  STL.64 [R1+0x160], R16 ;  /* 0x0001601001007387 */ /* 0x001fe80000100a00 */
[----:B------:R0:W-:Y:S04]  /*13b00*/  STL.64 [R1+0x168], R18 ;  /* 0x0001681201007387 */ /* 0x0001e80000100a00 */
[----:B0-----:R-:W2:Y:S04]  /*13b10*/  LDL.LU.64 R18, [R1+0x21e0] ;  /* 0x0021e00001127983 */ /* 0x001ea80000300a00 */
[----:B------:R-:W2:Y:S01]  /*13b20*/  LDL.LU.64 R16, [R1+0x21d8] ;  /* 0x0021d80001107983 */ /* 0x000ea20000300a00 */
[----:B------:R-:W-:Y:S01]  /*13b30*/  IMAD.MOV.U32 R6, RZ, RZ, R22 ;  /* 0x000000ffff067224 */ /* 0x000fe200078e0016 */
[----:B--2---:R-:W-:Y:S02]  /*13b40*/  HMMA.16816.F32 R12, R12, R4, R16 ;  /* 0x000000040c0c723c */ /* 0x004fe40000001810 */
[----:B------:R-:W2:Y:S01]  /*13b50*/  LDL R18, [R1+0x318] ;  /* 0x0003180001127983 */ /* 0x000ea20000100800 */
[----:B------:R-:W-:Y:S01]  /*13b60*/  IMAD.MOV.U32 R7, RZ, RZ, R20 ;  /* 0x000000ffff077224 */ /* 0x000fe200078e0014 */
[----:B------:R-:W-:Y:S01]  /*13b70*/  MOV R20, R24 ;  /* 0x0000001800147202 */ /* 0x000fe20000000f00 */
[----:B------:R-:W-:-:S02]  /*13b80*/  IMAD.MOV.U32 R22, RZ, RZ, R8 ;  /* 0x000000ffff167224 */ /* 0x000fc400078e0008 */
[----:B------:R-:W-:Y:S02]  /*13b90*/  IMAD.MOV.U32 R23, RZ, RZ, R10 ;  /* 0x000000ffff177224 */ /* 0x000fe400078e000a */
[----:B------:R-:W-:-:S10]  /*13ba0*/  IMAD.MOV.U32 R21, RZ, RZ, R26 ;  /* 0x000000ffff157224 */ /* 0x000fd400078e001a */
[----:B------:R0:W-:Y:S04]  /*13bb0*/  STL.64 [R1+0x260], R12 ;  /* 0x0002600c01007387 */ /* 0x0001e80000100a00 */
[----:B------:R1:W-:Y:S01]  /*13bc0*/  STL.64 [R1+0x268], R14 ;  /* 0x0002680e01007387 */ /* 0x0003e20000100a00 */
[----:B0-----:R-:W-:Y:S02]  /*13bd0*/  IMAD.MOV.U32 R12, RZ, RZ, R25 ;  /* 0x000000ffff0c7224 */ /* 0x001fe400078e0019 */
[----:B------:R-:W-:Y:S02]  /*13be0*/  IMAD.MOV.U32 R13, RZ, RZ, R27 ;  /* 0x000000ffff0d7224 */ /* 0x000fe400078e001b */
[----:B-1----:R-:W-:Y:S02]  /*13bf0*/  IMAD.MOV.U32 R14, RZ, RZ, R9 ;  /* 0x000000ffff0e7224 */ /* 0x002fe400078e0009 */
[----:B------:R-:W-:Y:S01]  /*13c00*/  IMAD.MOV.U32 R15, RZ, RZ, R11 ;  /* 0x000000ffff0f7224 */ /* 0x000fe200078e000b */
[----:B------:R-:W-:Y:S01]  /*13c10*/  HMMA.16816.F32 R20, R20, R2, RZ ;  /* 0x000000021414723c */ /* 0x000fe200000018ff */
[----:B--2---:R-:W0:Y:S04]  /*13c20*/  LDSM.16.MT88.4 R8, [R18+UR9+0x2080] ;  /* 0x002080091208783b */ /* 0x004e280008004200 */
[----:B------:R-:W1:Y:S04]  /*13c30*/  LDSM.16.MT88.4 R24, [R18+UR9+0x80] ;  /* 0x000080091218783b */ /* 0x000e680008004200 */
[----:B0-----:R-:W-:Y:S01]  /*13c40*/  STL.64 [R1+0xd0], R8 ;  /* 0x0000d00801007387 */ /* 0x001fe20000100a00 */
[----:B------:R-:W-:-:S03]  /*13c50*/  MOV R29, R10 ;  /* 0x0000000a001d7202 */ /* 0x000fc60000000f00 */
[----:B-1----:R-:W-:Y:S04]  /*13c60*/  STL.64 [R1+0x70], R24 ;  /* 0x0000701801007387 */ /* 0x002fe80000100a00 */
[----:B------:R-:W-:Y:S04]  /*13c70*/  STL.64 [R1+0x78], R26 ;  /* 0x0000781a01007387 */ /* 0x000fe80000100a00 */
[----:B------:R0:W-:Y:S02]  /*13c80*/  STL [R1+0xdc], R11 ;  /* 0x0000dc0b01007387 */ /* 0x0001e40000100800 */
[----:B0-----:R-:W-:Y:S02]  /*13c90*/  HMMA.16816.F32 R8, R12, R4, R20 ;  /* 0x000000040c08723c */ /* 0x001fe40000001814 */
[----:B------:R-:W-:Y:S04]  /*13ca0*/  STL [R1+0x21bc], R4 ;  /* 0x0021bc0401007387 */ /* 0x000fe80000100800 */
[----:B------:R-:W-:Y:S04]  /*13cb0*/  STL [R1+0x21b8], R5 ;  /* 0x0021b80501007387 */ /* 0x000fe80000100800 */
[----:B------:R-:W-:Y:S09]  /*13cc0*/  LDSM.16.MT88.4 R12, [R28+UR9+0x100] ;  /* 0x000100091c0c783b */ /* 0x000ff20008004200 */
[----:B------:R-:W-:Y:S04]  /*13cd0*/  STL.64 [R1+0x270], R8 ;  /* 0x0002700801007387 */ /* 0x000fe80000100a00 */
[----:B------:R-:W-:Y:S04]  /*13ce0*/  STL.64 [R1+0x278], R10 ;  /* 0x0002780a01007387 */ /* 0x000fe80000100a00 */
[----:B------:R-:W0:Y:S04]  /*13cf0*/  LDSM.16.MT88.4 R8, [R0+UR9+0x100] ;  /* 0x000100090008783b */ /* 0x000e280008004200 */
[----:B0-----:R-:W-:Y:S01]  /*13d00*/  STL.64 [R1+0x80], R8 ;  /* 0x0000800801007387 */ /* 0x001fe20000100a00 */
[----:B------:R-:W-:-:S03]  /*13d10*/  IMAD.MOV.U32 R19, RZ, RZ, R10 ;  /* 0x000000ffff137224 */ /* 0x000fc600078e000a */
[----:B------:R-:W-:Y:S04]  /*13d20*/  STL [R1+0x8c], R11 ;  /* 0x00008c0b01007387 */ /* 0x000fe80000100800 */
[----:B------:R-:W0:Y:S01]  /*13d30*/  LDSM.16.MT88.4 R8, [R0+UR9+0x2100] ;  /* 0x002100090008783b */ /* 0x000e220008004200 */
[----:B------:R-:W-:-:S03]  /*13d40*/  IMAD.MOV.U32 R5, RZ, RZ, R14 ;  /* 0x000000ffff057224 */ /* 0x000fc600078e000e */
[----:B0-----:R0:W-:Y:S01]  /*13d50*/  STL [R1+0xb4], R9 ;  /* 0x0000b40901007387 */ /* 0x0011e20000100800 */
[----:B------:R-:W-:-:S03]  /*13d60*/  IMAD.MOV.U32 R17, RZ, RZ, R8 ;  /* 0x000000ffff117224 */ /* 0x000fc600078e0008 */
[----:B------:R1:W-:Y:S01]  /*13d70*/  STL [R1+0xbc], R11 ;  /* 0x0000bc0b01007387 */ /* 0x0003e20000100800 */
[----:B------:R-:W-:-:S03]  /*13d80*/  IMAD.MOV.U32 R16, RZ, RZ, R10 ;  /* 0x000000ffff107224 */ /* 0x000fc600078e000a */
[----:B------:R-:W2:Y:S04]  /*13d90*/  LDL.LU R8, [R1+0x100] ;  /* 0x0001000001087983 */ /* 0x000ea80000300800 */
[----:B0-----:R-:W2:Y:S04]  /*13da0*/  LDL.LU R9, [R1+0x108] ;  /* 0x0001080001097983 */ /* 0x001ea80000300800 */
[----:B------:R-:W2:Y:S04]  /*13db0*/  LDL.LU R10, [R1+0x120] ;  /* 0x00012000010a7983 */ /* 0x000ea80000300800 */
[----:B-1----:R-:W2:Y:S04]  /*13dc0*/  LDL.LU R11, [R1+0x128] ;  /* 0x00012800010b7983 */ /* 0x002ea80000300800 */
[----:B------:R-:W-:Y:S04]  /*13dd0*/  STL.64 [R1+0xe0], R12 ;  /* 0x0000e00c01007387 */ /* 0x000fe80000100a00 */
[----:B------:R-:W-:Y:S04]  /*13de0*/  STL [R1+0xec], R15 ;  /* 0x0000ec0f01007387 */ /* 0x000fe80000100800 */
[----:B------:R-:W0:Y:S04]  /*13df0*/  LDSM.16.MT88.4 R12, [R28+UR9+0x2100] ;  /* 0x002100091c0c783b */ /* 0x000e280008004200 */
[----:B0-----:R0:W-:Y:S01]  /*13e00*/  STL [R1+0x154], R13 ;  /* 0x0001540d01007387 */ /* 0x0011e20000100800 */
[----:B------:R-:W-:-:S03]  /*13e10*/  MOV R4, R12 ;  /* 0x0000000c00047202 */ /* 0x000fc60000000f00 */
[----:B------:R1:W-:Y:S04]  /*13e20*/  STL [R1+0x15c], R15 ;  /* 0x00015c0f01007387 */ /* 0x0003e80000100800 */
[----:B------:R-:W3:Y:S04]  /*13e30*/  LDL.LU R12, [R1+0x110] ;  /* 0x00011000010c7983 */ /* 0x000ee80000300800 */
[----:B0-----:R-:W3:Y:S01]  /*13e40*/  LDL.LU R13, [R1+0x118] ;  /* 0x00011800010d7983 */ /* 0x001ee20000300800 */
[----:B------:R-:W-:Y:S02]  /*13e50*/  IMAD.MOV.U32 R26, RZ, RZ, R14 ;  /* 0x000000ffff1a7224 */ /* 0x000fe400078e000e */
[----:B------:R-:W-:-:S02]  /*13e60*/  IMAD.MOV.U32 R14, RZ, RZ, R7 ;  /* 0x000000ffff0e7224 */ /* 0x000fc400078e0007 */
[----:B-1----:R-:W-:Y:S01]  /*13e70*/  IMAD.MOV.U32 R15, RZ, RZ, R6 ;  /* 0x000000ffff0f7224 */ /* 0x002fe200078e0006 */
[----:B--2---:R-:W-:Y:S01]  /*13e80*/  HMMA.16816.F32 R20, R8, R2, RZ ;  /* 0x000000020814723c */ /* 0x004fe200000018ff */
[----:B------:R-:W0:-:S15]  /*13e90*/  LDSM.16.MT88.4 R8, [R18+UR9+0x100] ;  /* 0x000100091208783b */ /* 0x000e1e0008004200 */
[----:B------:R-:W-:-:S03]  /*13ea0*/  NOP ;  /* 0x0000000000007918 */ /* 0x000fc60000000000 */
[----:B------:R-:W-:Y:S04]  /*13eb0*/  STL.64 [R1+0x10], R20 ;  /* 0x0000101401007387 */ /* 0x000fe80000100a00 */
[----:B------:R-:W-:Y:S04]  /*13ec0*/  STL.64 [R1+0x18], R22 ;  /* 0x0000181601007387 */ /* 0x000fe80000100a00 */
[----:B------:R-:W-:Y:S04]  /*13ed0*/  LDSM.16.MT88.4 R20, [R28+UR9+0x180] ;  /* 0x000180091c14783b */ /* 0x000fe80008004200 */
[----:B0-----:R-:W-:Y:S01]  /*13ee0*/  STL [R1+0x144], R9 ;  /* 0x0001440901007387 */ /* 0x001fe20000100800 */
[----:B------:R-:W-:Y:S01]  /*13ef0*/  IMAD.MOV.U32 R24, RZ, RZ, R8 ;  /* 0x000000ffff187224 */ /* 0x000fe200078e0008 */
[----:B------:R-:W-:-:S02]  /*13f00*/  MOV R25, R10 ;  /* 0x0000000a00197202 */ /* 0x000fc40000000f00 */
[----:B------:R-:W-:Y:S04]  /*13f10*/  STL [R1+0x14c], R11 ;  /* 0x00014c0b01007387 */ /* 0x000fe80000100800 */
[----:B------:R-:W0:Y:S01]  /*13f20*/  LDSM.16.MT88.4 R8, [R18+UR9+0x2100] ;  /* 0x002100091208783b */ /* 0x000e220008004200 */
[----:B---3--:R-:W-:Y:S03]  /*13f30*/  HMMA.16816.F32 R12, R12, R2, RZ ;  /* 0x000000020c0c723c */ /* 0x008fe600000018ff */
[----:B------:R-:W-:Y:S04]  /*13f40*/  STL.64 [R1+0x21c8], R24 ;  /* 0x0021c81801007387 */ /* 0x000fe80000100a00 */
        /* <DEDUP_REMOVED lines=9> */
[----:B------:R-:W-:Y:S04]  /*13fe0*/  STL.64 [R1+0x28], R14 ;  /* 0x0000280e01007387 */ /* 0x000fe80000100a00 */
[----:B------:R-:W0:Y:S04]  /*13ff0*/  LDSM.16.MT88.4 R12, [R0+UR9+0x180] ;  /* 0x00018009000c783b */ /* 0x000e280008004200 */
[----:B0-----:R-:W-:Y:S01]  /*14000*/  STL [R1+0x194], R13 ;  /* 0x0001940d01007387 */ /* 0x001fe20000100800 */
[----:B------:R-:W-:-:S02]  /*14010*/  IMAD.MOV.U32 R27, RZ, RZ, R12 ;  /* 0x000000ffff1b7224 */ /* 0x000fc400078e000c */
[----:B------:R-:W-:Y:S01]  /*14020*/  IMAD.MOV.U32 R25, RZ, RZ, R14 ;  /* 0x000000ffff197224 */ /* 0x000fe200078e000e */
[----:B------:R-:W-:Y:S04]  /*14030*/  STL [R1+0x19c], R15 ;  /* 0x00019c0f01007387 */ /* 0x000fe80000100800 */
[----:B------:R-:W0:Y:S04]  /*14040*/  LDSM.16.MT88.4 R12, [R0+UR9+0x2180] ;  /* 0x00218009000c783b */ /* 0x000e280008004200 */
[----:B0-----:R0:W-:Y:S01]  /*14050*/  STL [R1+0x1c4], R13 ;  /* 0x0001c40d01007387 */ /* 0x0011e20000100800 */
[----:B------:R-:W-:-:S03]  /*14060*/  MOV R24, R12 ;  /* 0x0000000c00187202 */ /* 0x000fc60000000f00 */
[----:B------:R1:W-:Y:S04]  /*14070*/  STL.64 [R1+0x1c8], R14 ;  /* 0x0001c80e01007387 */ /* 0x0003e80000100a00 */
[----:B------:R-:W-:Y:S04]  /*14080*/  STL [R1+0x2140], R0 ;  /* 0x0021400001007387 */ /* 0x000fe80000100800 */
[----:B------:R-:W3:Y:S04]  /*14090*/  LDL.LU R12, [R1+0xf0] ;  /* 0x0000f000010c7983 */ /* 0x000ee80000300800 */
[----:B0-----:R-:W3:Y:S04]  /*140a0*/  LDL.LU R13, [R1+0xf8] ;  /* 0x0000f800010d7983 */ /* 0x001ee80000300800 */
[----:B-1----:R-:W3:Y:S04]  /*140b0*/  LDL.LU R14, [R1+0x160] ;  /* 0x00016000010e7983 */ /* 0x002ee80000300800 */
[----:B------:R-:W3:Y:S01]  /*140c0*/  LDL.LU R15, [R1+0x168] ;  /* 0x00016800010f7983 */ /* 0x000ee20000300800 */
[----:B--2---:R-:W-:-:S15]  /*140d0*/  HMMA.16816.F32 R8, R8, R2, RZ ;  /* 0x000000020808723c */ /* 0x004fde00000018ff */
[----:B------:R-:W-:-:S04]  /*140e0*/  NOP ;  /* 0x0000000000007918 */ /* 0x000fc80000000000 */
[----:B------:R-:W-:Y:S04]  /*140f0*/  STL.64 [R1+0x60], R8 ;  /* 0x0000600801007387 */ /* 0x000fe80000100a00 */
[----:B------:R-:W-:Y:S04]  /*14100*/  STL.64 [R1+0x68], R10 ;  /* 0x0000680a01007387 */ /* 0x000fe80000100a00 */
[----:B------:R-:W0:Y:S04]  /*14110*/  LDSM.16.MT88.4 R8, [R28+UR9+0x2180] ;  /* 0x002180091c08783b */ /* 0x000e280008004200 */
[----:B0-----:R0:W-:Y:S04]  /*14120*/  STL.64 [R1+0x1e0], R8 ;  /* 0x0001e00801007387 */ /* 0x0011e80000100a00 */
[----:B------:R-:W-:Y:S04]  /*14130*/  STL.64 [R1+0x1b0], R20 ;  /* 0x0001b01401007387 */ /* 0x000fe80000100a00 */
[----:B------:R1:W-:Y:S04]  /*14140*/  STL.64 [R1+0x1b8], R22 ;  /* 0x0001b81601007387 */ /* 0x0003e80000100a00 */
[----:B------:R2:W-:Y:S04]  /*14150*/  STL [R1+0x1ec], R11 ;  /* 0x0001ec0b01007387 */ /* 0x0005e80000100800 */
[----:B------:R-:W-:Y:S04]  /*14160*/  STL [R1+0x2138], R28 ;  /* 0x0021381c01007387 */ /* 0x000fe80000100800 */
[----:B0-----:R-:W4:Y:S01]  /*14170*/  LDL.LU R8, [R1+0x70] ;  /* 0x0000700001087983 */ /* 0x001f220000300800 */
[----:B-1----:R-:W-:-:S02]  /*14180*/  IMAD.MOV.U32 R23, RZ, RZ, R10 ;  /* 0x000000ffff177224 */ /* 0x002fc400078e000a */
[----:B--2---:R-:W-:Y:S01]  /*14190*/  IMAD.MOV.U32 R11, RZ, RZ, R29 ;  /* 0x000000ffff0b7224 */ /* 0x004fe200078e001d */
[----:B------:R-:W4:Y:S04]  /*141a0*/  LDL.LU R9, [R1+0x78] ;  /* 0x0000780001097983 */ /* 0x000f280000300800 */
[----:B------:R-:W4:Y:S04]  /*141b0*/  LDL.LU R10, [R1+0xd0] ;  /* 0x0000d000010a7983 */ /* 0x000f280000300800 */
[----:B------:R-:W2:Y:S01]  /*141c0*/  LDL.LU R29, [R1+0x21d0] ;  /* 0x0021d000011d7983 */ /* 0x000ea20000300800 */
[----:B---3--:R-:W-:-:S15]  /*141d0*/  HMMA.16816.F32 R12, R12, R2, RZ ;  /* 0x000000020c0c723c */ /* 0x008fde00000018ff */
[----:B------:R-:W-:-:S04]  /*141e0*/  NOP ;  /* 0x0000000000007918 */ /* 0x000fc80000000000 */
[----:B------:R-:W-:Y:S04]  /*141f0*/  STL.64 [R1+0x50], R12 ;  /* 0x0000500c01007387 */ /* 0x000fe80000100a00 */
[----:B------:R-:W-:Y:S04]  /*14200*/  STL.64 [R1+0x58], R14 ;  /* 0x0000580e01007387 */ /* 0x000fe80000100a00 */
[----:B------:R-:W0:Y:S04]  /*14210*/  LDSM.16.MT88.4 R12, [R18+UR9+0x180] ;  /* 0x00018009120c783b */ /* 0x000e280008004200 */
[----:B0-----:R-:W-:Y:S01]  /*14220*/  STL [R1+0x1d4], R13 ;  /* 0x0001d40d01007387 */ /* 0x001fe20000100800 */
[----:B------:R-:W-:-:S02]  /*14230*/  IMAD.MOV.U32 R20, RZ, RZ, R12 ;  /* 0x000000ffff147224 */ /* 0x000fc400078e000c */
[----:B------:R-:W-:Y:S01]  /*14240*/  IMAD.MOV.U32 R21, RZ, RZ, R14 ;  /* 0x000000ffff157224 */ /* 0x000fe200078e000e */
[----:B------:R-:W-:Y:S04]  /*14250*/  STL [R1+0x1dc], R15 ;  /* 0x0001dc0f01007387 */ /* 0x000fe80000100800 */
[----:B------:R-:W0:Y:S02]  /*14260*/  LDSM.16.MT88.4 R12, [R18+UR9+0x2180] ;  /* 0x00218009120c783b */ /* 0x000e240008004200 */
[----:B0-----:R-:W-:Y:S02]  /*14270*/  IMAD.MOV.U32 R0, RZ, RZ, R15 ;  /* 0x000000ffff007224 */ /* 0x001fe400078e000f */
[----:B------:R0:W-:Y:S01]  /*14280*/  STL [R1+0x204], R13 ;  /* 0x0002040d01007387 */ /* 0x0001e20000100800 */
[----:B------:R-:W-:-:S03]  /*14290*/  MOV R22, R12 ;  /* 0x0000000c00167202 */ /* 0x000fc60000000f00 */
[----:B------:R-:W-:Y:S04]  /*142a0*/  STL [R1+0x2144], R0 ;  /* 0x0021440001007387 */ /* 0x000fe80000100800 */
[----:B------:R-:W3:Y:S01]  /*142b0*/  LDL.LU R12, [R1+0x80] ;  /* 0x00008000010c7983 */ /* 0x000ee20000300800 */
[----:B------:R-:W-:Y:S01]  /*142c0*/  IMAD.MOV.U32 R18, RZ, RZ, R14 ;  /* 0x000000ffff127224 */ /* 0x000fe200078e000e */
[----:B------:R-:W-:Y:S01]  /*142d0*/  MOV R15, R16 ;  /* 0x00000010000f7202 */ /* 0x000fe20000000f00 */
[----:B------:R-:W-:Y:S02]  /*142e0*/  IMAD.MOV.U32 R14, RZ, RZ, R17 ;  /* 0x000000ffff0e7224 */ /* 0x000fe400078e0011 */
[----:B0-----:R-:W-:Y:S01]  /*142f0*/  IMAD.MOV.U32 R13, RZ, RZ, R19 ;  /* 0x000000ffff0d7224 */ /* 0x001fe200078e0013 */
[----:B----4-:R-:W-:-:S15]  /*14300*/  HMMA.16816.F32 R8, R8, R2, RZ ;  /* 0x000000020808723c */ /* 0x010fde00000018ff */
[----:B------:R-:W-:-:S04]  /*14310*/  NOP ;  /* 0x0000000000007918 */ /* 0x000fc80000000000 */
[----:B------:R-:W-:Y:S04]  /*14320*/  STL.64 [R1+0x40], R8 ;  /* 0x0000400801007387 */ /* 0x000fe80000100a00 */
[----:B------:R-:W-:Y:S04]  /*14330*/  STL.64 [R1+0x48], R10 ;  /* 0x0000480a01007387 */ /* 0x000fe80000100a00 */
[----:B--2---:R-:W0:Y:S04]  /*14340*/  LDSM.16.MT88.4 R8, [R29+UR9+0x80] ;  /* 0x000080091d08783b */ /* 0x004e280008004200 */
[----:B0-----:R-:W-:Y:S01]  /*14350*/  STL [R1+0x1f4], R9 ;  /* 0x0001f40901007387 */ /* 0x001fe20000100800 */
[----:B------:R-:W-:-:S02]  /*14360*/  IMAD.MOV.U32 R16, RZ, RZ, R8 ;  /* 0x000000ffff107224 */ /* 0x000fc400078e0008 */
[----:B------:R-:W-:Y:S01]  /*14370*/  IMAD.MOV.U32 R17, RZ, RZ, R10 ;  /* 0x000000ffff117224 */ /* 0x000fe200078e000a */
[----:B------:R-:W-:Y:S04]  /*14380*/  STL [R1+0x1fc], R11 ;  /* 0x0001fc0b01007387 */ /* 0x000fe80000100800 */
[----:B------:R-:W0:Y:S04]  /*14390*/  LDSM.16.MT88.4 R8, [R29+UR9+0x2080] ;  /* 0x002080091d08783b */ /* 0x000e280008004200 */
[----:B0-----:R0:W-:Y:S01]  /*143a0*/  STL [R1+0x224], R9 ;  /* 0x0002240901007387 */ /* 0x0011e20000100800 */
[----:B------:R-:W-:-:S02]  /*143b0*/  IMAD.MOV.U32 R0, RZ, RZ, R8 ;  /* 0x000000ffff007224 */ /* 0x000fc400078e0008 */
[----:B------:R-:W-:Y:S01]  /*143c0*/  IMAD.MOV.U32 R19, RZ, RZ, R10 ;  /* 0x000000ffff137224 */ /* 0x000fe200078e000a */
[----:B------:R1:W-:Y:S01]  /*143d0*/  STL [R1+0x22c], R11 ;  /* 0x00022c0b01007387 */ /* 0x0003e20000100800 */
[----:B------:R-:W-:-:S03]  /*143e0*/  IMAD.MOV.U32 R10, RZ, RZ, R4 ;  /* 0x000000ffff0a7224 */ /* 0x000fc600078e0004 */
[----:B------:R-:W2:Y:S01]  /*143f0*/  LDL.LU R8, [R1+0xe0] ;  /* 0x0000e00001087983 */ /* 0x000ea20000300800 */
[----:B0-----:R-:W-:Y:S01]  /*14400*/  MOV R9, R5 ;  /* 0x0000000500097202 */ /* 0x001fe20000000f00 */
[----:B-1----:R-:W-:Y:S01]  /*14410*/  IMAD.MOV.U32 R11, RZ, RZ, R26 ;  /* 0x000000ffff0b7224 */ /* 0x002fe200078e001a */
[----:B---3--:R-:W-:-:S15]  /*14420*/  HMMA.16816.F32 R12, R12, R2, RZ ;  /* 0x000000020c0c723c */ /* 0x008fde00000018ff */
[----:B------:R-:W-:-:S04]  /*14430*/  NOP ;  /* 0x0000000000007918 */ /* 0x000fc80000000000 */
[----:B------:R-:W-:Y:S01]  /*14440*/  IMAD.MOV.U32 R4, RZ, RZ, R14 ;  /* 0x000000ffff047224 */ /* 0x000fe200078e000e */
[----:B------:R0:W-:Y:S01]  /*14450*/  STL.64 [R1+0x30], R12 ;  /* 0x0000300c01007387 */ /* 0x0001e20000100a00 */
[----:B------:R-:W-:Y:S01]  /*14460*/  IMAD.MOV.U32 R5, RZ, RZ, R15 ;  /* 0x000000ffff057224 */ /* 0x000fe200078e000f */
[----:B------:R-:W-:Y:S01]  /*14470*/  MOV R14, R25 ;  /* 0x00000019000e7202 */ /* 0x000fe20000000f00 */
[----:B------:R-:W-:Y:S02]  /*14480*/  IMAD.MOV.U32 R15, RZ, RZ, R24 ;  /* 0x000000ffff0f7224 */ /* 0x000fe400078e0018 */
[----:B0-----:R-:W-:Y:S02]  /*14490*/  IMAD.MOV.U32 R13, RZ, RZ, R27 ;  /* 0x000000ffff0d7224 */ /* 0x001fe400078e001b */
[----:B------:R-:W0:Y:S04]  /*144a0*/  LDSM.16.MT88.4 R24, [R29+UR9+0x100] ;  /* 0x000100091d18783b */ /* 0x000e280008004200 */
[----:B------:R-:W-:Y:S04]  /*144b0*/  STL [R1+0x21c4], R5 ;  /* 0x0021c40501007387 */ /* 0x000fe80000100800 */
[----:B------:R-:W-:Y:S04]  /*144c0*/  STL [R1+0x21c0], R4 ;  /* 0x0021c00401007387 */ /* 0x000fe80000100800 */
[----:B0-----:R-:W-:Y:S04]  /*144d0*/  STL.64 [R1+0x210], R24 ;  /* 0x0002101801007387 */ /* 0x001fe80000100a00 */
[----:B------:R-:W-:Y:S04]  /*144e0*/  STL.64 [R1+0x218], R26 ;  /* 0x0002181a01007387 */ /* 0x000fe80000100a00 */
[----:B------:R-:W0:Y:S04]  /*144f0*/  LDSM.16.MT88.4 R24, [R29+UR9+0x2100] ;  /* 0x002100091d18783b */ /* 0x000e280008004200 */
[----:B0-----:R0:W-:Y:S01]  /*14500*/  STL [R1+0x244], R25 ;  /* 0x0002441901007387 */ /* 0x0011e20000100800 */
[----:B------:R-:W-:-:S03]  /*14510*/  IMAD.MOV.U32 R28, RZ, RZ, R24 ;  /* 0x000000ffff1c7224 */ /* 0x000fc600078e0018 */
[----:B------:R1:W-:Y:S04]  /*14520*/  STL.64 [R1+0x248], R26 ;  /* 0x0002481a01007387 */ /* 0x0003e80000100a00 */
[----:B0-----:R-:W3:Y:S01]  /*14530*/  LDL.LU.64 R24, [R1+0x21c8] ;  /* 0x0021c80001187983 */ /* 0x001ee20000300a00 */
[----:B-1----:R-:W-:Y:S01]  /*14540*/  IMAD.MOV.U32 R26, RZ, RZ, R7 ;  /* 0x000000ffff1a7224 */ /* 0x002fe200078e0007 */
[----:B------:R-:W-:Y:S02]  /*14550*/  MOV R27, R6 ;  /* 0x00000006001b7202 */ /* 0x000fe40000000f00 */
[----:B------:R-:W0:Y:S01]  /*14560*/  LDSM.16.MT88.4 R4, [R29+UR9+0x180] ;  /* 0x000180091d04783b */ /* 0x000e220008004200 */
[----:B--2---:R-:W-:-:S15]  /*14570*/  HMMA.16816.F32 R8, R8, R2, RZ ;  /* 0x000000020808723c */ /* 0x004fde00000018ff */
[----:B------:R-:W-:-:S04]  /*14580*/  NOP ;  /* 0x0000000000007918 */ /* 0x000fc80000000000 */
[----:B------:R-:W-:Y:S04]  /*14590*/  STL.64 [R1], R8 ;  /* 0x0000000801007387 */ /* 0x000fe80000100a00 */
[----:B------:R-:W-:Y:S04]  /*145a0*/  STL.64 [R1+0x8], R10 ;  /* 0x0000080a01007387 */ /* 0x000fe80000100a00 */
[----:B------:R-:W1:Y:S04]  /*145b0*/  LDSM.16.MT88.4 R8, [R29+UR9+0x2180] ;  /* 0x002180091d08783b */ /* 0x000e680008004200 */
[----:B0-----:R-:W-:Y:S04]  /*145c0*/  STL.64 [R1+0x230], R4 ;  /* 0x0002300401007387 */ /* 0x001fe80000100a00 */
[----:B------:R1:W-:Y:S02]  /*145d0*/  STL.64 [R1+0x238], R6 ;  /* 0x0002380601007387 */ /* 0x0003e40000100a00 */
[----:B-1----:R-:W-:-:S02]  /*145e0*/  IMAD.MOV.U32 R6, RZ, RZ, R11 ;  /* 0x000000ffff067224 */ /* 0x002fc400078e000b */
[----:B------:R-:W-:-:S03]  /*145f0*/  IMAD.MOV.U32 R7, RZ, RZ, R9 ;  /* 0x000000ffff077224 */ /* 0x000fc600078e0009 */
[----:B------:R-:W-:Y:S04]  /*14600*/  STL [R1+0x213c], R6 ;  /* 0x00213c0601007387 */ /* 0x000fe80000100800 */
[----:B------:R-:W-:Y:S04]  /*14610*/  STL [R1+0x2134], R7 ;  /* 0x0021340701007387 */ /* 0x000fe80000100800 */
[----:B------:R-:W-:Y:S01]  /*14620*/  STL [R1+0x2130], R29 ;  /* 0x0021301d01007387 */ /* 0x000fe20000100800 */
[----:B------:R-:W-:Y:S01]  /*14630*/  IMAD.MOV.U32 R5, RZ, RZ, R8 ;  /* 0x000000ffff057224 */ /* 0x000fe200078e0008 */
[----:B------:R-:W-:Y:S01]  /*14640*/  MOV R8, R13 ;  /* 0x0000000d00087202 */ /* 0x000fe20000000f00 */
[----:B------:R-:W-:Y:S01]  /*14650*/  IMAD.MOV.U32 R9, RZ, RZ, R14 ;  /* 0x000000ffff097224 */ /* 0x000fe200078e000e */
[----:B---3--:R-:W-:-:S15]  /*14660*/  HMMA.16816.F32 R24, R24, R2, RZ ;  /* 0x000000021818723c */ /* 0x008fde00000018ff */
[----:B------:R-:W-:-:S04]  /*14670*/  NOP ;  /* 0x0000000000007918 */ /* 0x000fc80000000000 */
[----:B------:R-:W-:Y:S04]  /*14680*/  STL.64 [R1+0x2150], R26 ;  /* 0x0021501a01007387 */ /* 0x000fe80000100a00 */
[----:B------:R-:W-:Y:S04]  /*14690*/  STL.64 [R1+0x2148], R24 ;  /* 0x0021481801007387 */ /* 0x000fe80000100a00 */
[----:B------:R-:W2:Y:S04]  /*146a0*/  LDL.LU R11, [R1+0x1c8] ;  /* 0x0001c800010b7983 */ /* 0x000ea80000300800 */
[----:B------:R-:W3:Y:S04]  /*146b0*/  LDL.LU R12, [R1+0x1b0] ;  /* 0x0001b000010c7983 */ /* 0x000ee80000300800 */
[----:B------:R-:W3:Y:S04]  /*146c0*/  LDL.LU R13, [R1+0x1b8] ;  /* 0x0001b800010d7983 */ /* 0x000ee80000300800 */
[----:B------:R-:W3:Y:S01]  /*146d0*/  LDL.LU R14, [R1+0x1e0] ;  /* 0x0001e000010e7983 */ /* 0x000ee20000300800 */
[----:B------:R-:W-:-:S02]  /*146e0*/  IMAD.MOV.U32 R4, RZ, RZ, R10 ;  /* 0x000000ffff047224 */ /* 0x000fc400078e000a */
[----:B------:R-:W-:Y:S02]  /*146f0*/  IMAD.MOV.U32 R10, RZ, RZ, R15 ;  /* 0x000000ffff0a7224 */ /* 0x000fe400078e000f */
[----:B------:R-:W-:Y:S02]  /*14700*/  IMAD.MOV.U32 R15, RZ, RZ, R23 ;  /* 0x000000ffff0f7224 */ /* 0x000fe400078e0017 */
[----:B------:R-:W-:Y:S01]  /*14710*/  IMAD.MOV.U32 R23, RZ, RZ, R18 ;  /* 0x000000ffff177224 */ /* 0x000fe200078e0012 */
[----:B------:R-:W-:Y:S02]  /*14720*/  MOV R18, R0 ;  /* 0x0000000000127202 */ /* 0x000fe40000000f00 */
[-C--:B--2---:R-:W-:Y:S08]  /*14730*/  HMMA.16816.F32 R8, R8, R2.reuse, RZ ;  /* 0x000000020808723c */ /* 0x084ff000000018ff */
[-C--:B---3--:R-:W-:Y:S11]  /*14740*/  HMMA.16816.F32 R12, R12, R2.reuse, RZ ;  /* 0x000000020c0c723c */ /* 0x088ff600000018ff */
[----:B------:R-:W-:Y:S04]  /*14750*/  STL.64 [R1+0x2160], R10 ;  /* 0x0021600a01007387 */ /* 0x000fe80000100a00 */
[----:B------:R0:W-:Y:S02]  /*14760*/  STL.64 [R1+0x2158], R8 ;  /* 0x0021580801007387 */ /* 0x0001e40000100a00 */
[----:B0-----:R-:W-:Y:S02]  /*14770*/  HMMA.16816.F32 R8, R20, R2, RZ ;  /* 0x000000021408723c */ /* 0x001fe400000018ff */
[----:B------:R-:W-:Y:S04]  /*14780*/  STL.64 [R1+0x2170], R14 ;  /* 0x0021700e01007387 */ /* 0x000fe80000100a00 */
[----:B------:R-:W-:-:S13]  /*14790*/  STL.64 [R1+0x2168], R12 ;  /* 0x0021680c01007387 */ /* 0x000fda0000100a00 */
[----:B------:R-:W-:Y:S01]  /*147a0*/  STL.64 [R1+0x90], R8 ;  /* 0x0000900801007387 */ /* 0x000fe20000100a00 */
[----:B------:R-:W-:-:S03]  /*147b0*/  IMAD.MOV.U32 R0, RZ, RZ, R11 ;  /* 0x000000ffff007224 */ /* 0x000fc600078e000b */
[----:B------:R0:W-:Y:S04]  /*147c0*/  STL [R1+0x98], R10 ;  /* 0x0000980a01007387 */ /* 0x0001e80000100800 */
[----:B------:R-:W2:Y:S04]  /*147d0*/  LDL.LU R20, [R1+0x210] ;  /* 0x0002100001147983 */ /* 0x000ea80000300800 */
[----:B------:R-:W2:Y:S01]  /*147e0*/  LDL.LU R21, [R1+0x218] ;  /* 0x0002180001157983 */ /* 0x000ea20000300800 */
[----:B0-----:R-:W-:-:S15]  /*147f0*/  HMMA.16816.F32 R8, R16, R2, RZ ;  /* 0x000000021008723c */ /* 0x001fde00000018ff */
[----:B------:R-:W-:-:S04]  /*14800*/  NOP ;  /* 0x0000000000007918 */ /* 0x000fc80000000000 */
[----:B------:R-:W-:Y:S04]  /*14810*/  STL.64 [R1+0xa0], R8 ;  /* 0x0000a00801007387 */ /* 0x000fe80000100a00 */
[----:B------:R-:W2:Y:S01]  /*14820*/  LDL.LU R23, [R1+0x248] ;  /* 0x0002480001177983 */ /* 0x000ea20000300800 */
[----:B------:R-:W-:Y:S01]  /*14830*/  IMAD.MOV.U32 R22, RZ, RZ, R28 ;  /* 0x000000ffff167224 */ /* 0x000fe200078e001c */
[----:B------:R-:W-:Y:S02]  /*14840*/  MOV R18, R5 ;  /* 0x0000000500127202 */ /* 0x000fe40000000f00 */
[----:B------:R-:W3:Y:S01]  /*14850*/  LDL.LU R16, [R1+0x230] ;  /* 0x0002300001107983 */ /* 0x000ee20000300800 */
[----:B------:R-:W-:-:S03]  /*14860*/  IMAD.MOV.U32 R19, RZ, RZ, R4 ;  /* 0x000000ffff137224 */ /* 0x000fc600078e0004 */
[----:B------:R-:W3:Y:S04]  /*14870*/  LDL.LU R17, [R1+0x238] ;  /* 0x0002380001117983 */ /* 0x000ee80000300800 */
[----:B------:R-:W4:Y:S01]  /*14880*/  LDL.LU R5, [R1+0x21c4] ;  /* 0x0021c40001057983 */ /* 0x000f220000300800 */
[----:B--2---:R-:W-:-:S15]  /*14890*/  HMMA.16816.F32 R20, R20, R2, RZ ;  /* 0x000000021414723c */ /* 0x004fde00000018ff */
[----:B------:R-:W-:-:S04]  /*148a0*/  NOP ;  /* 0x0000000000007918 */ /* 0x000fc80000000000 */
[----:B------:R-:W-:Y:S04]  /*148b0*/  STL.64 [R1+0x2180], R22 ;  /* 0x0021801601007387 */ /* 0x000fe80000100a00 */
[----:B------:R0:W-:Y:S04]  /*148c0*/  STL.64 [R1+0x2178], R20 ;  /* 0x0021781401007387 */ /* 0x0001e80000100a00 */
[----:B------:R-:W2:Y:S04]  /*148d0*/  LDL.LU R4, [R1+0x21c0] ;  /* 0x0021c00001047983 */ /* 0x000ea80000300800 */
[----:B0-----:R-:W5:Y:S04]  /*148e0*/  LDL.LU R20, [R1+0x50] ;  /* 0x0000500001147983 */ /* 0x001f680000300800 */
[----:B------:R-:W5:Y:S04]  /*148f0*/  LDL.LU R21, [R1+0x54] ;  /* 0x0000540001157983 */ /* 0x000f680000300800 */
[----:B------:R-:W2:Y:S04]  /*14900*/  LDL.LU R22, [R1+0x58] ;  /* 0x0000580001167983 */ /* 0x000ea80000300800 */
[----:B------:R-:W2:Y:S04]  /*14910*/  LDL.LU R23, [R1+0x5c] ;  /* 0x00005c0001177983 */ /* 0x000ea80000300800 */
[----:B--2---:R-:W-:Y:S04]  /*14920*/  STL.64 [R1+0x2190], R22 ;  /* 0x0021901601007387 */ /* 0x004fe80000100a00 */
[----:B-----5:R0:W-:Y:S04]  /*14930*/  STL.64 [R1+0x2188], R20 ;  /* 0x0021881401007387 */ /* 0x0201e80000100a00 */
[----:B0-----:R-:W2:Y:S04]  /*14940*/  LDL.LU R20, [R1+0x60] ;  /* 0x0000600001147983 */ /* 0x001ea80000300800 */
[----:B------:R-:W2:Y:S04]  /*14950*/  LDL.LU R21, [R1+0x64] ;  /* 0x0000640001157983 */ /* 0x000ea80000300800 */
[----:B------:R-:W5:Y:S04]  /*14960*/  LDL.LU R22, [R1+0x68] ;  /* 0x0000680001167983 */ /* 0x000f680000300800 */
[----:B------:R-:W5:Y:S01]  /*14970*/  LDL.LU R23, [R1+0x6c] ;  /* 0x00006c0001177983 */ /* 0x000f620000300800 */
[----:B------:R-:W-:-:S02]  /*14980*/  IMAD.MOV.U32 R6, RZ, RZ, R10 ;  /* 0x000000ffff067224 */ /* 0x000fc400078e000a */
[----:B------:R-:W-:Y:S01]  /*14990*/  IMAD.MOV.U32 R28, RZ, RZ, R11 ;  /* 0x000000ffff1c7224 */ /* 0x000fe200078e000b */
[----:B-----5:R-:W-:Y:S04]  /*149a0*/  STL.64 [R1+0x21a0], R22 ;  /* 0x0021a01601007387 */ /* 0x020fe80000100a00 */
[----:B--2---:R0:W-:Y:S04]  /*149b0*/  STL.64 [R1+0x2198], R20 ;  /* 0x0021981401007387 */ /* 0x0041e80000100a00 */
[----:B0-----:R-:W2:Y:S04]  /*149c0*/  LDL.LU R20, [R1+0x20] ;  /* 0x0000200001147983 */ /* 0x001ea80000300800 */
[----:B------:R-:W2:Y:S04]  /*149d0*/  LDL.LU R21, [R1+0x24] ;  /* 0x0000240001157983 */ /* 0x000ea80000300800 */
[----:B------:R-:W5:Y:S04]  /*149e0*/  LDL.LU R22, [R1+0x28] ;  /* 0x0000280001167983 */ /* 0x000f680000300800 */
[----:B------:R-:W5:Y:S01]  /*149f0*/  LDL.LU R23, [R1+0x2c] ;  /* 0x00002c0001177983 */ /* 0x000f620000300800 */
[----:B---3--:R-:W-:-:S15]  /*14a00*/  HMMA.16816.F32 R8, R16, R2, RZ ;  /* 0x000000021008723c */ /* 0x008fde00000018ff */
[----:B------:R-:W-:-:S04]  /*14a10*/  NOP ;  /* 0x0000000000007918 */ /* 0x000fc80000000000 */
[----:B------:R-:W-:Y:S01]  /*14a20*/  IMAD.MOV.U32 R7, RZ, RZ, R8 ;  /* 0x000000ffff077224 */ /* 0x000fe200078e0008 */
[----:B------:R-:W-:Y:S01]  /*14a30*/  MOV R2, R11 ;  /* 0x0000000b00027202 */ /* 0x000fe20000000f00 */
[----:B------:R-:W-:Y:S02]  /*14a40*/  IMAD.MOV.U32 R29, RZ, RZ, R9 ;  /* 0x000000ffff1d7224 */ /* 0x000fe400078e0009 */
[----:B------:R-:W-:Y:S02]  /*14a50*/  IMAD.MOV.U32 R3, RZ, RZ, R10 ;  /* 0x000000ffff037224 */ /* 0x000fe400078e000a */
[----:B------:R-:W-:Y:S02]  /*14a60*/  IMAD.MOV.U32 R10, RZ, RZ, R4 ;  /* 0x000000ffff0a7224 */ /* 0x000fe400078e0004 */
[----:B----4-:R-:W-:Y:S01]  /*14a70*/  IMAD.MOV.U32 R11, RZ, RZ, R5 ;  /* 0x000000ffff0b7224 */ /* 0x010fe200078e0005 */
[----:B-----5:R-:W-:Y:S04]  /*14a80*/  STL.64 [R1+0x21b0], R22 ;  /* 0x0021b01601007387 */ /* 0x020fe80000100a00 */
[----:B--2---:R0:W-:Y:S04]  /*14a90*/  STL.64 [R1+0x21a8], R20 ;  /* 0x0021a81401007387 */ /* 0x0041e80000100a00 */
[----:B0-----:R-:W2:Y:S04]  /*14aa0*/  LDL.LU R20, [R1+0x10] ;  /* 0x0000100001147983 */ /* 0x001ea80000300800 */
[----:B------:R-:W2:Y:S04]  /*14ab0*/  LDL.LU R21, [R1+0x14] ;  /* 0x0000140001157983 */ /* 0x000ea80000300800 */
[----:B------:R-:W2:Y:S04]  /*14ac0*/  LDL.LU R22, [R1+0x18] ;  /* 0x0000180001167983 */ /* 0x000ea80000300800 */
[----:B------:R-:W2:Y:S04]  /*14ad0*/  LDL.LU R23, [R1+0x1c] ;  /* 0x00001c0001177983 */ /* 0x000ea80000300800 */
[----:B------:R-:W2:Y:S04]  /*14ae0*/  LDL.LU R16, [R1+0x104] ;  /* 0x0001040001107983 */ /* 0x000ea80000300800 */
[----:B------:R-:W2:Y:S04]  /*14af0*/  LDL.LU R17, [R1+0x10c] ;  /* 0x00010c0001117983 */ /* 0x000ea80000300800 */
[----:B------:R-:W3:Y:S04]  /*14b00*/  LDL.LU R12, [R1+0x40] ;  /* 0x00004000010c7983 */ /* 0x000ee80000300800 */
[----:B------:R-:W3:Y:S04]  /*14b10*/  LDL.LU R13, [R1+0x44] ;  /* 0x00004400010d7983 */ /* 0x000ee80000300800 */
[----:B------:R-:W3:Y:S04]  /*14b20*/  LDL.LU R14, [R1+0x48] ;  /* 0x00004800010e7983 */ /* 0x000ee80000300800 */
[----:B------:R-:W3:Y:S04]  /*14b30*/  LDL.LU R15, [R1+0x4c] ;  /* 0x00004c00010f7983 */ /* 0x000ee80000300800 */
[----:B------:R-:W4:Y:S04]  /*14b40*/  LDL.LU R8, [R1+0x30] ;  /* 0x0000300001087983 */ /* 0x000f280000300800 */
[----:B------:R-:W4:Y:S04]  /*14b50*/  LDL.LU R9, [R1+0x34] ;  /* 0x0000340001097983 */ /* 0x000f280000300800 */
[----:B------:R-:W2:Y:S04]  /*14b60*/  LDL.LU R4, [R1+0x21bc] ;  /* 0x0021bc0001047983 */ /* 0x000ea80000300800 */
[----:B------:R-:W2:Y:S04]  /*14b70*/  LDL.LU R5, [R1+0x21b8] ;  /* 0x0021b80001057983 */ /* 0x000ea80000300800 */
[----:B------:R-:W2:Y:S04]  /*14b80*/  LDL.LU R18, [R1+0x124] ;  /* 0x0001240001127983 */ /* 0x000ea80000300800 */
[----:B------:R-:W2:Y:S04]  /*14b90*/  LDL.LU R19, [R1+0x12c] ;  /* 0x00012c0001137983 */ /* 0x000ea80000300800 */
[----:B------:R-:W5:Y:S04]  /*14ba0*/  LDL.LU R24, [R1] ;  /* 0x0000000001187983 */ /* 0x000f680000300800 */
[----:B------:R-:W5:Y:S04]  /*14bb0*/  LDL.LU R25, [R1+0x4] ;  /* 0x0000040001197983 */ /* 0x000f680000300800 */
[----:B------:R-:W5:Y:S04]  /*14bc0*/  LDL.LU R26, [R1+0x8] ;  /* 0x00000800011a7983 */ /* 0x000f680000300800 */
[----:B------:R-:W5:Y:S01]  /*14bd0*/  LDL.LU R27, [R1+0xc] ;  /* 0x00000c00011b7983 */ /* 0x000f620000300800 */
[----:B--2---:R-:W-:Y:S03]  /*14be0*/  HMMA.16816.F32 R16, R16, R4, R20 ;  /* 0x000000041010723c */ /* 0x004fe60000001814 */
[----:B------:R-:W2:Y:S04]  /*14bf0*/  LDL.LU.64 R22, [R1+0x21b0] ;  /* 0x0021b00001167983 */ /* 0x000ea80000300a00 */
[----:B------:R-:W2:-:S12]  /*14c00*/  LDL.LU.64 R20, [R1+0x21a8] ;  /* 0x0021a80001147983 */ /* 0x000e980000300a00 */
[----:B------:R0:W-:Y:S04]  /*14c10*/  STL.64 [R1+0x120], R16 ;  /* 0x0001201001007387 */ /* 0x0001e80000100a00 */
[----:B------:R1:W-:Y:S04]  /*14c20*/  STL.64 [R1+0x128], R18 ;  /* 0x0001281201007387 */ /* 0x0003e80000100a00 */
[----:B0-----:R-:W2:Y:S04]  /*14c30*/  LDL.LU R16, [R1+0x114] ;  /* 0x0001140001107983 */ /* 0x001ea80000300800 */
[----:B------:R-:W2:Y:S04]  /*14c40*/  LDL.LU R17, [R1+0x11c] ;  /* 0x00011c0001117983 */ /* 0x000ea80000300800 */
[----:B-1----:R-:W2:Y:S04]  /*14c50*/  LDL.LU R18, [R1+0x134] ;  /* 0x0001340001127983 */ /* 0x002ea80000300800 */
[----:B------:R-:W2:Y:S02]  /*14c60*/  LDL.LU R19, [R1+0x13c] ;  /* 0x00013c0001137983 */ /* 0x000ea40000300800 */
[----:B--2---:R-:W-:Y:S02]  /*14c70*/  HMMA.16816.F32 R16, R16, R4, R20 ;  /* 0x000000041010723c */ /* 0x004fe40000001814 */
[----:B------:R-:W2:Y:S04]  /*14c80*/  LDL.LU.64 R22, [R1+0x21a0] ;  /* 0x0021a00001167983 */ /* 0x000ea80000300a00 */
[----:B------:R-:W2:-:S13]  /*14c90*/  LDL.LU.64 R20, [R1+0x2198] ;  /* 0x0021980001147983 */ /* 0x000e9a0000300a00 */
        /* <DEDUP_REMOVED lines=20> */
[----:B0-----:R-:W3:Y:S04]  /*14de0*/  LDL.LU R16, [R1+0x74] ;  /* 0x0000740001107983 */ /* 0x001ee80000300800 */
[----:B------:R-:W3:Y:S04]  /*14df0*/  LDL.LU R17, [R1+0x7c] ;  /* 0x00007c0001117983 */ /* 0x000ee80000300800 */
[----:B-1----:R-:W3:Y:S04]  /*14e00*/  LDL.LU R18, [R1+0xd4] ;  /* 0x0000d40001127983 */ /* 0x002ee80000300800 */
[----:B------:R-:W3:Y:S02]  /*14e10*/  LDL.LU R19, [R1+0xdc] ;  /* 0x0000dc0001137983 */ /* 0x000ee40000300800 */
[----:B---3--:R-:W-:Y:S02]  /*14e20*/  HMMA.16816.F32 R16, R16, R4, R12 ;  /* 0x000000041010723c */ /* 0x008fe4000000180c */
[----:B------:R-:W3:Y:S04]  /*14e30*/  LDL.LU.64 R14, [R1+0x2170] ;  /* 0x00217000010e7983 */ /* 0x000ee80000300a00 */
[----:B------:R-:W3:-:S13]  /*14e40*/  LDL.LU.64 R12, [R1+0x2168] ;  /* 0x00216800010c7983 */ /* 0x000eda0000300a00 */
[----:B------:R0:W-:Y:S04]  /*14e50*/  STL.64 [R1+0x60], R16 ;  /* 0x0000601001007387 */ /* 0x0001e80000100a00 */
[----:B------:R1:W-:Y:S04]  /*14e60*/  STL.64 [R1+0x68], R18 ;  /* 0x0000681201007387 */ /* 0x0003e80000100a00 */
[----:B0-----:R-:W4:Y:S04]  /*14e70*/  LDL.LU R16, [R1+0x84] ;  /* 0x0000840001107983 */ /* 0x001f280000300800 */
[----:B------:R-:W4:Y:S04]  /*14e80*/  LDL.LU R17, [R1+0x8c] ;  /* 0x00008c0001117983 */ /* 0x000f280000300800 */
[----:B-1----:R-:W4:Y:S04]  /*14e90*/  LDL.LU R18, [R1+0xb4] ;  /* 0x0000b40001127983 */ /* 0x002f280000300800 */
[----:B------:R-:W4:Y:S02]  /*14ea0*/  LDL.LU R19, [R1+0xbc] ;  /* 0x0000bc0001137983 */ /* 0x000f240000300800 */
[----:B----4-:R-:W-:Y:S02]  /*14eb0*/  HMMA.16816.F32 R16, R16, R4, R8 ;  /* 0x000000041010723c */ /* 0x010fe40000001808 */
[----:B------:R-:W4:Y:S04]  /*14ec0*/  LDL.LU.64 R10, [R1+0x2160] ;  /* 0x00216000010a7983 */ /* 0x000f280000300a00 */
[----:B------:R-:W4:-:S13]  /*14ed0*/  LDL.LU.64 R8, [R1+0x2158] ;  /* 0x0021580001087983 */ /* 0x000f1a0000300a00 */
[----:B------:R0:W-:Y:S04]  /*14ee0*/  STL.64 [R1+0x40], R16 ;  /* 0x0000401001007387 */ /* 0x0001e80000100a00 */
[----:B------:R1:W-:Y:S04]  /*14ef0*/  STL.64 [R1+0x48], R18 ;  /* 0x0000481201007387 */ /* 0x0003e80000100a00 */
[----:B0-----:R-:W5:Y:S04]  /*14f00*/  LDL.LU R16, [R1+0xe4] ;  /* 0x0000e40001107983 */ /* 0x001f680000300800 */
[----:B------:R-:W5:Y:S04]  /*14f10*/  LDL.LU R17, [R1+0xec] ;  /* 0x0000ec0001117983 */ /* 0x000f680000300800 */
[----:B-1----:R-:W5:Y:S04]  /*14f20*/  LDL.LU R18, [R1+0x154] ;  /* 0x0001540001127983 */ /* 0x002f680000300800 */
[----:B------:R-:W5:Y:S02]  /*14f30*/  LDL.LU R19, [R1+0x15c] ;  /* 0x00015c0001137983 */ /* 0x000f640000300800 */
[----:B-----5:R-:W-:Y:S02]  /*14f40*/  HMMA.16816.F32 R16, R16, R4, R24 ;  /* 0x000000041010723c */ /* 0x020fe40000001818 */
[----:B------:R-:W5:Y:S04]  /*14f50*/  LDL.LU.64 R26, [R1+0x2150] ;  /* 0x00215000011a7983 */ /* 0x000f680000300a00 */
[----:B------:R-:W5:-:S13]  /*14f60*/  LDL.LU.64 R24, [R1+0x2148] ;  /* 0x0021480001187983 */ /* 0x000f5a0000300a00 */
[----:B------:R0:W-:Y:S04]  /*14f70*/  STL.64 [R1+0x10], R16 ;  /* 0x0000101001007387 */ /* 0x0001e80000100a00 */
[----:B------:R1:W-:Y:S04]  /*14f80*/  STL.64 [R1+0x18], R18 ;  /* 0x0000181201007387 */ /* 0x0003e80000100a00 */
[----:B0-----:R-:W5:Y:S04]  /*14f90*/  LDL.LU R16, [R1+0x144] ;  /* 0x0001440001107983 */ /* 0x001f680000300800 */
[----:B------:R-:W5:Y:S04]  /*14fa0*/  LDL.LU R17, [R1+0x14c] ;  /* 0x00014c0001117983 */ /* 0x000f680000300800 */
[----:B-1----:R-:W5:Y:S04]  /*14fb0*/  LDL.LU R18, [R1+0x184] ;  /* 0x0001840001127983 */ /* 0x002f680000300800 */
[----:B------:R-:W5:Y:S02]  /*14fc0*/  LDL.LU R19, [R1+0x18c] ;  /* 0x00018c0001137983 */ /* 0x000f640000300800 */
[----:B-----5:R-:W-:-:S15]  /*14fd0*/  HMMA.16816.F32 R24, R16, R4, R24 ;  /* 0x000000041018723c */ /* 0x020fde0000001818 */
[----:B------:R-:W-:-:S04]  /*14fe0*/  NOP ;  /* 0x0000000000007918 */ /* 0x000fc80000000000 */
[----:B------:R0:W-:Y:S04]  /*14ff0*/  STL.64 [R1+0x20a0], R26 ;  /* 0x0020a01a01007387 */ /* 0x0001e80000100a00 */
[----:B------:R1:W-:Y:S01]  /*15000*/  STL.64 [R1+0x2098], R24 ;  /* 0x0020981801007387 */ /* 0x0003e20000100a00 */
[----:B0-----:R-:W-:-:S03]  /*15010*/  IMAD.MOV.U32 R27, RZ, RZ, R0 ;  /* 0x000000ffff1b7224 */ /* 0x001fc600078e0000 */
[----:B-1----:R-:W5:Y:S04]  /*15020*/  LDL.LU R24, [R1+0x90] ;  /* 0x0000900001187983 */ /* 0x002f680000300800 */
[----:B------:R-:W5:Y:S04]  /*15030*/  LDL.LU R25, [R1+0x94] ;  /* 0x0000940001197983 */ /* 0x000f680000300800 */
[----:B------:R-:W5:Y:S04]  /*15040*/  LDL.LU R26, [R1+0x98] ;  /* 0x00009800011a7983 */ /* 0x000f680000300800 */
[----:B------:R-:W2:Y:S04]  /*15050*/  LDL.LU R0, [R1+0x2144] ;  /* 0x0021440001007983 */ /* 0x000ea80000300800 */
[----:B------:R-:W4:Y:S04]  /*15060*/  LDL.LU R16, [R1+0x194] ;  /* 0x0001940001107983 */ /* 0x000f280000300800 */
[----:B------:R-:W4:Y:S04]  /*15070*/  LDL.LU R17, [R1+0x19c] ;  /* 0x00019c0001117983 */ /* 0x000f280000300800 */
[----:B------:R-:W4:Y:S04]  /*15080*/  LDL.LU R18, [R1+0x1c4] ;  /* 0x0001c40001127983 */ /* 0x000f280000300800 */
[----:B------:R-:W4:Y:S02]  /*15090*/  LDL.LU R19, [R1+0x1cc] ;  /* 0x0001cc0001137983 */ /* 0x000f240000300800 */
[----:B----4-:R-:W-:-:S15]  /*150a0*/  HMMA.16816.F32 R8, R16, R4, R8 ;  /* 0x000000041008723c */ /* 0x010fde0000001808 */
[----:B------:R-:W-:-:S04]  /*150b0*/  NOP ;  /* 0x0000000000007918 */ /* 0x000fc80000000000 */
[----:B------:R-:W-:Y:S04]  /*150c0*/  STL [R1+0x20dc], R8 ;  /* 0x0020dc0801007387 */ /* 0x000fe80000100800 */
[----:B------:R-:W-:Y:S04]  /*150d0*/  STL [R1+0x20d8], R9 ;  /* 0x0020d80901007387 */ /* 0x000fe80000100800 */
[----:B------:R-:W-:Y:S04]  /*150e0*/  STL [R1+0x20c0], R10 ;  /* 0x0020c00a01007387 */ /* 0x000fe80000100800 */
[----:B------:R0:W-:Y:S04]  /*150f0*/  STL [R1+0x2090], R11 ;  /* 0x0020900b01007387 */ /* 0x0001e80000100800 */
[----:B------:R-:W3:Y:S04]  /*15100*/  LDL.LU R16, [R1+0x1b4] ;  /* 0x0001b40001107983 */ /* 0x000ee80000300800 */
[----:B------:R-:W3:Y:S04]  /*15110*/  LDL.LU R17, [R1+0x1bc] ;  /* 0x0001bc0001117983 */ /* 0x000ee80000300800 */
[----:B0-----:R-:W4:Y:S04]  /*15120*/  LDL R11, [R1+0x318] ;  /* 0x00031800010b7983 */ /* 0x001f280000100800 */
[----:B------:R-:W3:Y:S04]  /*15130*/  LDL.LU R18, [R1+0x1e4] ;  /* 0x0001e40001127983 */ /* 0x000ee80000300800 */
[----:B------:R-:W3:Y:S02]  /*15140*/  LDL.LU R19, [R1+0x1ec] ;  /* 0x0001ec0001137983 */ /* 0x000ee40000300800 */
[----:B---3--:R-:W-:Y:S01]  /*15150*/  HMMA.16816.F32 R12, R16, R4, R12 ;  /* 0x00000004100c723c */ /* 0x008fe2000000180c */
[----:B--2---:R-:W-:-:S15]  /*15160*/  IMAD.MOV.U32 R19, RZ, RZ, R0 ;  /* 0x000000ffff137224 */ /* 0x004fde00078e0000 */
[----:B------:R-:W-:-:S03]  /*15170*/  NOP ;  /* 0x0000000000007918 */ /* 0x000fc60000000000 */
[----:B------:R-:W-:Y:S04]  /*15180*/  STL [R1+0x208c], R12 ;  /* 0x00208c0c01007387 */ /* 0x000fe80000100800 */
[----:B------:R-:W-:Y:S04]  /*15190*/  STL [R1+0x2088], R13 ;  /* 0x0020880d01007387 */ /* 0x000fe80000100800 */
[----:B------:R-:W-:Y:S04]  /*151a0*/  STL [R1+0x2084], R14 ;  /* 0x0020840e01007387 */ /* 0x000fe80000100800 */
[----:B------:R5:W-:Y:S04]  /*151b0*/  STL [R1+0x2080], R15 ;  /* 0x0020800f01007387 */ /* 0x000be80000100800 */
[----:B------:R-:W5:Y:S04]  /*151c0*/  LDL.LU R16, [R1+0x1d4] ;  /* 0x0001d40001107983 */ /* 0x000f680000300800 */
[----:B------:R-:W5:Y:S04]  /*151d0*/  LDL.LU R17, [R1+0x1dc] ;  /* 0x0001dc0001117983 */ /* 0x000f680000300800 */
[----:B------:R-:W5:Y:S04]  /*151e0*/  LDL.LU R18, [R1+0x204] ;  /* 0x0002040001127983 */ /* 0x000f680000300800 */
[----:B------:R-:W2:Y:S01]  /*151f0*/  LDL.LU R0, [R1+0x2140] ;  /* 0x0021400001007983 */ /* 0x000ea20000300800 */
[----:B-----5:R-:W-:Y:S03]  /*15200*/  HMMA.16816.F32 R12, R16, R4, R24 ;  /* 0x00000004100c723c */ /* 0x020fe60000001818 */
[----:B--2---:R-:W0:-:S15]  /*15210*/  LDSM.16.MT88.4 R16, [R0+UR9+0x4000] ;  /* 0x004000090010783b */ /* 0x004e1e0008004200 */
[----:B------:R-:W-:Y:S01]  /*15220*/  NOP ;  /* 0x0000000000007918 */ /* 0x000fe20000000000 */
[----:B------:R-:W-:Y:S01]  /*15230*/  IMAD.MOV.U32 R25, RZ, RZ, R15 ;  /* 0x000000ffff197224 */ /* 0x000fe200078e000f */
[----:B------:R-:W-:Y:S01]  /*15240*/  MOV R27, R13 ;  /* 0x0000000d001b7202 */ /* 0x000fe20000000f00 */
[----:B------:R-:W-:Y:S01]  /*15250*/  IMAD.MOV.U32 R26, RZ, RZ, R14 ;  /* 0x000000ffff1a7224 */ /* 0x000fe200078e000e */
[----:B------:R-:W-:Y:S04]  /*15260*/  STL [R1+0x30], R12 ;  /* 0x0000300c01007387 */ /* 0x000fe80000100800 */
[----:B------:R-:W-:Y:S04]  /*15270*/  STL [R1+0x2118], R25 ;  /* 0x0021181901007387 */ /* 0x000fe80000100800 */
[----:B------:R1:W-:Y:S04]  /*15280*/  STL [R1+0x20e4], R26 ;  /* 0x0020e41a01007387 */ /* 0x0003e80000100800 */
[----:B------:R2:W-:Y:S04]  /*15290*/  STL [R1+0x20e0], R27 ;  /* 0x0020e01b01007387 */ /* 0x0005e80000100800 */
[----:B------:R-:W3:Y:S01]  /*152a0*/  LDL.LU R24, [R1+0xa0] ;  /* 0x0000a00001187983 */ /* 0x000ee20000300800 */
[----:B-1----:R-:W-:-:S03]  /*152b0*/  IMAD.MOV.U32 R26, RZ, RZ, R6 ;  /* 0x000000ffff1a7224 */ /* 0x002fc600078e0006 */
[----:B------:R-:W3:Y:S01]  /*152c0*/  LDL.LU R25, [R1+0xa4] ;  /* 0x0000a40001197983 */ /* 0x000ee20000300800 */
[----:B--2---:R-:W-:-:S03]  /*152d0*/  IMAD.MOV.U32 R27, RZ, RZ, R28 ;  /* 0x000000ffff1b7224 */ /* 0x004fc600078e001c */
[----:B------:R-:W2:Y:S01]  /*152e0*/  LDL.LU R6, [R1+0x213c] ;  /* 0x00213c0001067983 */ /* 0x000ea20000300800 */
[----:B0-----:R-:W-:Y:S01]  /*152f0*/  MOV R15, R16 ;  /* 0x00000010000f7202 */ /* 0x001fe20000000f00 */
[----:B------:R-:W-:Y:S02]  /*15300*/  IMAD.MOV.U32 R14, RZ, RZ, R18 ;  /* 0x000000ffff0e7224 */ /* 0x000fe400078e0012 */
[----:B------:R-:W5:Y:S04]  /*15310*/  LDL.LU R28, [R1+0x2138] ;  /* 0x00213800011c7983 */ /* 0x000f680000300800 */
[----:B------:R-:W-:Y:S04]  /*15320*/  STL [R1+0x2c4], R17 ;  /* 0x0002c41101007387 */ /* 0x000fe80000100800 */
[----:B------:R-:W-:Y:S04]  /*15330*/  STL [R1+0x2cc], R19 ;  /* 0x0002cc1301007387 */ /* 0x000fe80000100800 */
[----:B------:R-:W0:Y:S04]  /*15340*/  LDSM.16.MT88.4 R16, [R0+UR9+0x6000] ;  /* 0x006000090010783b */ /* 0x000e280008004200 */
[----:B0-----:R0:W-:Y:S01]  /*15350*/  STL [R1+0x2d4], R17 ;  /* 0x0002d41101007387 */ /* 0x0011e20000100800 */
[----:B------:R-:W-:-:S03]  /*15360*/  IMAD.MOV.U32 R9, RZ, RZ, R16 ;  /* 0x000000ffff097224 */ /* 0x000fc600078e0010 */
[----:B------:R1:W-:Y:S01]  /*15370*/  STL [R1+0x2dc], R19 ;  /* 0x0002dc1301007387 */ /* 0x0003e20000100800 */
[----:B------:R-:W-:-:S03]  /*15380*/  IMAD.MOV.U32 R8, RZ, RZ, R18 ;  /* 0x000000ffff087224 */ /* 0x000fc600078e0012 */
[----:B------:R-:W3:Y:S04]  /*15390*/  LDL.LU R16, [R1+0x1f4] ;  /* 0x0001f40001107983 */ /* 0x000ee80000300800 */
[----:B0-----:R-:W3:Y:S04]  /*153a0*/  LDL.LU R17, [R1+0x1fc] ;  /* 0x0001fc0001117983 */ /* 0x001ee80000300800 */
[----:B------:R-:W3:Y:S04]  /*153b0*/  LDL.LU R18, [R1+0x224] ;  /* 0x0002240001127983 */ /* 0x000ee80000300800 */
[----:B-1----:R-:W3:Y:S02]  /*153c0*/  LDL.LU R19, [R1+0x22c] ;  /* 0x00022c0001137983 */ /* 0x002ee40000300800 */
[----:B---3--:R-:W-:Y:S02]  /*153d0*/  HMMA.16816.F32 R24, R16, R4, R24 ;  /* 0x000000041018723c */ /* 0x008fe40000001818 */
[----:B-----5:R-:W0:-:S15]  /*153e0*/  LDSM.16.MT88.4 R16, [R28+UR9+0x4000] ;  /* 0x004000091c10783b */ /* 0x020e1e0008004200 */
[----:B------:R-:W-:Y:S02]  /*153f0*/  NOP ;  /* 0x0000000000007918 */ /* 0x000fe40000000000 */
[----:B------:R-:W-:Y:S04]  /*15400*/  STL.64 [R1+0x20], R24 ;  /* 0x0000201801007387 */ /* 0x000fe80000100a00 */
[----:B------:R-:W-:Y:S04]  /*15410*/  STL.64 [R1+0x28], R26 ;  /* 0x0000281a01007387 */ /* 0x000fe80000100a00 */
[----:B------:R-:W1:Y:S04]  /*15420*/  LDSM.16.MT88.4 R24, [R28+UR9+0x6000] ;  /* 0x006000091c18783b */ /* 0x000e680008004200 */
[----:B0-----:R0:W-:Y:S04]  /*15430*/  STL.64 [R1+0x2a0], R16 ;  /* 0x0002a01001007387 */ /* 0x0011e80000100a00 */
[----:B------:R3:W-:Y:S04]  /*15440*/  STL.64 [R1+0x2a8], R18 ;  /* 0x0002a81201007387 */ /* 0x0007e80000100a00 */
[----:B0-----:R-:W5:Y:S04]  /*15450*/  LDL.LU R16, [R1+0x214] ;  /* 0x0002140001107983 */ /* 0x001f680000300800 */
[----:B-1----:R-:W-:Y:S04]  /*15460*/  STL.64 [R1+0x2b0], R24 ;  /* 0x0002b01801007387 */ /* 0x002fe80000100a00 */
[----:B------:R-:W-:Y:S04]  /*15470*/  STL.64 [R1+0x2b8], R26 ;  /* 0x0002b81a01007387 */ /* 0x000fe80000100a00 */
[----:B------:R-:W5:Y:S04]  /*15480*/  LDL.LU R17, [R1+0x21c] ;  /* 0x00021c0001117983 */ /* 0x000f680000300800 */
[----:B---3--:R-:W5:Y:S04]  /*15490*/  LDL.LU R18, [R1+0x244] ;  /* 0x0002440001127983 */ /* 0x008f680000300800 */
[----:B------:R-:W5:Y:S02]  /*154a0*/  LDL.LU R19, [R1+0x24c] ;  /* 0x00024c0001137983 */ /* 0x000f640000300800 */
[----:B-----5:R-:W-:Y:S02]  /*154b0*/  HMMA.16816.F32 R16, R16, R4, R20 ;  /* 0x000000041010723c */ /* 0x020fe40000001814 */
[----:B----4-:R-:W0:-:S15]  /*154c0*/  LDSM.16.MT88.4 R20, [R11+UR9+0x4000] ;  /* 0x004000090b14783b */ /* 0x010e1e0008004200 */
[----:B------:R-:W-:Y:S02]  /*154d0*/  NOP ;  /* 0x0000000000007918 */ /* 0x000fe40000000000 */
[----:B------:R1:W-:Y:S04]  /*154e0*/  STL [R1+0x2058], R16 ;  /* 0x0020581001007387 */ /* 0x0003e80000100800 */
[----:B------:R3:W-:Y:S04]  /*154f0*/  STL [R1+0x2054], R17 ;  /* 0x0020541101007387 */ /* 0x0007e80000100800 */
[----:B------:R4:W-:Y:S01]  /*15500*/  STL [R1+0x2050], R18 ;  /* 0x0020501201007387 */ /* 0x0009e20000100800 */
[----:B-1----:R-:W-:-:S03]  /*15510*/  IMAD.MOV.U32 R16, RZ, RZ, R7 ;  /* 0x000000ffff107224 */ /* 0x002fc600078e0007 */
[----:B------:R1:W-:Y:S01]  /*15520*/  STL [R1+0x204c], R19 ;  /* 0x00204c1301007387 */ /* 0x0003e20000100800 */
[----:B---3--:R-:W-:-:S03]  /*15530*/  MOV R17, R29 ;  /* 0x0000001d00117202 */ /* 0x008fc60000000f00 */
[----:B------:R-:W3:Y:S04]  /*15540*/  LDL.LU R7, [R1+0x2134] ;  /* 0x0021340001077983 */ /* 0x000ee80000300800 */
[----:B------:R-:W5:Y:S01]  /*15550*/  LDL.LU R29, [R1+0x2130] ;  /* 0x00213000011d7983 */ /* 0x000f620000300800 */
[----:B0-----:R-:W-:-:S03]  /*15560*/  IMAD.MOV.U32 R25, RZ, RZ, R22 ;  /* 0x000000ffff197224 */ /* 0x001fc600078e0016 */
[----:B------:R-:W-:Y:S04]  /*15570*/  STL.64 [R1+0x280], R20 ;  /* 0x0002801401007387 */ /* 0x000fe80000100a00 */
[----:B------:R-:W-:Y:S04]  /*15580*/  STL [R1+0x28c], R23 ;  /* 0x00028c1701007387 */ /* 0x000fe80000100800 */
[----:B------:R-:W0:Y:S01]  /*15590*/  LDSM.16.MT88.4 R20, [R11+UR9+0x6000] ;  /* 0x006000090b14783b */ /* 0x000e220008004200 */
[----:B----4-:R-:W-:Y:S02]  /*155a0*/  IMAD.MOV.U32 R18, RZ, RZ, R3 ;  /* 0x000000ffff127224 */ /* 0x010fe400078e0003 */
[----:B-1----:R-:W-:Y:S01]  /*155b0*/  IMAD.MOV.U32 R19, RZ, RZ, R2 ;  /* 0x000000ffff137224 */ /* 0x002fe200078e0002 */
[----:B------:R-:W4:Y:S04]  /*155c0*/  LDL R3, [R1+0x2ec] ;  /* 0x0002ec0001037983 */ /* 0x000f280000100800 */
[----:B------:R-:W4:Y:S04]  /*155d0*/  LDL R2, [R1+0x2e8] ;  /* 0x0002e80001027983 */ /* 0x000f280000100800 */
[----:B0-----:R0:W-:Y:S01]  /*155e0*/  STL [R1+0x294], R21 ;  /* 0x0002941501007387 */ /* 0x0011e20000100800 */
[----:B------:R-:W-:-:S03]  /*155f0*/  IMAD.MOV.U32 R27, RZ, RZ, R20 ;  /* 0x000000ffff1b7224 */ /* 0x000fc600078e0014 */
[----:B------:R2:W-:Y:S04]  /*15600*/  STL [R1+0x29c], R23 ;  /* 0x00029c1701007387 */ /* 0x0005e80000100800 */
[----:B------:R-:W4:Y:S04]  /*15610*/  LDL.LU R20, [R1+0x234] ;  /* 0x0002340001147983 */ /* 0x000f280000300800 */
[----:B0-----:R-:W4:Y:S01]  /*15620*/  LDL.LU R21, [R1+0x23c] ;  /* 0x00023c0001157983 */ /* 0x001f220000300800 */
[----:B------:R-:W-:Y:S01]  /*15630*/  MOV R26, R22 ;  /* 0x00000016001a7202 */ /* 0x000fe20000000f00 */
[----:B--2---:R-:W-:-:S02]  /*15640*/  IMAD.MOV.U32 R23, RZ, RZ, R6 ;  /* 0x000000ffff177224 */ /* 0x004fc400078e0006 */
[----:B---3--:R-:W-:-:S07]  /*15650*/  IMAD.MOV.U32 R22, RZ, RZ, R7 ;  /* 0x000000ffff167224 */ /* 0x008fce00078e0007 */
[----:B----4-:R-:W-:Y:S01]  /*15660*/  HMMA.16816.F32 R4, R20, R4, R16 ;  /* 0x000000041404723c */ /* 0x010fe20000001810 */
[----:B-----5:R-:W0:-:S15]  /*15670*/  LDSM.16.MT88.4 R16, [R29+UR9+0x4000] ;  /* 0x004000091d10783b */ /* 0x020e1e0008004200 */
[----:B------:R-:W-:-:S03]  /*15680*/  NOP ;  /* 0x0000000000007918 */ /* 0x000fc60000000000 */
[----:B------:R-:W-:Y:S04]  /*15690*/  STL [R1+0x203c], R4 ;  /* 0x00203c0401007387 */ /* 0x000fe80000100800 */
[----:B------:R-:W-:Y:S04]  /*156a0*/  STL [R1+0x2038], R5 ;  /* 0x0020380501007387 */ /* 0x000fe80000100800 */
[----:B------:R-:W-:Y:S04]  /*156b0*/  STL [R1+0x2034], R6 ;  /* 0x0020340601007387 */ /* 0x000fe80000100800 */
[----:B------:R-:W-:Y:S04]  /*156c0*/  STL [R1+0x2030], R7 ;  /* 0x0020300701007387 */ /* 0x000fe80000100800 */
[----:B------:R-:W1:Y:S04]  /*156d0*/  LDSM.16.MT88.4 R4, [R29+UR9+0x6000] ;  /* 0x006000091d04783b */ /* 0x000e680008004200 */
[----:B0-----:R0:W-:Y:S01]  /*156e0*/  STL [R1+0x1a4], R17 ;  /* 0x0001a41101007387 */ /* 0x0011e20000100800 */
[----:B------:R-:W-:-:S03]  /*156f0*/  IMAD.MOV.U32 R13, RZ, RZ, R16 ;  /* 0x000000ffff0d7224 */ /* 0x000fc600078e0010 */
[----:B------:R2:W-:Y:S01]  /*15700*/  STL [R1+0x1ac], R19 ;  /* 0x0001ac1301007387 */ /* 0x0005e20000100800 */
[----:B------:R-:W-:-:S03]  /*15710*/  IMAD.MOV.U32 R12, RZ, RZ, R18 ;  /* 0x000000ffff0c7224 */ /* 0x000fc600078e0012 */
[----:B------:R-:W3:Y:S04]  /*15720*/  LDL.LU R16, [R1+0x270] ;  /* 0x0002700001107983 */ /* 0x000ee80000300800 */
[----:B0-----:R-:W3:Y:S04]  /*15730*/  LDL.LU R17, [R1+0x274] ;  /* 0x0002740001117983 */ /* 0x001ee80000300800 */
[----:B------:R-:W4:Y:S04]  /*15740*/  LDL.LU R18, [R1+0x278] ;  /* 0x0002780001127983 */ /* 0x000f280000300800 */
[----:B--2---:R-:W4:Y:S01]  /*15750*/  LDL.LU R19, [R1+0x27c] ;  /* 0x00027c0001137983 */ /* 0x004f220000300800 */
[----:B------:R-:W-:Y:S01]  /*15760*/  IMAD.MOV.U32 R22, RZ, RZ, R9 ;  /* 0x000000ffff167224 */ /* 0x000fe200078e0009 */
[----:B------:R-:W-:-:S02]  /*15770*/  MOV R23, R8 ;  /* 0x0000000800177202 */ /* 0x000fc40000000f00 */
[----:B-1----:R-:W-:Y:S01]  /*15780*/  MOV R10, R4 ;  /* 0x00000004000a7202 */ /* 0x002fe20000000f00 */
[----:B----4-:R-:W-:Y:S04]  /*15790*/  STL.64 [R1+0x2128], R18 ;  /* 0x0021281201007387 */ /* 0x010fe80000100a00 */
[----:B---3--:R0:W-:Y:S04]  /*157a0*/  STL.64 [R1+0x2120], R16 ;  /* 0x0021201001007387 */ /* 0x0081e80000100a00 */
[----:B0-----:R-:W2:Y:S04]  /*157b0*/  LDL.LU R16, [R1+0x260] ;  /* 0x0002600001107983 */ /* 0x001ea80000300800 */
[----:B------:R-:W2:Y:S04]  /*157c0*/  LDL.LU R17, [R1+0x264] ;  /* 0x0002640001117983 */ /* 0x000ea80000300800 */
[----:B------:R-:W2:Y:S04]  /*157d0*/  LDL.LU R18, [R1+0x268] ;  /* 0x0002680001127983 */ /* 0x000ea80000300800 */
[----:B------:R-:W2:Y:S04]  /*157e0*/  LDL.LU R19, [R1+0x26c] ;  /* 0x00026c0001137983 */ /* 0x000ea80000300800 */
[----:B------:R-:W-:Y:S04]  /*157f0*/  STL [R1+0x1b4], R5 ;  /* 0x0001b40501007387 */ /* 0x000fe80000100800 */
[----:B------:R-:W-:Y:S04]  /*15800*/  STL [R1+0x1bc], R7 ;  /* 0x0001bc0701007387 */ /* 0x000fe80000100800 */
[----:B------:R-:W-:Y:S04]  /*15810*/  STL.64 [R1+0x2110], R10 ;  /* 0x0021100a01007387 */ /* 0x000fe80000100a00 */
[----:B------:R-:W0:Y:S01]  /*15820*/  LDSM.16.MT88.4 R8, [R0+UR9+0x4080] ;  /* 0x004080090008783b */ /* 0x000e220008004200 */
[----:B------:R-:W-:Y:S01]  /*15830*/  F2FP.F16.E4M3.UNPACK_B R2, R2 ;  /* 0x00000002ff02723e */ /* 0x000fe200020006ff */
[----:B------:R-:W-:Y:S01]  /*15840*/  IMAD.MOV.U32 R20, RZ, RZ, R15 ;  /* 0x000000ffff147224 */ /* 0x000fe200078e000f */
[----:B------:R-:W-:Y:S01]  /*15850*/  F2FP.F16.E4M3.UNPACK_B R3, R3 ;  /* 0x00000003ff03723e */ /* 0x000fe200020006ff */
[----:B------:R-:W-:Y:S01]  /*15860*/  IMAD.MOV.U32 R21, RZ, RZ, R14 ;  /* 0x000000ffff157224 */ /* 0x000fe200078e000e */
[----:B------:R-:W-:Y:S04]  /*15870*/  STL [R1+0x2070], R29 ;  /* 0x0020701d01007387 */ /* 0x000fe80000100800 */
[----:B0-----:R-:W-:Y:S01]  /*15880*/  STL.64 [R1+0x1d0], R8 ;  /* 0x0001d00801007387 */ /* 0x001fe20000100a00 */
[----:B------:R-:W-:-:S03]  /*15890*/  IMAD.MOV.U32 R24, RZ, RZ, R10 ;  /* 0x000000ffff187224 */ /* 0x000fc600078e000a */
[----:B------:R2:W-:Y:S01]  /*158a0*/  STL [R1+0x1dc], R11 ;  /* 0x0001dc0b01007387 */ /* 0x0005e20000100800 */
[----:B------:R-:W-:Y:S01]  /*158b0*/  IMAD.MOV.U32 R7, RZ, RZ, R6 ;  /* 0x000000ffff077224 */ /* 0x000fe200078e0006 */
[----:B--2---:R-:W-:Y:S02]  /*158c0*/  HMMA.16816.F32 R8, R20, R2, R16 ;  /* 0x000000021408723c */ /* 0x004fe40000001810 */
[----:B------:R-:W0:-:S15]  /*158d0*/  LDSM.16.MT88.4 R16, [R0+UR9+0x6080] ;  /* 0x006080090010783b */ /* 0x000e1e0008004200 */
[----:B------:R-:W-:Y:S02]  /*158e0*/  NOP ;  /* 0x0000000000007918 */ /* 0x000fe40000000000 */
[----:B------:R-:W-:Y:S01]  /*158f0*/  IMAD.MOV.U32 R4, RZ, RZ, R9 ;  /* 0x000000ffff047224 */ /* 0x000fe200078e0009 */
[----:B------:R1:W-:Y:S01]  /*15900*/  STL [R1], R8 ;  /* 0x0000000801007387 */ /* 0x0003e20000100800 */
[----:B------:R-:W-:Y:S02]  /*15910*/  IMAD.MOV.U32 R5, RZ, RZ, R10 ;  /* 0x000000ffff057224 */ /* 0x000fe400078e000a */
[----:B------:R-:W-:Y:S01]  /*15920*/  IMAD.MOV.U32 R6, RZ, RZ, R11 ;  /* 0x000000ffff067224 */ /* 0x000fe200078e000b */
[----:B-1----:R-:W2:Y:S04]  /*15930*/  LDL.LU R8, [R1+0x120] ;  /* 0x0001200001087983 */ /* 0x002ea80000300800 */
[----:B------:R-:W2:Y:S04]  /*15940*/  LDL.LU R9, [R1+0x124] ;  /* 0x0001240001097983 */ /* 0x000ea80000300800 */
[----:B------:R-:W2:Y:S04]  /*15950*/  LDL.LU R10, [R1+0x128] ;  /* 0x00012800010a7983 */ /* 0x000ea80000300800 */
[----:B------:R-:W2:Y:S04]  /*15960*/  LDL.LU R11, [R1+0x12c] ;  /* 0x00012c00010b7983 */ /* 0x000ea80000300800 */
[----:B------:R-:W-:Y:S01]  /*15970*/  STL [R1+0x2048], R4 ;  /* 0x0020480401007387 */ /* 0x000fe20000100800 */
[----:B0-----:R-:W-:-:S03]  /*15980*/  MOV R15, R16 ;  /* 0x00000010000f7202 */ /* 0x001fc60000000f00 */
[----:B------:R-:W-:Y:S01]  /*15990*/  STL [R1+0x2044], R5 ;  /* 0x0020440501007387 */ /* 0x000fe20000100800 */
[----:B------:R-:W-:-:S03]  /*159a0*/  IMAD.MOV.U32 R14, RZ, RZ, R18 ;  /* 0x000000ffff0e7224 */ /* 0x000fc600078e0012 */
[----:B------:R-:W-:Y:S04]  /*159b0*/  STL [R1+0x2040], R6 ;  /* 0x0020400601007387 */ /* 0x000fe80000100800 */
[----:B------:R-:W-:Y:S04]  /*159c0*/  STL [R1+0x1c4], R17 ;  /* 0x0001c41101007387 */ /* 0x000fe80000100800 */
[----:B------:R-:W-:Y:S04]  /*159d0*/  STL [R1+0x1cc], R19 ;  /* 0x0001cc1301007387 */ /* 0x000fe80000100800 */
[----:B------:R-:W0:Y:S04]  /*159e0*/  LDSM.16.MT88.4 R16, [R28+UR9+0x4080] ;  /* 0x004080091c10783b */ /* 0x000e280008004200 */
[----:B------:R-:W3:Y:S04]  /*159f0*/  LDL.LU R20, [R1+0x2a0] ;  /* 0x0002a00001147983 */ /* 0x000ee80000300800 */
[----:B------:R-:W3:Y:S04]  /*15a00*/  LDL.LU R21, [R1+0x2a8] ;  /* 0x0002a80001157983 */ /* 0x000ee80000300800 */
[----:B------:R-:W3:Y:S04]  /*15a10*/  LDL.LU R22, [R1+0x2b0] ;  /* 0x0002b00001167983 */ /* 0x000ee80000300800 */
[----:B------:R-:W3:Y:S04]  /*15a20*/  LDL.LU R23, [R1+0x2b8] ;  /* 0x0002b80001177983 */ /* 0x000ee80000300800 */
[----:B0-----:R-:W-:Y:S04]  /*15a30*/  STL.64 [R1+0x260], R16 ;  /* 0x0002601001007387 */ /* 0x001fe80000100a00 */
[----:B------:R0:W-:Y:S04]  /*15a40*/  STL.64 [R1+0x268], R18 ;  /* 0x0002681201007387 */ /* 0x0001e80000100a00 */
[----:B0-----:R-:W3:Y:S04]  /*15a50*/  LDL.LU.64 R18, [R1+0x2128] ;  /* 0x0021280001127983 */ /* 0x001ee80000300a00 */
[----:B------:R-:W3:Y:S02]  /*15a60*/  LDL.LU.64 R16, [R1+0x2120] ;  /* 0x0021200001107983 */ /* 0x000ee40000300a00 */
[----:B---3--:R-:W-:-:S15]  /*15a70*/  HMMA.16816.F32 R20, R20, R2, R16 ;  /* 0x000000021414723c */ /* 0x008fde0000001810 */
[----:B------:R-:W-:-:S04]  /*15a80*/  NOP ;  /* 0x0000000000007918 */ /* 0x000fc80000000000 */
[----:B------:R-:W-:Y:S01]  /*15a90*/  IMAD.MOV.U32 R16, RZ, RZ, R20 ;  /* 0x000000ffff107224 */ /* 0x000fe200078e0014 */
[----:B------:R-:W-:Y:S01]  /*15aa0*/  MOV R19, R23 ;  /* 0x0000001700137202 */ /* 0x000fe20000000f00 */
[----:B------:R-:W-:Y:S02]  /*15ab0*/  IMAD.MOV.U32 R17, RZ, RZ, R21 ;  /* 0x000000ffff117224 */ /* 0x000fe400078e0015 */
[----:B------:R-:W-:Y:S02]  /*15ac0*/  IMAD.MOV.U32 R18, RZ, RZ, R22 ;  /* 0x000000ffff127224 */ /* 0x000fe400078e0016 */
[----:B------:R-:W0:Y:S04]  /*15ad0*/  LDSM.16.MT88.4 R20, [R28+UR9+0x6080] ;  /* 0x006080091c14783b */ /* 0x000e280008004200 */
[----:B------:R-:W-:Y:S04]  /*15ae0*/  STL.64 [R1+0x2068], R18 ;  /* 0x0020681201007387 */ /* 0x000fe80000100a00 */
[----:B------:R0:W-:Y:S02]  /*15af0*/  STL.64 [R1+0x2060], R16 ;  /* 0x0020601001007387 */ /* 0x0001e40000100a00 */
[----:B0-----:R-:W-:-:S02]  /*15b00*/  IMAD.MOV.U32 R17, RZ, RZ, R20 ;  /* 0x000000ffff117224 */ /* 0x001fc400078e0014 */
[----:B------:R-:W-:Y:S01]  /*15b10*/  IMAD.MOV.U32 R16, RZ, RZ, R22 ;  /* 0x000000ffff107224 */ /* 0x000fe200078e0016 */
[----:B------:R-:W-:Y:S04]  /*15b20*/  STL [R1+0x254], R21 ;  /* 0x0002541501007387 */ /* 0x000fe80000100800 */
[----:B------:R-:W-:Y:S04]  /*15b30*/  STL [R1+0x25c], R23 ;  /* 0x00025c1701007387 */ /* 0x000fe80000100800 */
[----:B------:R0:W-:Y:S04]  /*15b40*/  STL.64 [R1+0x2108], R16 ;  /* 0x0021081001007387 */ /* 0x0001e80000100a00 */
[----:B0-----:R-:W3:Y:S04]  /*15b50*/  LDL.LU R16, [R1+0x110] ;  /* 0x0001100001107983 */ /* 0x001ee80000300800 */
[----:B------:R-:W3:Y:S04]  /*15b60*/  LDL.LU R17, [R1+0x114] ;  /* 0x0001140001117983 */ /* 0x000ee80000300800 */
[----:B------:R-:W3:Y:S04]  /*15b70*/  LDL.LU R18, [R1+0x118] ;  /* 0x0001180001127983 */ /* 0x000ee80000300800 */
[----:B------:R-:W3:Y:S04]  /*15b80*/  LDL.LU R19, [R1+0x11c] ;  /* 0x00011c0001137983 */ /* 0x000ee80000300800 */
[----:B------:R-:W2:Y:S01]  /*15b90*/  LDL.LU R20, [R1+0x280] ;  /* 0x0002800001147983 */ /* 0x000ea20000300800 */
[----:B------:R-:W-:Y:S01]  /*15ba0*/  IMAD.MOV.U32 R21, RZ, RZ, R25 ;  /* 0x000000ffff157224 */ /* 0x000fe200078e0019 */
[----:B------:R-:W-:Y:S01]  /*15bb0*/  MOV R23, R26 ;  /* 0x0000001a00177202 */ /* 0x000fe20000000f00 */
[----:B------:R-:W-:Y:S01]  /*15bc0*/  IMAD.MOV.U32 R22, RZ, RZ, R27 ;  /* 0x000000ffff167224 */ /* 0x000fe200078e001b */
[----:B------:R-:W4:Y:S06]  /*15bd0*/  LDL.LU R25, [R1+0x2118] ;  /* 0x0021180001197983 */ /* 0x000f2c0000300800 */
[----:B--2---:R-:W-:Y:S01]  /*15be0*/  HMMA.16816.F32 R20, R20, R2, R8 ;  /* 0x000000021414723c */ /* 0x004fe20000001808 */
[----:B------:R-:W2:-:S15]  /*15bf0*/  LDL.LU.64 R10, [R1+0x2110] ;  /* 0x00211000010a7983 */ /* 0x000e9e0000300a00 */
[----:B------:R-:W-:-:S03]  /*15c00*/  NOP ;  /* 0x0000000000007918 */ /* 0x000fc60000000000 */
[----:B------:R-:W-:Y:S01]  /*15c10*/  IMAD.MOV.U32 R4, RZ, RZ, R20 ;  /* 0x000000ffff047224 */ /* 0x000fe200078e0014 */
[----:B------:R-:W-:Y:S01]  /*15c20*/  STL [R1+0x8c], R23 ;  /* 0x00008c1701007387 */ /* 0x000fe20000100800 */
[----:B------:R-:W-:Y:S02]  /*15c30*/  IMAD.MOV.U32 R5, RZ, RZ, R21 ;  /* 0x000000ffff057224 */ /* 0x000fe400078e0015 */
[----:B------:R-:W-:-:S05]  /*15c40*/  IMAD.MOV.U32 R6, RZ, RZ, R22 ;  /* 0x000000ffff067224 */ /* 0x000fca00078e0016 */
[----:B------:R-:W-:Y:S04]  /*15c50*/  STL [R1+0x207c], R6 ;  /* 0x00207c0601007387 */ /* 0x000fe80000100800 */
[----:B------:R-:W-:Y:S04]  /*15c60*/  STL [R1+0x2078], R5 ;  /* 0x0020780501007387 */ /* 0x000fe80000100800 */
[----:B------:R-:W-:Y:S04]  /*15c70*/  STL [R1+0x2074], R4 ;  /* 0x0020740401007387 */ /* 0x000fe80000100800 */
[----:B--2---:R-:W0:Y:S04]  /*15c80*/  LDSM.16.MT88.4 R20, [R11+UR9+0x4080] ;  /* 0x004080090b14783b */ /* 0x004e280008004200 */
[----:B0-----:R-:W-:Y:S01]  /*15c90*/  STL [R1+0x1f4], R21 ;  /* 0x0001f41501007387 */ /* 0x001fe20000100800 */
[----:B------:R-:W-:Y:S01]  /*15ca0*/  IMAD.MOV.U32 R26, RZ, RZ, R20 ;  /* 0x000000ffff1a7224 */ /* 0x000fe200078e0014 */
[----:B------:R-:W-:-:S02]  /*15cb0*/  MOV R27, R22 ;  /* 0x00000016001b7202 */ /* 0x000fc40000000f00 */
[----:B------:R-:W-:Y:S04]  /*15cc0*/  STL [R1+0x1fc], R23 ;  /* 0x0001fc1701007387 */ /* 0x000fe80000100800 */
[----:B------:R-:W0:Y:S04]  /*15cd0*/  LDSM.16.MT88.4 R20, [R11+UR9+0x6080] ;  /* 0x006080090b14783b */ /* 0x000e280008004200 */
[----:B------:R-:W-:Y:S04]  /*15ce0*/  STL.64 [R1+0x20f0], R26 ;  /* 0x0020f01a01007387 */ /* 0x000fe80000100a00 */
[----:B----4-:R-:W-:Y:S04]  /*15cf0*/  STL [R1+0x20e8], R25 ;  /* 0x0020e81901007387 */ /* 0x010fe80000100800 */
[----:B0-----:R-:W-:Y:S04]  /*15d00*/  STL [R1+0x234], R21 ;  /* 0x0002341501007387 */ /* 0x001fe80000100800 */
[----:B------:R0:W-:Y:S02]  /*15d10*/  STL [R1+0x23c], R23 ;  /* 0x00023c1701007387 */ /* 0x0001e40000100800 */
[----:B0-----:R-:W-:-:S02]  /*15d20*/  IMAD.MOV.U32 R23, RZ, RZ, R7 ;  /* 0x000000ffff177224 */ /* 0x001fc400078e0007 */
[----:B------:R-:W0:Y:S01]  /*15d30*/  LDSM.16.MT88.4 R4, [R0+UR9+0x4100] ;  /* 0x004100090004783b */ /* 0x000e220008004200 */
[----:B------:R-:W-:Y:S02]  /*15d40*/  IMAD.MOV.U32 R8, RZ, RZ, R20 ;  /* 0x000000ffff087224 */ /* 0x000fe400078e0014 */
[----:B------:R-:W-:Y:S01]  /*15d50*/  IMAD.MOV.U32 R9, RZ, RZ, R22 ;  /* 0x000000ffff097224 */ /* 0x000fe200078e0016 */
[----:B------:R-:W-:Y:S01]  /*15d60*/  MOV R22, R10 ;  /* 0x0000000a00167202 */ /* 0x000fe20000000f00 */
[----:B------:R-:W-:Y:S02]  /*15d70*/  IMAD.MOV.U32 R20, RZ, RZ, R13 ;  /* 0x000000ffff147224 */ /* 0x000fe400078e000d */
[----:B------:R-:W-:Y:S01]  /*15d80*/  IMAD.MOV.U32 R21, RZ, RZ, R12 ;  /* 0x000000ffff157224 */ /* 0x000fe200078e000c */
[----:B0-----:R-:W-:Y:S01]  /*15d90*/  STL [R1+0x274], R5 ;  /* 0x0002740501007387 */ /* 0x001fe20000100800 */
[----:B------:R-:W-:Y:S02]  /*15da0*/  IMAD.MOV.U32 R10, RZ, RZ, R4 ;  /* 0x000000ffff0a7224 */ /* 0x000fe400078e0004 */
[----:B------:R-:W-:Y:S01]  /*15db0*/  IMAD.MOV.U32 R29, RZ, RZ, R6 ;  /* 0x000000ffff1d7224 */ /* 0x000fe200078e0006 */
[----:B------:R3:W-:Y:S02]  /*15dc0*/  STL [R1+0x27c], R7 ;  /* 0x00027c0701007387 */ /* 0x0007e40000100800 */
[----:B---3--:R-:W-:Y:S02]  /*15dd0*/  HMMA.16816.F32 R4, R20, R2, R16 ;  /* 0x000000021404723c */ /* 0x008fe40000001810 */
[----:B------:R-:W0:Y:S01]  /*15de0*/  LDSM.16.MT88.4 R16, [R0+UR9+0x6100] ;  /* 0x006100090010783b */ /* 0x000e220008004200 */
[----:B------:R-:W-:-:S15]  /*15df0*/  IMAD.MOV.U32 R21, RZ, RZ, R24 ;  /* 0x000000ffff157224 */ /* 0x000fde00078e0018 */
[----:B------:R-:W-:Y:S01]  /*15e00*/  NOP ;  /* 0x0000000000007918 */ /* 0x000fe20000000000 */
[----:B------:R-:W-:Y:S04]  /*15e10*/  STL [R1+0x74], R5 ;  /* 0x0000740501007387 */ /* 0x000fe80000100800 */
[----:B------:R-:W-:Y:S04]  /*15e20*/  STL.64 [R1+0x78], R6 ;  /* 0x0000780601007387 */ /* 0x000fe80000100a00 */
[----:B0-----:R-:W-:Y:S04]  /*15e30*/  STL [R1+0x214], R17 ;  /* 0x0002141101007387 */ /* 0x001fe80000100800 */
[----:B------:R-:W-:Y:S04]  /*15e40*/  STL [R1+0x21c], R19 ;  /* 0x00021c1301007387 */ /* 0x000fe80000100800 */
[----:B------:R-:W2:Y:S04]  /*15e50*/  LDL.LU R20, [R1+0x1d0] ;  /* 0x0001d00001147983 */ /* 0x000ea80000300800 */
[----:B------:R-:W3:Y:S04]  /*15e60*/  LDL.LU R24, [R1+0xf0] ;  /* 0x0000f00001187983 */ /* 0x000ee80000300800 */
[----:B------:R-:W3:Y:S04]  /*15e70*/  LDL.LU R25, [R1+0xf4] ;  /* 0x0000f40001197983 */ /* 0x000ee80000300800 */
[----:B------:R-:W4:Y:S04]  /*15e80*/  LDL.LU R26, [R1+0xf8] ;  /* 0x0000f800011a7983 */ /* 0x000f280000300800 */
[----:B------:R-:W4:Y:S01]  /*15e90*/  LDL.LU R27, [R1+0xfc] ;  /* 0x0000fc00011b7983 */ /* 0x000f220000300800 */
[----:B------:R-:W-:Y:S01]  /*15ea0*/  MOV R13, R16 ;  /* 0x00000010000d7202 */ /* 0x000fe20000000f00 */
[----:B------:R-:W-:-:S02]  /*15eb0*/  IMAD.MOV.U32 R12, RZ, RZ, R18 ;  /* 0x000000ffff0c7224 */ /* 0x000fc400078e0012 */
[----:B------:R-:W0:Y:S01]  /*15ec0*/  LDSM.16.MT88.4 R16, [R28+UR9+0x4100] ;  /* 0x004100091c10783b */ /* 0x000e220008004200 */
[----:B------:R-:W-:Y:S01]  /*15ed0*/  IMAD.MOV.U32 R22, RZ, RZ, R15 ;  /* 0x000000ffff167224 */ /* 0x000fe200078e000f */
[----:B0-----:R-:W-:Y:S02]  /*15ee0*/  MOV R15, R16 ;  /* 0x00000010000f7202 */ /* 0x001fe40000000f00 */
[----:B----4-:R-:W-:Y:S04]  /*15ef0*/  STL.64 [R1+0x2100], R26 ;  /* 0x0021001a01007387 */ /* 0x010fe80000100a00 */
[----:B---3--:R0:W-:Y:S04]  /*15f00*/  STL.64 [R1+0x20f8], R24 ;  /* 0x0020f81801007387 */ /* 0x0081e80000100a00 */
[----:B0-----:R-:W2:Y:S04]  /*15f10*/  LDL.LU R24, [R1+0x100] ;  /* 0x0001000001187983 */ /* 0x001ea80000300800 */
[----:B------:R-:W2:Y:S04]  /*15f20*/  LDL.LU R25, [R1+0x104] ;  /* 0x0001040001197983 */ /* 0x000ea80000300800 */
[----:B------:R-:W2:Y:S04]  /*15f30*/  LDL.LU R26, [R1+0x108] ;  /* 0x00010800011a7983 */ /* 0x000ea80000300800 */
[----:B------:R-:W2:Y:S04]  /*15f40*/  LDL.LU R27, [R1+0x10c] ;  /* 0x00010c00011b7983 */ /* 0x000ea80000300800 */
[----:B------:R0:W-:Y:S04]  /*15f50*/  STL [R1+0x244], R17 ;  /* 0x0002441101007387 */ /* 0x0001e80000100800 */
[----:B------:R-:W-:Y:S04]  /*15f60*/  STL [R1+0x24c], R19 ;  /* 0x00024c1301007387 */ /* 0x000fe80000100800 */
[----:B0-----:R-:W3:Y:S01]  /*15f70*/  LDL.LU.64 R16, [R1+0x2108] ;  /* 0x0021080001107983 */ /* 0x001ee20000300a00 */
[----:B------:R-:W-:-:S02]  /*15f80*/  IMAD.MOV.U32 R23, RZ, RZ, R14 ;  /* 0x000000ffff177224 */ /* 0x000fc400078e000e */
[----:B------:R-:W-:-:S05]  /*15f90*/  IMAD.MOV.U32 R14, RZ, RZ, R18 ;  /* 0x000000ffff0e7224 */ /* 0x000fca00078e0012 */
[----:B------:R-:W-:Y:S04]  /*15fa0*/  STL.64 [R1+0x20d0], R14 ;  /* 0x0020d00e01007387 */ /* 0x000fe80000100a00 */
[----:B------:R0:W-:Y:S04]  /*15fb0*/  STL.64 [R1+0x20c8], R12 ;  /* 0x0020c80c01007387 */ /* 0x0001e80000100a00 */
[----:B0-----:R-:W4:Y:S04]  /*15fc0*/  LDL.LU R12, [R1+0x60] ;  /* 0x00006000010c7983 */ /* 0x001f280000300800 */
[----:B------:R-:W4:Y:S04]  /*15fd0*/  LDL.LU R13, [R1+0x64] ;  /* 0x00006400010d7983 */ /* 0x000f280000300800 */
[----:B------:R-:W4:Y:S04]  /*15fe0*/  LDL.LU R14, [R1+0x68] ;  /* 0x00006800010e7983 */ /* 0x000f280000300800 */
[----:B------:R-:W4:Y:S01]  /*15ff0*/  LDL.LU R15, [R1+0x6c] ;  /* 0x00006c00010f7983 */ /* 0x000f220000300800 */
[----:B--2---:R-:W-:Y:S03]  /*16000*/  HMMA.16816.F32 R20, R20, R2, R24 ;  /* 0x000000021414723c */ /* 0x004fe60000001818 */
[----:B------:R-:W0:-:S15]  /*16010*/  LDSM.16.MT88.4 R24, [R28+UR9+0x6100] ;  /* 0x006100091c18783b */ /* 0x000e1e0008004200 */
[----:B------:R-:W-:Y:S01]  /*16020*/  NOP ;  /* 0x0000000000007918 */ /* 0x000fe20000000000 */
[----:B------:R-:W-:Y:S04]  /*16030*/  STL.64 [R1+0x50], R20 ;  /* 0x0000501401007387 */ /* 0x000fe80000100a00 */
[----:B------:R3:W-:Y:S04]  /*16040*/  STL.64 [R1+0x58], R22 ;  /* 0x0000581601007387 */ /* 0x0007e80000100a00 */
[----:B0-----:R-:W-:Y:S01]  /*16050*/  STL [R1+0x204], R25 ;  /* 0x0002041901007387 */ /* 0x001fe20000100800 */
[----:B------:R-:W-:Y:S02]  /*16060*/  IMAD.MOV.U32 R6, RZ, RZ, R24 ;  /* 0x000000ffff067224 */ /* 0x000fe400078e0018 */
[----:B------:R-:W-:Y:S01]  /*16070*/  IMAD.MOV.U32 R5, RZ, RZ, R26 ;  /* 0x000000ffff057224 */ /* 0x000fe200078e001a */
[----:B------:R-:W-:Y:S04]  /*16080*/  STL [R1+0x20c], R27 ;  /* 0x00020c1b01007387 */ /* 0x000fe80000100800 */
[----:B------:R-:W0:Y:S01]  /*16090*/  LDSM.16.MT88.4 R24, [R11+UR9+0x4100] ;  /* 0x004100090b18783b */ /* 0x000e220008004200 */
[----:B---3--:R-:W-:Y:S01]  /*160a0*/  IMAD.MOV.U32 R22, RZ, RZ, R17 ;  /* 0x000000ffff167224 */ /* 0x008fe200078e0011 */
[----:B------:R-:W-:-:S02]  /*160b0*/  MOV R23, R16 ;  /* 0x0000001000177202 */ /* 0x000fc40000000f00 */
[----:B------:R-:W2:Y:S04]  /*160c0*/  LDL.LU R20, [R1+0x260] ;  /* 0x0002600001147983 */ /* 0x000ea80000300800 */
[----:B------:R-:W2:Y:S01]  /*160d0*/  LDL.LU R21, [R1+0x268] ;  /* 0x0002680001157983 */ /* 0x000ea20000300800 */
[----:B0-----:R-:W-:-:S03]  /*160e0*/  IMAD.MOV.U32 R17, RZ, RZ, R24 ;  /* 0x000000ffff117224 */ /* 0x001fc600078e0018 */
[----:B------:R-:W-:Y:S01]  /*160f0*/  STL [R1+0x224], R25 ;  /* 0x0002241901007387 */ /* 0x000fe20000100800 */
[----:B------:R-:W-:-:S03]  /*16100*/  IMAD.MOV.U32 R16, RZ, RZ, R26 ;  /* 0x000000ffff107224 */ /* 0x000fc600078e001a */
[----:B------:R0:W-:Y:S04]  /*16110*/  STL [R1+0x22c], R27 ;  /* 0x00022c1b01007387 */ /* 0x0001e80000100800 */
[----:B0-----:R-:W2:Y:S04]  /*16120*/  LDL.LU.64 R26, [R1+0x2100] ;  /* 0x00210000011a7983 */ /* 0x001ea80000300a00 */
[----:B------:R-:W2:Y:S04]  /*16130*/  LDL.LU.64 R24, [R1+0x20f8] ;  /* 0x0020f80001187983 */ /* 0x000ea80000300a00 */
[----:B------:R0:W-:Y:S04]  /*16140*/  STL.64 [R1+0x20a8], R16 ;  /* 0x0020a81001007387 */ /* 0x0001e80000100a00 */
[----:B0-----:R-:W3:Y:S04]  /*16150*/  LDL.LU R16, [R1+0x10] ;  /* 0x0000100001107983 */ /* 0x001ee80000300800 */
[----:B------:R-:W3:Y:S04]  /*16160*/  LDL.LU R17, [R1+0x14] ;  /* 0x0000140001117983 */ /* 0x000ee80000300800 */
[----:B------:R-:W5:Y:S04]  /*16170*/  LDL.LU R18, [R1+0x18] ;  /* 0x0000180001127983 */ /* 0x000f680000300800 */
[----:B------:R-:W5:Y:S01]  /*16180*/  LDL.LU R19, [R1+0x1c] ;  /* 0x00001c0001137983 */ /* 0x000f620000300800 */
[----:B--2---:R-:W-:Y:S03]  /*16190*/  HMMA.16816.F32 R20, R20, R2, R24 ;  /* 0x000000021414723c */ /* 0x004fe60000001818 */
[----:B-----5:R-:W-:Y:S04]  /*161a0*/  STL.64 [R1+0x20b8], R18 ;  /* 0x0020b81201007387 */ /* 0x020fe80000100a00 */
[----:B---3--:R0:W-:Y:S04]  /*161b0*/  STL.64 [R1+0x20b0], R16 ;  /* 0x0020b01001007387 */ /* 0x0081e80000100a00 */
[----:B0-----:R-:W2:Y:S04]  /*161c0*/  LDL.LU R16, [R1+0x40] ;  /* 0x0000400001107983 */ /* 0x001ea80000300800 */
[----:B------:R-:W2:Y:S04]  /*161d0*/  LDL.LU R17, [R1+0x44] ;  /* 0x0000440001117983 */ /* 0x000ea80000300800 */
[----:B------:R-:W2:Y:S04]  /*161e0*/  LDL.LU R18, [R1+0x48] ;  /* 0x0000480001127983 */ /* 0x000ea80000300800 */
[----:B------:R-:W2:Y:S04]  /*161f0*/  LDL.LU R19, [R1+0x4c] ;  /* 0x00004c0001137983 */ /* 0x000ea80000300800 */
[----:B------:R-:W3:Y:S04]  /*16200*/  LDL.LU.64 R26, [R1+0x20f0] ;  /* 0x0020f000011a7983 */ /* 0x000ee80000300a00 */
[----:B------:R-:W5:Y:S04]  /*16210*/  LDL.LU R25, [R1+0x20e8] ;  /* 0x0020e80001197983 */ /* 0x000f680000300800 */
[----:B------:R-:W-:Y:S04]  /*16220*/  STL.64 [R1+0xe0], R20 ;  /* 0x0000e01401007387 */ /* 0x000fe80000100a00 */
[----:B------:R-:W-:Y:S04]  /*16230*/  STL.64 [R1+0xe8], R22 ;  /* 0x0000e81601007387 */ /* 0x000fe80000100a00 */
[----:B------:R-:W0:Y:S01]  /*16240*/  LDSM.16.MT88.4 R20, [R11+UR9+0x6100] ;  /* 0x006100090b14783b */ /* 0x000e220008004200 */
[----:B------:R-:W-:-:S03]  /*16250*/  IMAD.MOV.U32 R7, RZ, RZ, R4 ;  /* 0x000000ffff077224 */ /* 0x000fc600078e0004 */
[----:B0-----:R-:W-:Y:S01]  /*16260*/  STL [R1+0x1e4], R21 ;  /* 0x0001e41501007387 */ /* 0x001fe20000100800 */
[----:B------:R-:W-:Y:S02]  /*16270*/  IMAD.MOV.U32 R24, RZ, RZ, R20 ;  /* 0x000000ffff187224 */ /* 0x000fe400078e0014 */
[----:B------:R-:W-:Y:S01]  /*16280*/  IMAD.MOV.U32 R4, RZ, RZ, R22 ;  /* 0x000000ffff047224 */ /* 0x000fe200078e0016 */
[----:B------:R0:W-:Y:S01]  /*16290*/  STL [R1+0x1ec], R23 ;  /* 0x0001ec1701007387 */ /* 0x0001e20000100800 */
[----:B------:R-:W-:Y:S02]  /*162a0*/  IMAD.MOV.U32 R22, RZ, RZ, R8 ;  /* 0x000000ffff167224 */ /* 0x000fe400078e0008 */
[----:B0-----:R-:W-:Y:S01]  /*162b0*/  IMAD.MOV.U32 R23, RZ, RZ, R9 ;  /* 0x000000ffff177224 */ /* 0x001fe200078e0009 */
[----:B---3--:R-:W-:Y:S01]  /*162c0*/  MOV R20, R26 ;  /* 0x0000001a00147202 */ /* 0x008fe20000000f00 */
[----:B------:R-:W-:Y:S01]  /*162d0*/  IMAD.MOV.U32 R21, RZ, RZ, R27 ;  /* 0x000000ffff157224 */ /* 0x000fe200078e001b */
[----:B------:R-:W3:Y:S04]  /*162e0*/  LDL.LU R26, [R1+0x20e4] ;  /* 0x0020e400011a7983 */ /* 0x000ee80000300800 */
[----:B------:R-:W2:Y:S02]  /*162f0*/  LDL.LU R27, [R1+0x20e0] ;  /* 0x0020e000011b7983 */ /* 0x000ea40000300800 */
[----:B----4-:R-:W-:Y:S02]  /*16300*/  HMMA.16816.F32 R20, R20, R2, R12 ;  /* 0x000000021414723c */ /* 0x010fe4000000180c */
[----:B------:R-:W4:Y:S04]  /*16310*/  LDL.LU R8, [R1+0x20dc] ;  /* 0x0020dc0001087983 */ /* 0x000f280000300800 */
[----:B------:R-:W4:Y:S04]  /*16320*/  LDL.LU R9, [R1+0x20d8] ;  /* 0x0020d80001097983 */ /* 0x000f280000300800 */
[----:B------:R-:W2:Y:S04]  /*16330*/  LDL.LU.64 R14, [R1+0x20d0] ;  /* 0x0020d000010e7983 */ /* 0x000ea80000300a00 */
[----:B------:R-:W2:Y:S05]  /*16340*/  LDL.LU.64 R12, [R1+0x20c8] ;  /* 0x0020c800010c7983 */ /* 0x000eaa0000300a00 */
[----:B------:R0:W-:Y:S04]  /*16350*/  STL.64 [R1+0xd0], R20 ;  /* 0x0000d01401007387 */ /* 0x0001e80000100a00 */
[----:B------:R2:W-:Y:S01]  /*16360*/  STL.64 [R1+0xd8], R22 ;  /* 0x0000d81601007387 */ /* 0x0005e20000100a00 */
[----:B0-----:R-:W-:Y:S01]  /*16370*/  IMAD.MOV.U32 R20, RZ, RZ, R10 ;  /* 0x000000ffff147224 */ /* 0x001fe200078e000a */
[----:B------:R-:W-:-:S02]  /*16380*/  MOV R21, R29 ;  /* 0x0000001d00157202 */ /* 0x000fc40000000f00 */
[----:B------:R-:W4:Y:S01]  /*16390*/  LDL.LU R10, [R1+0x20c0] ;  /* 0x0020c000010a7983 */ /* 0x000f220000300800 */
[----:B--2---:R-:W-:Y:S02]  /*163a0*/  IMAD.MOV.U32 R22, RZ, RZ, R13 ;  /* 0x000000ffff167224 */ /* 0x004fe400078e000d */
[----:B------:R-:W-:-:S07]  /*163b0*/  IMAD.MOV.U32 R23, RZ, RZ, R12 ;  /* 0x000000ffff177224 */ /* 0x000fce00078e000c */
[----:B------:R-:W-:Y:S01]  /*163c0*/  HMMA.16816.F32 R20, R20, R2, R16 ;  /* 0x000000021414723c */ /* 0x000fe20000001810 */
[----:B------:R-:W0:-:S15]  /*163d0*/  LDSM.16.MT88.4 R16, [R0+UR9+0x4180] ;  /* 0x004180090010783b */ /* 0x000e1e0008004200 */
[----:B------:R-:W-:-:S03]  /*163e0*/  NOP ;  /* 0x0000000000007918 */ /* 0x000fc60000000000 */
[----:B------:R1:W-:Y:S04]  /*163f0*/  STL.64 [R1+0xb0], R20 ;  /* 0x0000b01401007387 */ /* 0x0003e80000100a00 */
[----:B------:R-:W-:Y:S04]  /*16400*/  STL.64 [R1+0xb8], R22 ;  /* 0x0000b81601007387 */ /* 0x000fe80000100a00 */
[----:B0-----:R-:W-:Y:S01]  /*16410*/  STL [R1+0x154], R17 ;  /* 0x0001541101007387 */ /* 0x001fe20000100800 */
[----:B------:R-:W-:Y:S02]  /*16420*/  IMAD.MOV.U32 R12, RZ, RZ, R16 ;  /* 0x000000ffff0c7224 */ /* 0x000fe400078e0010 */
[----:B------:R-:W-:Y:S01]  /*16430*/  IMAD.MOV.U32 R13, RZ, RZ, R18 ;  /* 0x000000ffff0d7224 */ /* 0x000fe200078e0012 */
[----:B------:R-:W-:Y:S04]  /*16440*/  STL [R1+0x15c], R19 ;  /* 0x00015c1301007387 */ /* 0x000fe80000100800 */
[----:B------:R-:W0:Y:S01]  /*16450*/  LDSM.16.MT88.4 R16, [R0+UR9+0x6180] ;  /* 0x006180090010783b */ /* 0x000e220008004200 */
[----:B-1----:R-:W-:Y:S01]  /*16460*/  MOV R20, R15 ;  /* 0x0000000f00147202 */ /* 0x002fe20000000f00 */
[----:B------:R-:W-:-:S02]  /*16470*/  IMAD.MOV.U32 R21, RZ, RZ, R14 ;  /* 0x000000ffff157224 */ /* 0x000fc400078e000e */
[----:B0-----:R-:W-:Y:S01]  /*16480*/  STL [R1+0x194], R17 ;  /* 0x0001941101007387 */ /* 0x001fe20000100800 */
[----:B------:R-:W-:Y:S01]  /*16490*/  MOV R15, R18 ;  /* 0x00000012000f7202 */ /* 0x000fe20000000f00 */
[----:B------:R-:W-:Y:S02]  /*164a0*/  IMAD.MOV.U32 R14, RZ, RZ, R16 ;  /* 0x000000ffff0e7224 */ /* 0x000fe400078e0010 */
[----:B------:R0:W-:Y:S04]  /*164b0*/  STL [R1+0x19c], R19 ;  /* 0x00019c1301007387 */ /* 0x0001e80000100800 */
[----:B0-----:R-:W2:Y:S04]  /*164c0*/  LDL.LU.64 R18, [R1+0x20b8] ;  /* 0x0020b80001127983 */ /* 0x001ea80000300a00 */
[----:B------:R-:W2:Y:S01]  /*164d0*/  LDL.LU.64 R16, [R1+0x20b0] ;  /* 0x0020b00001107983 */ /* 0x000ea20000300a00 */
[----:B------:R-:W-:-:S02]  /*164e0*/  IMAD.MOV.U32 R22, RZ, RZ, R6 ;  /* 0x000000ffff167224 */ /* 0x000fc400078e0006 */
[----:B------:R-:W-:Y:S01]  /*164f0*/  IMAD.MOV.U32 R23, RZ, RZ, R5 ;  /* 0x000000ffff177224 */ /* 0x000fe200078e0005 */
[----:B------:R-:W-:Y:S06]  /*16500*/  STL [R1+0x1fc0], R0 ;  /* 0x001fc00001007387 */ /* 0x000fec0000100800 */
[----:B--2---:R-:W-:Y:S01]  /*16510*/  HMMA.16816.F32 R20, R20, R2, R16 ;  /* 0x000000021414723c */ /* 0x004fe20000001810 */
[----:B------:R-:W2:-:S15]  /*16520*/  LDL.LU.64 R16, [R1+0x20a8] ;  /* 0x0020a80001107983 */ /* 0x000e9e0000300a00 */
[----:B------:R-:W-:-:S03]  /*16530*/  NOP ;  /* 0x0000000000007918 */ /* 0x000fc60000000000 */
[----:B------:R-:W-:Y:S04]  /*16540*/  STL.64 [R1+0x10], R20 ;  /* 0x0000101401007387 */ /* 0x000fe80000100a00 */
[----:B------:R-:W-:Y:S04]  /*16550*/  STL.64 [R1+0x18], R22 ;  /* 0x0000181601007387 */ /* 0x000fe80000100a00 */
[----:B------:R-:W0:Y:S01]  /*16560*/  LDSM.16.MT88.4 R20, [R28+UR9+0x4180] ;  /* 0x004180091c14783b */ /* 0x000e220008004200 */
[----:B---3--:R-:W-:Y:S02]  /*16570*/  IMAD.MOV.U32 R18, RZ, RZ, R26 ;  /* 0x000000ffff127224 */ /* 0x008fe400078e001a */
[----:B-----5:R-:W-:-:S02]  /*16580*/  IMAD.MOV.U32 R19, RZ, RZ, R25 ;  /* 0x000000ffff137224 */ /* 0x020fc400078e0019 */
[----:B0-----:R-:W-:Y:S02]  /*16590*/  IMAD.MOV.U32 R6, RZ, RZ, R20 ;  /* 0x000000ffff067224 */ /* 0x001fe400078e0014 */
[----:B------:R-:W-:Y:S02]  /*165a0*/  IMAD.MOV.U32 R5, RZ, RZ, R22 ;  /* 0x000000ffff057224 */ /* 0x000fe400078e0016 */
[----:B------:R-:W-:Y:S01]  /*165b0*/  IMAD.MOV.U32 R22, RZ, RZ, R24 ;  /* 0x000000ffff167224 */ /* 0x000fe200078e0018 */
[----:B------:R-:W-:Y:S04]  /*165c0*/  STL [R1+0x144], R21 ;  /* 0x0001441501007387 */ /* 0x000fe80000100800 */
[----:B------:R0:W-:Y:S02]  /*165d0*/  STL [R1+0x14c], R23 ;  /* 0x00014c1701007387 */ /* 0x0001e40000100800 */
[----:B0-----:R-:W-:-:S02]  /*165e0*/  IMAD.MOV.U32 R23, RZ, RZ, R4 ;  /* 0x000000ffff177224 */ /* 0x001fc400078e0004 */
[----:B--2---:R-:W-:Y:S01]  /*165f0*/  IMAD.MOV.U32 R20, RZ, RZ, R17 ;  /* 0x000000ffff147224 */ /* 0x004fe200078e0011 */
[----:B------:R-:W-:Y:S02]  /*16600*/  MOV R17, R27 ;  /* 0x0000001b00117202 */ /* 0x000fe40000000f00 */
[----:B------:R-:W0:Y:S01]  /*16610*/  LDSM.16.MT88.4 R24, [R28+UR9+0x6180] ;  /* 0x006180091c18783b */ /* 0x000e220008004200 */
[----:B------:R-:W-:-:S03]  /*16620*/  IMAD.MOV.U32 R21, RZ, RZ, R16 ;  /* 0x000000ffff157224 */ /* 0x000fc600078e0010 */
[----:B------:R-:W2:Y:S04]  /*16630*/  LDL.LU R16, [R1+0x30] ;  /* 0x0000300001107983 */ /* 0x000ea80000300800 */
[----:B0-----:R-:W-:Y:S01]  /*16640*/  STL [R1+0x184], R25 ;  /* 0x0001841901007387 */ /* 0x001fe20000100800 */
[----:B------:R-:W-:Y:S01]  /*16650*/  IMAD.MOV.U32 R29, RZ, RZ, R26 ;  /* 0x000000ffff1d7224 */ /* 0x000fe200078e001a */
[----:B------:R-:W-:Y:S02]  /*16660*/  MOV R4, R24 ;  /* 0x0000001800047202 */ /* 0x000fe40000000f00 */
[----:B------:R0:W-:Y:S04]  /*16670*/  STL [R1+0x18c], R27 ;  /* 0x00018c1b01007387 */ /* 0x0001e80000100800 */
[----:B0-----:R-:W3:Y:S04]  /*16680*/  LDL.LU.64 R26, [R1+0x20a0] ;  /* 0x0020a000011a7983 */ /* 0x001ee80000300a00 */
[----:B------:R-:W3:Y:S04]  /*16690*/  LDL.LU.64 R24, [R1+0x2098] ;  /* 0x0020980001187983 */ /* 0x000ee80000300a00 */
[----:B------:R-:W-:Y:S01]  /*166a0*/  STL [R1+0x1fbc], R28 ;  /* 0x001fbc1c01007387 */ /* 0x000fe20000100800 */
[----:B---3--:R-:W-:Y:S03]  /*166b0*/  HMMA.16816.F32 R24, R20, R2, R24 ;  /* 0x000000021418723c */ /* 0x008fe60000001818 */
[----:B------:R-:W0:-:S15]  /*166c0*/  LDSM.16.MT88.4 R20, [R11+UR9+0x4180] ;  /* 0x004180090b14783b */ /* 0x000e1e0008004200 */
[----:B------:R-:W-:Y:S01]  /*166d0*/  NOP ;  /* 0x0000000000007918 */ /* 0x000fe20000000000 */
[----:B------:R-:W-:Y:S04]  /*166e0*/  STL.64 [R1+0xa0], R24 ;  /* 0x0000a01801007387 */ /* 0x000fe80000100a00 */
[----:B------:R1:W-:Y:S04]  /*166f0*/  STL.64 [R1+0xa8], R26 ;  /* 0x0000a81a01007387 */ /* 0x0003e80000100a00 */
[----:B0-----:R-:W-:Y:S01]  /*16700*/  STL [R1+0x134], R21 ;  /* 0x0001341501007387 */ /* 0x001fe20000100800 */
[----:B-1----:R-:W-:Y:S02]  /*16710*/  IMAD.MOV.U32 R27, RZ, RZ, R20 ;  /* 0x000000ffff1b7224 */ /* 0x002fe400078e0014 */
[----:B------:R-:W-:Y:S01]  /*16720*/  IMAD.MOV.U32 R26, RZ, RZ, R22 ;  /* 0x000000ffff1a7224 */ /* 0x000fe200078e0016 */
[----:B------:R-:W-:Y:S04]  /*16730*/  STL [R1+0x13c], R23 ;  /* 0x00013c1701007387 */ /* 0x000fe80000100800 */
[----:B------:R0:W1:Y:S04]  /*16740*/  LDSM.16.MT88.4 R20, [R11+UR9+0x6180] ;  /* 0x006180090b14783b */ /* 0x0000680008004200 */
[----:B0-----:R-:W4:Y:S01]  /*16750*/  LDL.LU R11, [R1+0x2090] ;  /* 0x00209000010b7983 */ /* 0x001f220000300800 */
[----:B-1----:R-:W-:Y:S01]  /*16760*/  IMAD.MOV.U32 R25, RZ, RZ, R20 ;  /* 0x000000ffff197224 */ /* 0x002fe200078e0014 */
[----:B------:R-:W-:-:S02]  /*16770*/  MOV R24, R22 ;  /* 0x0000001600187202 */ /* 0x000fc40000000f00 */
[----:B------:R0:W-:Y:S01]  /*16780*/  STL [R1+0x17c], R23 ;  /* 0x00017c1701007387 */ /* 0x0001e20000100800 */
[----:B------:R-:W-:Y:S02]  /*16790*/  IMAD.MOV.U32 R0, RZ, RZ, R21 ;  /* 0x000000ffff007224 */ /* 0x000fe400078e0015 */
[----:B------:R-:W-:Y:S02]  /*167a0*/  IMAD.MOV.U32 R20, RZ, RZ, R12 ;  /* 0x000000ffff147224 */ /* 0x000fe400078e000c */
[----:B------:R-:W-:Y:S02]  /*167b0*/  IMAD.MOV.U32 R21, RZ, RZ, R13 ;  /* 0x000000ffff157224 */ /* 0x000fe400078e000d */
[----:B------:R-:W-:Y:S01]  /*167c0*/  IMAD.MOV.U32 R22, RZ, RZ, R14 ;  /* 0x000000ffff167224 */ /* 0x000fe200078e000e */
[----:B0-----:R-:W-:Y:S01]  /*167d0*/  MOV R23, R15 ;  /* 0x0000000f00177202 */ /* 0x001fe20000000f00 */
[----:B------:R-:W-:Y:S04]  /*167e0*/  STL [R1+0x2028], R0 ;  /* 0x0020280001007387 */ /* 0x000fe80000100800 */
[----:B------:R-:W3:Y:S04]  /*167f0*/  LDL.LU R12, [R1+0x208c] ;  /* 0x00208c00010c7983 */ /* 0x000ee80000300800 */
[----:B------:R-:W3:Y:S04]  /*16800*/  LDL.LU R13, [R1+0x2088] ;  /* 0x00208800010d7983 */ /* 0x000ee80000300800 */
[----:B------:R-:W3:Y:S04]  /*16810*/  LDL.LU R14, [R1+0x2084] ;  /* 0x00208400010e7983 */ /* 0x000ee80000300800 */
[----:B------:R-:W3:Y:S01]  /*16820*/  LDL.LU R15, [R1+0x2080] ;  /* 0x00208000010f7983 */ /* 0x000ee20000300800 */
[----:B----4-:R-:W-:-:S15]  /*16830*/  HMMA.16816.F32 R8, R20, R2, R8 ;  /* 0x000000021408723c */ /* 0x010fde0000001808 */
[----:B------:R-:W-:-:S04]  /*16840*/  NOP ;  /* 0x0000000000007918 */ /* 0x000fc80000000000 */
[----:B------:R-:W-:Y:S01]  /*16850*/  IMAD.MOV.U32 R28, RZ, RZ, R11 ;  /* 0x000000ffff1c7224 */ /* 0x000fe200078e000b */
[----:B------:R0:W-:Y:S04]  /*16860*/  STL.64 [R1+0x60], R8 ;  /* 0x0000600801007387 */ /* 0x0001e80000100a00 */
[----:B------:R1:W-:Y:S01]  /*16870*/  STL [R1+0x68], R10 ;  /* 0x0000680a01007387 */ /* 0x0003e20000100800 */
[----:B------:R-:W-:-:S03]  /*16880*/  MOV R11, R29 ;  /* 0x0000001d000b7202 */ /* 0x000fc60000000f00 */
[----:B------:R-:W-:Y:S01]  /*16890*/  STL [R1+0x202c], R28 ;  /* 0x00202c1c01007387 */ /* 0x000fe20000100800 */
[----:B0-----:R-:W-:-:S03]  /*168a0*/  IMAD.MOV.U32 R8, RZ, RZ, R6 ;  /* 0x000000ffff087224 */ /* 0x001fc600078e0006 */
[----:B------:R-:W4:Y:S01]  /*168b0*/  LDL.LU R6, [R1+0x207c] ;  /* 0x00207c0001067983 */ /* 0x000f220000300800 */
[----:B------:R-:W-:Y:S02]  /*168c0*/  IMAD.MOV.U32 R9, RZ, RZ, R5 ;  /* 0x000000ffff097224 */ /* 0x000fe400078e0005 */
[----:B-1----:R-:W-:Y:S01]  /*168d0*/  IMAD.MOV.U32 R10, RZ, RZ, R4 ;  /* 0x000000ffff0a7224 */ /* 0x002fe200078e0004 */
[----:B------:R-:W5:Y:S04]  /*168e0*/  LDL.LU R5, [R1+0x2078] ;  /* 0x0020780001057983 */ /* 0x000f680000300800 */
[----:B------:R-:W4:Y:S04]  /*168f0*/  LDL.LU R4, [R1+0x2074] ;  /* 0x0020740001047983 */ /* 0x000f280000300800 */
[----:B------:R-:W4:Y:S01]  /*16900*/  LDL.LU R29, [R1+0x2070] ;  /* 0x00207000011d7983 */ /* 0x000f220000300800 */
[----:B---3--:R-:W-:Y:S01]  /*16910*/  HMMA.16816.F32 R20, R8, R2, R12 ;  /* 0x000000020814723c */ /* 0x008fe2000000180c */
[----:B------:R-:W-:-:S02]  /*16920*/  IMAD.MOV.U32 R8, RZ, RZ, R27 ;  /* 0x000000ffff087224 */ /* 0x000fc400078e001b */
[----:B------:R-:W-:Y:S02]  /*16930*/  IMAD.MOV.U32 R9, RZ, RZ, R26 ;  /* 0x000000ffff097224 */ /* 0x000fe400078e001a */
[----:B------:R-:W-:Y:S02]  /*16940*/  IMAD.MOV.U32 R10, RZ, RZ, R25 ;  /* 0x000000ffff0a7224 */ /* 0x000fe400078e0019 */
[----:B------:R-:W-:-:S07]  /*16950*/  IMAD.MOV.U32 R11, RZ, RZ, R24 ;  /* 0x000000ffff0b7224 */ /* 0x000fce00078e0018 */
[----:B--2---:R-:W-:Y:S05]  /*16960*/  HMMA.16816.F32 R16, R8, R2, R16 ;  /* 0x000000020810723c */ /* 0x004fea0000001810 */
[----:B------:R-:W-:Y:S04]  /*16970*/  STL.64 [R1+0x1fd0], R22 ;  /* 0x001fd01601007387 */ /* 0x000fe80000100a00 */
[----:B------:R0:W-:Y:S10]  /*16980*/  STL.64 [R1+0x1fc8], R20 ;  /* 0x001fc81401007387 */ /* 0x0001f40000100a00 */
[----:B------:R-:W-:Y:S01]  /*16990*/  MOV R15, R16 ;  /* 0x00000010000f7202 */ /* 0x000fe20000000f00 */
[----:B------:R-:W-:Y:S01]  /*169a0*/  IMAD.MOV.U32 R14, RZ, RZ, R17 ;  /* 0x000000ffff0e7224 */ /* 0x000fe200078e0011 */
[----:B0-----:R-:W2:Y:S01]  /*169b0*/  LDL.LU R20, [R1+0x20] ;  /* 0x0000200001147983 */ /* 0x001ea20000300800 */
[----:B------:R-:W-:-:S02]  /*169c0*/  IMAD.MOV.U32 R13, RZ, RZ, R18 ;  /* 0x000000ffff0d7224 */ /* 0x000fc400078e0012 */
[----:B------:R-:W-:Y:S01]  /*169d0*/  IMAD.MOV.U32 R12, RZ, RZ, R19 ;  /* 0x000000ffff0c7224 */ /* 0x000fe200078e0013 */
[----:B------:R-:W2:Y:S04]  /*169e0*/  LDL.LU R21, [R1+0x24] ;  /* 0x0000240001157983 */ /* 0x000ea80000300800 */
[----:B------:R-:W2:Y:S04]  /*169f0*/  LDL.LU R22, [R1+0x28] ;  /* 0x0000280001167983 */ /* 0x000ea80000300800 */
[----:B------:R-:W2:Y:S04]  /*16a00*/  LDL.LU R23, [R1+0x2c] ;  /* 0x00002c0001177983 */ /* 0x000ea80000300800 */
[----:B------:R-:W-:Y:S04]  /*16a10*/  STL.64 [R1+0x1fe0], R14 ;  /* 0x001fe00e01007387 */ /* 0x000fe80000100a00 */
[----:B------:R-:W-:Y:S04]  /*16a20*/  STL.64 [R1+0x1fd8], R12 ;  /* 0x001fd80c01007387 */ /* 0x000fe80000100a00 */
[----:B----4-:R-:W0:Y:S04]  /*16a30*/  LDSM.16.MT88.4 R8, [R29+UR9+0x4080] ;  /* 0x004080091d08783b */ /* 0x010e280008004200 */
[----:B------:R-:W-:Y:S04]  /*16a40*/  LDSM.16.MT88.4 R16, [R29+UR9+0x4100] ;  /* 0x004100091d10783b */ /* 0x000fe80008004200 */
[----:B0-----:R-:W-:Y:S01]  /*16a50*/  STL [R1+0xc4], R9 ;  /* 0x0000c40901007387 */ /* 0x001fe20000100800 */
[----:B------:R-:W-:Y:S01]  /*16a60*/  IMAD.MOV.U32 R24, RZ, RZ, R8 ;  /* 0x000000ffff187224 */ /* 0x000fe200078e0008 */
[----:B------:R-:W-:-:S02]  /*16a70*/  MOV R25, R10 ;  /* 0x0000000a00197202 */ /* 0x000fc40000000f00 */
[----:B------:R-:W-:Y:S04]  /*16a80*/  STL [R1+0xcc], R11 ;  /* 0x0000cc0b01007387 */ /* 0x000fe80000100800 */
[----:B------:R-:W0:Y:S04]  /*16a90*/  LDSM.16.MT88.4 R8, [R29+UR9+0x6080] ;  /* 0x006080091d08783b */ /* 0x000e280008004200 */
[----:B0-----:R0:W-:Y:S01]  /*16aa0*/  STL [R1+0x104], R9 ;  /* 0x0001040901007387 */ /* 0x0011e20000100800 */
[----:B------:R-:W-:-:S03]  /*16ab0*/  IMAD.MOV.U32 R15, RZ, RZ, R8 ;  /* 0x000000ffff0f7224 */ /* 0x000fc600078e0008 */
[----:B------:R-:W-:Y:S01]  /*16ac0*/  STL [R1+0x10c], R11 ;  /* 0x00010c0b01007387 */ /* 0x000fe20000100800 */
[----:B------:R-:W-:-:S03]  /*16ad0*/  IMAD.MOV.U32 R8, RZ, RZ, R16 ;  /* 0x000000ffff087224 */ /* 0x000fc600078e0010 */
[----:B------:R-:W-:Y:S01]  /*16ae0*/  STL [R1+0xf4], R17 ;  /* 0x0000f41101007387 */ /* 0x000fe20000100800 */
[----:B0-----:R-:W-:-:S03]  /*16af0*/  IMAD.MOV.U32 R9, RZ, RZ, R18 ;  /* 0x000000ffff097224 */ /* 0x001fc600078e0012 */
[----:B------:R-:W-:Y:S04]  /*16b00*/  STL [R1+0xfc], R19 ;  /* 0x0000fc1301007387 */ /* 0x000fe80000100800 */
[----:B------:R-:W0:Y:S01]  /*16b10*/  LDSM.16.MT88.4 R16, [R29+UR9+0x6100] ;  /* 0x006100091d10783b */ /* 0x000e220008004200 */
[----:B------:R-:W-:-:S03]  /*16b20*/  IMAD.MOV.U32 R14, RZ, RZ, R10 ;  /* 0x000000ffff0e7224 */ /* 0x000fc600078e000a */
[----:B0-----:R-:W-:Y:S01]  /*16b30*/  STL [R1+0x114], R17 ;  /* 0x0001141101007387 */ /* 0x001fe20000100800 */
[----:B------:R-:W-:Y:S01]  /*16b40*/  MOV R10, R16 ;  /* 0x00000010000a7202 */ /* 0x000fe20000000f00 */
[----:B------:R-:W-:Y:S02]  /*16b50*/  IMAD.MOV.U32 R11, RZ, RZ, R18 ;  /* 0x000000ffff0b7224 */ /* 0x000fe400078e0012 */
[----:B------:R-:W-:Y:S04]  /*16b60*/  STL [R1+0x11c], R19 ;  /* 0x00011c1301007387 */ /* 0x000fe80000100800 */
[----:B------:R-:W0:Y:S04]  /*16b70*/  LDSM.16.MT88.4 R16, [R29+UR9+0x4180] ;  /* 0x004180091d10783b */ /* 0x000e280008004200 */
[----:B0-----:R-:W-:Y:S01]  /*16b80*/  STL [R1+0x124], R17 ;  /* 0x0001241101007387 */ /* 0x001fe20000100800 */
[----:B------:R-:W-:-:S02]  /*16b90*/  IMAD.MOV.U32 R13, RZ, RZ, R16 ;  /* 0x000000ffff0d7224 */ /* 0x000fc400078e0010 */
[----:B------:R-:W-:Y:S01]  /*16ba0*/  IMAD.MOV.U32 R12, RZ, RZ, R18 ;  /* 0x000000ffff0c7224 */ /* 0x000fe200078e0012 */
[----:B------:R-:W-:Y:S04]  /*16bb0*/  STL [R1+0x12c], R19 ;  /* 0x00012c1301007387 */ /* 0x000fe80000100800 */
[----:B------:R-:W0:Y:S04]  /*16bc0*/  LDSM.16.MT88.4 R16, [R29+UR9+0x6180] ;  /* 0x006180091d10783b */ /* 0x000e280008004200 */
[----:B0-----:R-:W-:Y:S01]  /*16bd0*/  STL [R1+0x164], R17 ;  /* 0x0001641101007387 */ /* 0x001fe20000100800 */
[----:B------:R-:W-:Y:S01]  /*16be0*/  MOV R0, R18 ;  /* 0x0000001200007202 */ /* 0x000fe20000000f00 */
[----:B------:R-:W-:-:S02]  /*16bf0*/  IMAD.MOV.U32 R28, RZ, RZ, R16 ;  /* 0x000000ffff1c7224 */ /* 0x000fc400078e0010 */
[----:B------:R0:W-:Y:S04]  /*16c00*/  STL [R1+0x16c], R19 ;  /* 0x00016c1301007387 */ /* 0x0001e80000100800 */
[----:B0-----:R-:W3:Y:S04]  /*16c10*/  LDL.LU.64 R18, [R1+0x2068] ;  /* 0x0020680001127983 */ /* 0x001ee80000300a00 */
[----:B------:R-:W4:Y:S01]  /*16c20*/  LDL.LU.64 R16, [R1+0x2060] ;  /* 0x0020600001107983 */ /* 0x000f220000300a00 */
[----:B------:R-:W-:Y:S02]  /*16c30*/  IMAD.MOV.U32 R26, RZ, RZ, R15 ;  /* 0x000000ffff1a7224 */ /* 0x000fe400078e000f */
[----:B------:R-:W-:-:S07]  /*16c40*/  IMAD.MOV.U32 R27, RZ, RZ, R14 ;  /* 0x000000ffff1b7224 */ /* 0x000fce00078e000e */
[----:B--2---:R-:W-:Y:S01]  /*16c50*/  HMMA.16816.F32 R24, R24, R2, R20 ;  /* 0x000000021818723c */ /* 0x004fe20000001814 */
[----:B------:R0:W-:Y:S04]  /*16c60*/  STL [R1+0x1f60], R29 ;  /* 0x001f601d01007387 */ /* 0x0001e80000100800 */
[----:B0-----:R-:W2:-:S14]  /*16c70*/  LDL.LU R29, [R1+0x2ec] ;  /* 0x0002ec00011d7983 */ /* 0x001e9c0000300800 */
[----:B------:R3:W-:Y:S04]  /*16c80*/  STL.64 [R1+0x1ff0], R26 ;  /* 0x001ff01a01007387 */ /* 0x0007e80000100a00 */
[----:B------:R4:W-:Y:S01]  /*16c90*/  STL.64 [R1+0x1fe8], R24 ;  /* 0x001fe81801007387 */ /* 0x0009e20000100a00 */
[----:B------:R-:W-:Y:S02]  /*16ca0*/  IMAD.MOV.U32 R20, RZ, RZ, R4 ;  /* 0x000000ffff147224 */ /* 0x000fe400078e0004 */
[----:B-----5:R-:W-:Y:S02]  /*16cb0*/  IMAD.MOV.U32 R21, RZ, RZ, R5 ;  /* 0x000000ffff157224 */ /* 0x020fe400078e0005 */
[----:B------:R-:W-:Y:S01]  /*16cc0*/  IMAD.MOV.U32 R22, RZ, RZ, R6 ;  /* 0x000000ffff167224 */ /* 0x000fe200078e0006 */
[----:B---3--:R-:W-:Y:S01]  /*16cd0*/  MOV R26, R18 ;  /* 0x00000012001a7202 */ /* 0x008fe20000000f00 */
[----:B------:R-:W-:-:S02]  /*16ce0*/  IMAD.MOV.U32 R27, RZ, RZ, R19 ;  /* 0x000000ffff1b7224 */ /* 0x000fc400078e0013 */
[----:B----4-:R-:W-:Y:S02]  /*16cf0*/  IMAD.MOV.U32 R24, RZ, RZ, R16 ;  /* 0x000000ffff187224 */ /* 0x010fe400078e0010 */
[----:B------:R-:W3:Y:S01]  /*16d00*/  LDL.LU R16, [R1+0x2058] ;  /* 0x0020580001107983 */ /* 0x000ee20000300800 */
[----:B------:R-:W-:-:S03]  /*16d10*/  IMAD.MOV.U32 R25, RZ, RZ, R17 ;  /* 0x000000ffff197224 */ /* 0x000fc600078e0011 */
[----:B------:R-:W3:Y:S04]  /*16d20*/  LDL.LU R17, [R1+0x2054] ;  /* 0x0020540001117983 */ /* 0x000ee80000300800 */
[----:B------:R-:W3:Y:S04]  /*16d30*/  LDL.LU R18, [R1+0x2050] ;  /* 0x0020500001127983 */ /* 0x000ee80000300800 */
[----:B------:R-:W3:Y:S04]  /*16d40*/  LDL.LU R19, [R1+0x204c] ;  /* 0x00204c0001137983 */ /* 0x000ee80000300800 */
[----:B------:R-:W4:Y:S04]  /*16d50*/  LDL.LU R4, [R1+0x2048] ;  /* 0x0020480001047983 */ /* 0x000f280000300800 */
[----:B------:R-:W5:Y:S04]  /*16d60*/  LDL.LU R5, [R1+0x2044] ;  /* 0x0020440001057983 */ /* 0x000f680000300800 */
[----:B------:R-:W2:Y:S04]  /*16d70*/  LDL.LU R6, [R1+0x2040] ;  /* 0x0020400001067983 */ /* 0x000ea80000300800 */
[----:B------:R-:W2:Y:S01]  /*16d80*/  LDL.LU R23, [R1+0x8c] ;  /* 0x00008c0001177983 */ /* 0x000ea20000300800 */
[----:B---3--:R-:W-:Y:S01]  /*16d90*/  HMMA.16816.F32 R16, R8, R2, R16 ;  /* 0x000000020810723c */ /* 0x008fe20000001810 */
[----:B------:R-:W-:Y:S01]  /*16da0*/  IMAD.MOV.U32 R9, RZ, RZ, R12 ;  /* 0x000000ffff097224 */ /* 0x000fe200078e000c */
[----:B------:R-:W-:-:S15]  /*16db0*/  MOV R12, R7 ;  /* 0x00000007000c7202 */ /* 0x000fde0000000f00 */
[----:B------:R-:W-:Y:S02]  /*16dc0*/  NOP ;  /* 0x0000000000007918 */ /* 0x000fe40000000000 */
[----:B------:R5:W-:Y:S04]  /*16dd0*/  STL.64 [R1+0x2000], R18 ;  /* 0x0020001201007387 */ /* 0x000be80000100a00 */
[----:B------:R0:W-:Y:S01]  /*16de0*/  STL.64 [R1+0x1ff8], R16 ;  /* 0x001ff81001007387 */ /* 0x0001e20000100a00 */
[----:B-----5:R-:W-:Y:S02]  /*16df0*/  IMAD.MOV.U32 R18, RZ, RZ, R5 ;  /* 0x000000ffff127224 */ /* 0x020fe400078e0005 */
[----:B--2---:R-:W-:Y:S01]  /*16e00*/  IMAD.MOV.U32 R19, RZ, RZ, R6 ;  /* 0x000000ffff137224 */ /* 0x004fe200078e0006 */
[----:B0-----:R-:W2:Y:S01]  /*16e10*/  LDL.LU R16, [R1] ;  /* 0x0000000001107983 */ /* 0x001ea20000300800 */
[----:B----4-:R-:W-:-:S03]  /*16e20*/  MOV R17, R4 ;  /* 0x0000000400117202 */ /* 0x010fc60000000f00 */
[----:B------:R-:W3:Y:S04]  /*16e30*/  LDL.LU R4, [R1+0x203c] ;  /* 0x00203c0001047983 */ /* 0x000ee80000300800 */
[----:B------:R-:W3:Y:S04]  /*16e40*/  LDL.LU R5, [R1+0x2038] ;  /* 0x0020380001057983 */ /* 0x000ee80000300800 */
[----:B------:R-:W3:Y:S04]  /*16e50*/  LDL.LU R6, [R1+0x2034] ;  /* 0x0020340001067983 */ /* 0x000ee80000300800 */
[----:B------:R-:W3:Y:S01]  /*16e60*/  LDL.LU R7, [R1+0x2030] ;  /* 0x0020300001077983 */ /* 0x000ee20000300800 */
[----:B------:R-:W-:-:S02]  /*16e70*/  IMAD.MOV.U32 R8, RZ, RZ, R13 ;  /* 0x000000ffff087224 */ /* 0x000fc400078e000d */
[----:B------:R-:W-:Y:S01]  /*16e80*/  IMAD.MOV.U32 R10, RZ, RZ, R28 ;  /* 0x000000ffff0a7224 */ /* 0x000fe200078e001c */
[----:B------:R-:W4:Y:S01]  /*16e90*/  LDL.LU R13, [R1+0x74] ;  /* 0x00007400010d7983 */ /* 0x000f220000300800 */
[----:B------:R-:W-:-:S03]  /*16ea0*/  IMAD.MOV.U32 R11, RZ, RZ, R0 ;  /* 0x000000ffff0b7224 */ /* 0x000fc600078e0000 */
[----:B------:R-:W4:Y:S04]  /*16eb0*/  LDL.LU R14, [R1+0x78] ;  /* 0x00007800010e7983 */ /* 0x000f280000300800 */
[----:B------:R-:W4:Y:S04]  /*16ec0*/  LDL.LU R15, [R1+0x7c] ;  /* 0x00007c00010f7983 */ /* 0x000f280000300800 */
[----:B------:R-:W5:Y:S04]  /*16ed0*/  LDL.LU R28, [R1+0x202c] ;  /* 0x00202c00011c7983 */ /* 0x000f680000300800 */
[----:B------:R-:W2:Y:S01]  /*16ee0*/  LDL.LU R0, [R1+0x2028] ;  /* 0x0020280001007983 */ /* 0x000ea20000300800 */
[----:B---3--:R-:W-:Y:S03]  /*16ef0*/  HMMA.16816.F32 R4, R8, R2, R4 ;  /* 0x000000020804723c */ /* 0x008fe60000001804 */
[----:B------:R-:W3:-:S15]  /*16f00*/  LDL.LU R3, [R1+0x2e8] ;  /* 0x0002e80001037983 */ /* 0x000ede0000300800 */
[----:B------:R-:W-:Y:S01]  /*16f10*/  NOP ;  /* 0x0000000000007918 */ /* 0x000fe20000000000 */
[----:B------:R-:W-:Y:S04]  /*16f20*/  STL.64 [R1+0x2010], R6 ;  /* 0x0020100601007387 */ /* 0x000fe80000100a00 */
[----:B------:R2:W-:Y:S04]  /*16f30*/  STL.64 [R1+0x2008], R4 ;  /* 0x0020080401007387 */ /* 0x0005e80000100a00 */
[----:B------:R-:W2:Y:S04]  /*16f40*/  LDL.LU R8, [R1+0x2c4] ;  /* 0x0002c40001087983 */ /* 0x000ea80000300800 */
[----:B------:R-:W2:Y:S04]  /*16f50*/  LDL.LU R9, [R1+0x2cc] ;  /* 0x0002cc0001097983 */ /* 0x000ea80000300800 */
[----:B------:R-:W2:Y:S04]  /*16f60*/  LDL.LU R10, [R1+0x2d4] ;  /* 0x0002d400010a7983 */ /* 0x000ea80000300800 */
[----:B------:R-:W2:Y:S01]  /*16f70*/  LDL.LU R11, [R1+0x2dc] ;  /* 0x0002dc00010b7983 */ /* 0x000ea20000300800 */
[----:B---3--:R-:W-:-:S02]  /*16f80*/  F2FP.F16.E4M3.UNPACK_B R2, R3.H1 ;  /* 0x00000003ff02723e */ /* 0x008fc400030006ff */
[----:B------:R-:W-:-:S07]  /*16f90*/  F2FP.F16.E4M3.UNPACK_B R3, R29.H1 ;  /* 0x0000001dff03723e */ /* 0x000fce00030006ff */
[----:B--2---:R-:W-:Y:S01]  /*16fa0*/  HMMA.16816.F32 R4, R8, R2, R16 ;  /* 0x000000020804723c */ /* 0x004fe20000001810 */
[----:B------:R-:W2:-:S15]  /*16fb0*/  LDL.LU R8, [R1+0x2a4] ;  /* 0x0002a40001087983 */ /* 0x000e9e0000300800 */
[----:B------:R-:W-:-:S03]  /*16fc0*/  NOP ;  /* 0x0000000000007918 */ /* 0x000fc60000000000 */
[----:B------:R-:W-:Y:S04]  /*16fd0*/  STL.64 [R1+0x20], R4 ;  /* 0x0000200401007387 */ /* 0x000fe80000100a00 */
[----:B------:R2:W-:Y:S04]  /*16fe0*/  STL.64 [R1+0x28], R6 ;  /* 0x0000280601007387 */ /* 0x0005e80000100a00 */
[----:B------:R-:W2:Y:S04]  /*16ff0*/  LDL.LU R9, [R1+0x2ac] ;  /* 0x0002ac0001097983 */ /* 0x000ea80000300800 */
[----:B------:R-:W2:Y:S04]  /*17000*/  LDL.LU R10, [R1+0x2b4] ;  /* 0x0002b400010a7983 */ /* 0x000ea80000300800 */
[----:B------:R-:W2:Y:S02]  /*17010*/  LDL.LU R11, [R1+0x2bc] ;  /* 0x0002bc00010b7983 */ /* 0x000ea40000300800 */
[----:B--2---:R-:W-:Y:S02]  /*17020*/  HMMA.16816.F32 R4, R8, R2, R24 ;  /* 0x000000020804723c */ /* 0x004fe40000001818 */
[----:B------:R-:W2:-:S15]  /*17030*/  LDL.LU R8, [R1+0x284] ;  /* 0x0002840001087983 */ /* 0x000e9e0000300800 */
[----:B------:R-:W-:Y:S02]  /*17040*/  NOP ;  /* 0x0000000000007918 */ /* 0x000fe40000000000 */
        /* <DEDUP_REMOVED lines=8> */
[----:B------:R0:W-:Y:S04]  /*170d0*/  STL.64 [R1+0x2e0], R4 ;  /* 0x0002e00401007387 */ /* 0x0001e80000100a00 */
[----:B------:R1:W-:Y:S04]  /*170e0*/  STL.64 [R1+0x2e8], R6 ;  /* 0x0002e80601007387 */ /* 0x0003e80000100a00 */
[----:B------:R-:W2:Y:S04]  /*170f0*/  LDL.LU R21, [R1+0x54] ;  /* 0x0000540001157983 */ /* 0x000ea80000300800 */
[----:B------:R-:W2:Y:S04]  /*17100*/  LDL.LU R22, [R1+0x58] ;  /* 0x0000580001167983 */ /* 0x000ea80000300800 */
[----:B------:R-:W2:Y:S04]  /*17110*/  LDL.LU R23, [R1+0x5c] ;  /* 0x00005c0001177983 */ /* 0x000ea80000300800 */
[----:B------:R-:W4:Y:S04]  /*17120*/  LDL.LU R8, [R1+0x1a4] ;  /* 0x0001a40001087983 */ /* 0x000f280000300800 */
[----:B------:R-:W4:Y:S04]  /*17130*/  LDL.LU R9, [R1+0x1ac] ;  /* 0x0001ac0001097983 */ /* 0x000f280000300800 */
[----:B------:R-:W4:Y:S04]  /*17140*/  LDL.LU R10, [R1+0x1b4] ;  /* 0x0001b400010a7983 */ /* 0x000f280000300800 */
[----:B------:R-:W4:Y:S04]  /*17150*/  LDL.LU R11, [R1+0x1bc] ;  /* 0x0001bc00010b7983 */ /* 0x000f280000300800 */
[----:B0-----:R-:W3:Y:S01]  /*17160*/  LDL.LU R4, [R1+0xd0] ;  /* 0x0000d00001047983 */ /* 0x001ee20000300800 */
[----:B----4-:R-:W-:-:S15]  /*17170*/  HMMA.16816.F32 R8, R8, R2, R12 ;  /* 0x000000020808723c */ /* 0x010fde000000180c */
[----:B------:R-:W-:-:S04]  /*17180*/  NOP ;  /* 0x0000000000007918 */ /* 0x000fc80000000000 */
[----:B------:R-:W-:Y:S04]  /*17190*/  STL.64 [R1+0x2f0], R8 ;  /* 0x0002f00801007387 */ /* 0x000fe80000100a00 */
[----:B------:R-:W-:Y:S04]  /*171a0*/  STL.64 [R1+0x2f8], R10 ;  /* 0x0002f80a01007387 */ /* 0x000fe80000100a00 */
[----:B------:R-:W3:Y:S04]  /*171b0*/  LDL.LU R5, [R1+0xd4] ;  /* 0x0000d40001057983 */ /* 0x000ee80000300800 */
[----:B-1----:R-:W4:Y:S04]  /*171c0*/  LDL.LU R6, [R1+0xd8] ;  /* 0x0000d80001067983 */ /* 0x002f280000300800 */
[----:B------:R-:W4:Y:S04]  /*171d0*/  LDL.LU R7, [R1+0xdc] ;  /* 0x0000dc0001077983 */ /* 0x000f280000300800 */
[----:B----4-:R-:W-:Y:S04]  /*171e0*/  STL.64 [R1+0x2020], R6 ;  /* 0x0020200601007387 */ /* 0x010fe80000100a00 */
[----:B---3--:R0:W-:Y:S04]  /*171f0*/  STL.64 [R1+0x2018], R4 ;  /* 0x0020180401007387 */ /* 0x0081e80000100a00 */
[----:B0-----:R-:W3:Y:S04]  /*17200*/  LDL.LU R4, [R1+0xe0] ;  /* 0x0000e00001047983 */ /* 0x001ee80000300800 */
[----:B------:R-:W3:Y:S04]  /*17210*/  LDL.LU R5, [R1+0xe4] ;  /* 0x0000e40001057983 */ /* 0x000ee80000300800 */
[----:B------:R-:W3:Y:S04]  /*17220*/  LDL.LU R6, [R1+0xe8] ;  /* 0x0000e80001067983 */ /* 0x000ee80000300800 */
[----:B------:R-:W3:Y:S04]  /*17230*/  LDL.LU R7, [R1+0xec] ;  /* 0x0000ec0001077983 */ /* 0x000ee80000300800 */
[----:B------:R-:W4:Y:S04]  /*17240*/  LDL.LU R16, [R1+0xb0] ;  /* 0x0000b00001107983 */ /* 0x000f280000300800 */
[----:B------:R-:W4:Y:S04]  /*17250*/  LDL.LU R17, [R1+0xb4] ;  /* 0x0000b40001117983 */ /* 0x000f280000300800 */
[----:B------:R-:W4:Y:S04]  /*17260*/  LDL.LU R18, [R1+0xb8] ;  /* 0x0000b80001127983 */ /* 0x000f280000300800 */
[----:B------:R-:W4:Y:S04]  /*17270*/  LDL.LU R19, [R1+0xbc] ;  /* 0x0000bc0001137983 */ /* 0x000f280000300800 */
[----:B------:R-:W2:Y:S04]  /*17280*/  LDL.LU R8, [R1+0x1d4] ;  /* 0x0001d40001087983 */ /* 0x000ea80000300800 */
[----:B------:R-:W2:Y:S04]  /*17290*/  LDL.LU R9, [R1+0x1dc] ;  /* 0x0001dc0001097983 */ /* 0x000ea80000300800 */
[----:B------:R-:W2:Y:S04]  /*172a0*/  LDL.LU R24, [R1+0x10] ;  /* 0x0000100001187983 */ /* 0x000ea80000300800 */
        /* <DEDUP_REMOVED lines=8> */
[----:B------:R-:W3:Y:S01]  /*17330*/  LDL.LU R15, [R1+0xac] ;  /* 0x0000ac00010f7983 */ /* 0x000ee20000300800 */
[----:B--2---:R-:W-:Y:S03]  /*17340*/  HMMA.16816.F32 R8, R8, R2, R20 ;  /* 0x000000020808723c */ /* 0x004fe60000001814 */
[----:B------:R-:W2:-:S15]  /*17350*/  LDL.LU R20, [R1+0x60] ;  /* 0x0000600001147983 */ /* 0x000e9e0000300800 */
[----:B------:R-:W-:Y:S01]  /*17360*/  NOP ;  /* 0x0000000000007918 */ /* 0x000fe20000000000 */
[----:B------:R0:W-:Y:S04]  /*17370*/  STL.64 [R1+0x30], R8 ;  /* 0x0000300801007387 */ /* 0x0001e80000100a00 */
[----:B------:R1:W-:Y:S04]  /*17380*/  STL.64 [R1+0x38], R10 ;  /* 0x0000380a01007387 */ /* 0x0003e80000100a00 */
[----:B------:R-:W2:Y:S04]  /*17390*/  LDL.LU R21, [R1+0x64] ;  /* 0x0000640001157983 */ /* 0x000ea80000300800 */
[----:B------:R-:W2:Y:S04]  /*173a0*/  LDL.LU R22, [R1+0x68] ;  /* 0x0000680001167983 */ /* 0x000ea80000300800 */
        /* <DEDUP_REMOVED lines=21> */
[----:B------:R-:W4:Y:S01]  /*17500*/  LDL.LU R11, [R1+0x21c] ;  /* 0x00021c00010b7983 */ /* 0x000f220000300800 */
[----:B-----5:R-:W-:Y:S01]  /*17510*/  IMAD.MOV.U32 R23, RZ, RZ, R28 ;  /* 0x000000ffff177224 */ /* 0x020fe200078e001c */
[----:B----4-:R-:W-:Y:S02]  /*17520*/  HMMA.16816.F32 R8, R8, R2, R16 ;  /* 0x000000020808723c */ /* 0x010fe40000001810 */
[----:B------:R-:W4:Y:S04]  /*17530*/  LDL.LU.64 R18, [R1+0x2000] ;  /* 0x0020000001127983 */ /* 0x000f280000300a00 */
[----:B------:R-:W4:-:S13]  /*17540*/  LDL.LU.64 R16, [R1+0x1ff8] ;  /* 0x001ff80001107983 */ /* 0x000f1a0000300a00 */
[----:B------:R0:W-:Y:S01]  /*17550*/  STL.64 [R1], R8 ;  /* 0x0000000801007387 */ /* 0x0001e20000100a00 */
[----:B------:R-:W-:-:S03]  /*17560*/  IMAD.MOV.U32 R28, RZ, RZ, R10 ;  /* 0x000000ffff1c7224 */ /* 0x000fc600078e000a */
[----:B------:R1:W-:Y:S04]  /*17570*/  STL [R1+0xc], R11 ;  /* 0x00000c0b01007387 */ /* 0x0003e80000100800 */
[----:B0-----:R-:W5:Y:S04]  /*17580*/  LDL.LU R8, [R1+0x244] ;  /* 0x0002440001087983 */ /* 0x001f680000300800 */
[----:B------:R-:W5:Y:S04]  /*17590*/  LDL.LU R9, [R1+0x24c] ;  /* 0x00024c0001097983 */ /* 0x000f680000300800 */
[----:B------:R-:W5:Y:S04]  /*175a0*/  LDL.LU R10, [R1+0x204] ;  /* 0x00020400010a7983 */ /* 0x000f680000300800 */
[----:B-1----:R-:W5:Y:S02]  /*175b0*/  LDL.LU R11, [R1+0x20c] ;  /* 0x00020c00010b7983 */ /* 0x002f640000300800 */
[----:B-----5:R-:W-:Y:S02]  /*175c0*/  HMMA.16816.F32 R8, R8, R2, R24 ;  /* 0x000000020808723c */ /* 0x020fe40000001818 */
[----:B------:R-:W5:Y:S04]  /*175d0*/  LDL.LU.64 R26, [R1+0x1ff0] ;  /* 0x001ff000011a7983 */ /* 0x000f680000300a00 */
[----:B------:R-:W5:-:S13]  /*175e0*/  LDL.LU.64 R24, [R1+0x1fe8] ;  /* 0x001fe80001187983 */ /* 0x000f5a0000300a00 */
        /* <DEDUP_REMOVED lines=14> */
[----:B------:R-:W2:Y:S04]  /*176d0*/  LDL.LU R11, [R1+0x19c] ;  /* 0x00019c00010b7983 */ /* 0x000ea80000300800 */
[----:B------:R-:W3:Y:S01]  /*176e0*/  LDL R29, [R1+0x8cc] ;  /* 0x0008cc00011d7983 */ /* 0x000ee20000100800 */
[----:B--2---:R-:W-:Y:S03]  /*176f0*/  HMMA.16816.F32 R8, R8, R2, R20 ;  /* 0x000000020808723c */ /* 0x004fe60000001814 */
[----:B------:R-:W2:Y:S04]  /*17700*/  LDL.LU.64 R22, [R1+0x1fd0] ;  /* 0x001fd00001167983 */ /* 0x000ea80000300a00 */
[----:B------:R-:W2:-:S12]  /*17710*/  LDL.LU.64 R20, [R1+0x1fc8] ;  /* 0x001fc80001147983 */ /* 0x000e980000300a00 */
[----:B------:R0:W-:Y:S04]  /*17720*/  STL.64 [R1+0x1f88], R10 ;  /* 0x001f880a01007387 */ /* 0x0001e80000100a00 */
[----:B------:R1:W-:Y:S01]  /*17730*/  STL.64 [R1+0x1f80], R8 ;  /* 0x001f800801007387 */ /* 0x0003e20000100a00 */
[----:B0-----:R-:W-:Y:S02]  /*17740*/  IMAD.MOV.U32 R11, RZ, RZ, R12 ;  /* 0x000000ffff0b7224 */ /* 0x001fe400078e000c */
[----:B------:R-:W-:Y:S01]  /*17750*/  IMAD.MOV.U32 R10, RZ, RZ, R13 ;  /* 0x000000ffff0a7224 */ /* 0x000fe200078e000d */
[----:B------:R-:W2:Y:S01]  /*17760*/  LDL.LU R12, [R1+0x144] ;  /* 0x00014400010c7983 */ /* 0x000ea20000300800 */
[----:B-1----:R-:W-:Y:S01]  /*17770*/  IMAD.MOV.U32 R9, RZ, RZ, R14 ;  /* 0x000000ffff097224 */ /* 0x002fe200078e000e */
[----:B------:R-:W-:-:S02]  /*17780*/  MOV R8, R15 ;  /* 0x0000000f00087202 */ /* 0x000fc40000000f00 */
[----:B------:R-:W2:Y:S04]  /*17790*/  LDL.LU R13, [R1+0x14c] ;  /* 0x00014c00010d7983 */ /* 0x000ea80000300800 */
[----:B------:R-:W2:Y:S04]  /*177a0*/  LDL.LU R14, [R1+0x184] ;  /* 0x00018400010e7983 */ /* 0x000ea80000300800 */
[----:B------:R-:W2:Y:S02]  /*177b0*/  LDL.LU R15, [R1+0x18c] ;  /* 0x00018c00010f7983 */ /* 0x000ea40000300800 */
[----:B--2---:R-:W-:Y:S01]  /*177c0*/  HMMA.16816.F32 R12, R12, R2, R20 ;  /* 0x000000020c0c723c */ /* 0x004fe20000001814 */
[----:B------:R-:W-:-:S15]  /*177d0*/  IMAD.MOV.U32 R22, RZ, RZ, R0 ;  /* 0x000000ffff167224 */ /* 0x000fde00078e0000 */
[----:B------:R-:W-:-:S03]  /*177e0*/  NOP ;  /* 0x0000000000007918 */ /* 0x000fc60000000000 */
[----:B------:R-:W-:Y:S04]  /*177f0*/  STL [R1+0x1f90], R13 ;  /* 0x001f900d01007387 */ /* 0x000fe80000100800 */
[----:B------:R-:W-:Y:S04]  /*17800*/  STL [R1+0x1f68], R14 ;  /* 0x001f680e01007387 */ /* 0x000fe80000100800 */
[----:B------:R-:W-:Y:S04]  /*17810*/  STL [R1+0x1f64], R15 ;  /* 0x001f640f01007387 */ /* 0x000fe80000100800 */
[----:B------:R-:W2:Y:S04]  /*17820*/  LDL.LU R20, [R1+0x134] ;  /* 0x0001340001147983 */ /* 0x000ea80000300800 */
[----:B------:R-:W2:Y:S04]  /*17830*/  LDL.LU R21, [R1+0x13c] ;  /* 0x00013c0001157983 */ /* 0x000ea80000300800 */
[----:B------:R-:W2:Y:S04]  /*17840*/  LDL.LU R0, [R1+0x1fc0] ;  /* 0x001fc00001007983 */ /* 0x000ea80000300800 */
[----:B------:R-:W2:Y:S02]  /*17850*/  LDL.LU R23, [R1+0x17c] ;  /* 0x00017c0001177983 */ /* 0x000ea40000300800 */
[----:B--2---:R-:W-:Y:S02]  /*17860*/  HMMA.16816.F32 R8, R20, R2, R8 ;  /* 0x000000021408723c */ /* 0x004fe40000001808 */
[----:B---3--:R-:W0:-:S15]  /*17870*/  LDSM.16.M88.4 R20, [R29+UR9+0x40000] ;  /* 0x040000091d14783b */ /* 0x008e1e0008000200 */
[----:B------:R-:W-:Y:S02]  /*17880*/  NOP ;  /* 0x0000000000007918 */ /* 0x000fe40000000000 */
[----:B------:R1:W-:Y:S04]  /*17890*/  STL.64 [R1+0x70], R8 ;  /* 0x0000700801007387 */ /* 0x0003e80000100a00 */
[----:B------:R-:W-:Y:S04]  /*178a0*/  STL.64 [R1+0x78], R10 ;  /* 0x0000780a01007387 */ /* 0x000fe80000100a00 */
[----:B0-----:R-:W-:Y:S01]  /*178b0*/  STL.64 [R1+0x300], R20 ;  /* 0x0003001401007387 */ /* 0x001fe20000100a00 */
[----:B-1----:R-:W-:Y:S01]  /*178c0*/  MOV R9, R20 ;  /* 0x0000001400097202 */ /* 0x002fe20000000f00 */
[----:B------:R-:W-:-:S02]  /*178d0*/  IMAD.MOV.U32 R8, RZ, RZ, R21 ;  /* 0x000000ffff087224 */ /* 0x000fc400078e0015 */
[----:B------:R-:W-:Y:S04]  /*178e0*/  STL.64 [R1+0x308], R22 ;  /* 0x0003081601007387 */ /* 0x000fe80000100a00 */
[----:B------:R-:W0:Y:S04]  /*178f0*/  LDSM.16.MT88.4 R20, [R0+UR9+0x8000] ;  /* 0x008000090014783b */ /* 0x000e280008004200 */
[----:B0-----:R-:W-:Y:S04]  /*17900*/  STL.64 [R1+0x220], R20 ;  /* 0x0002201401007387 */ /* 0x001fe80000100a00 */
[----:B------:R-:W-:Y:S04]  /*17910*/  STL.64 [R1+0x228], R22 ;  /* 0x0002281601007387 */ /* 0x000fe80000100a00 */
[----:B------:R-:W0:Y:S04]  /*17920*/  LDSM.16.MT88.4 R20, [R0+UR9+0xa000] ;  /* 0x00a000090014783b */ /* 0x000e280008004200 */
[----:B0-----:R0:W-:Y:S04]  /*17930*/  STL.64 [R1+0x240], R20 ;  /* 0x0002401401007387 */ /* 0x0011e80000100a00 */
[----:B------:R1:W-:Y:S04]  /*17940*/  STL.64 [R1+0x248], R22 ;  /* 0x0002481601007387 */ /* 0x0003e80000100a00 */
[----:B0-----:R-:W5:Y:S04]  /*17950*/  LDL.LU R20, [R1+0xc4] ;  /* 0x0000c40001147983 */ /* 0x001f680000300800 */
[----:B------:R-:W5:Y:S04]  /*17960*/  LDL.LU R21, [R1+0xcc] ;  /* 0x0000cc0001157983 */ /* 0x000f680000300800 */
[----:B-1----:R-:W5:Y:S04]  /*17970*/  LDL.LU R22, [R1+0x104] ;  /* 0x0001040001167983 */ /* 0x002f680000300800 */
[----:B------:R-:W5:Y:S02]  /*17980*/  LDL.LU R23, [R1+0x10c] ;  /* 0x00010c0001177983 */ /* 0x000f640000300800 */
[----:B-----5:R-:W-:Y:S02]  /*17990*/  HMMA.16816.F32 R20, R20, R2, R24 ;  /* 0x000000021414723c */ /* 0x020fe40000001818 */
[----:B------:R-:W-:-:S15]  /*179a0*/  LDSM.16.MT88.4 R24, [R0+UR9+0x8080] ;  /* 0x008080090018783b */ /* 0x000fde0008004200 */
[----:B------:R-:W-:Y:S02]  /*179b0*/  NOP ;  /* 0x0000000000007918 */ /* 0x000fe40000000000 */
[----:B------:R-:W-:Y:S04]  /*179c0*/  STL.64 [R1+0x140], R20 ;  /* 0x0001401401007387 */ /* 0x000fe80000100a00 */
[----:B------:R-:W-:Y:S04]  /*179d0*/  STL.64 [R1+0x148], R22 ;  /* 0x0001481601007387 */ /* 0x000fe80000100a00 */
[----:B------:R-:W0:Y:S04]  /*179e0*/  LDSM.16.MT88.4 R20, [R0+UR9+0xa080] ;  /* 0x00a080090014783b */ /* 0x000e280008004200 */
[----:B0-----:R0:W-:Y:S04]  /*179f0*/  STL.64 [R1+0x260], R20 ;  /* 0x0002601401007387 */ /* 0x0011e80000100a00 */
[----:B------:R-:W-:Y:S01]  /*17a00*/  STL.64 [R1+0x250], R24 ;  /* 0x0002501801007387 */ /* 0x000fe20000100a00 */
[----:B------:R-:W-:-:S03]  /*17a10*/  IMAD.MOV.U32 R29, RZ, RZ, R22 ;  /* 0x000000ffff1d7224 */ /* 0x000fc600078e0016 */
[----:B------:R-:W-:Y:S04]  /*17a20*/  STL.64 [R1+0x258], R26 ;  /* 0x0002581a01007387 */ /* 0x000fe80000100a00 */
[----:B------:R1:W-:Y:S04]  /*17a30*/  STL [R1+0x26c], R23 ;  /* 0x00026c1701007387 */ /* 0x0003e80000100800 */
[----:B0-----:R-:W4:Y:S04]  /*17a40*/  LDL.LU R20, [R1+0xf4] ;  /* 0x0000f40001147983 */ /* 0x001f280000300800 */
[----:B------:R-:W4:Y:S04]  /*17a50*/  LDL.LU R21, [R1+0xfc] ;  /* 0x0000fc0001157983 */ /* 0x000f280000300800 */
[----:B------:R-:W4:Y:S04]  /*17a60*/  LDL.LU R22, [R1+0x114] ;  /* 0x0001140001167983 */ /* 0x000f280000300800 */
[----:B-1----:R-:W4:Y:S02]  /*17a70*/  LDL.LU R23, [R1+0x11c] ;  /* 0x00011c0001177983 */ /* 0x002f240000300800 */
[----:B----4-:R-:W-:-:S15]  /*17a80*/  HMMA.16816.F32 R16, R20, R2, R16 ;  /* 0x000000021410723c */ /* 0x010fde0000001810 */
[----:B------:R-:W-:-:S04]  /*17a90*/  NOP ;  /* 0x0000000000007918 */ /* 0x000fc80000000000 */
[----:B------:R-:W-:Y:S01]  /*17aa0*/  STL.64 [R1+0xe0], R16 ;  /* 0x0000e01001007387 */ /* 0x000fe20000100a00 */
[----:B------:R-:W-:-:S03]  /*17ab0*/  IMAD.MOV.U32 R23, RZ, RZ, R19 ;  /* 0x000000ffff177224 */ /* 0x000fc600078e0013 */
[----:B------:R-:W-:Y:S04]  /*17ac0*/  STL [R1+0xe8], R18 ;  /* 0x0000e81201007387 */ /* 0x000fe80000100800 */
[----:B------:R-:W0:Y:S04]  /*17ad0*/  LDSM.16.MT88.4 R16, [R0+UR9+0x8100] ;  /* 0x008100090010783b */ /* 0x000e280008004200 */
[----:B------:R-:W-:Y:S04]  /*17ae0*/  STL [R1+0x1f28], R23 ;  /* 0x001f281701007387 */ /* 0x000fe80000100800 */
[----:B0-----:R-:W-:Y:S01]  /*17af0*/  STL [R1+0x284], R17 ;  /* 0x0002841101007387 */ /* 0x001fe20000100800 */
[----:B------:R-:W-:Y:S01]  /*17b00*/  IMAD.MOV.U32 R13, RZ, RZ, R16 ;  /* 0x000000ffff0d7224 */ /* 0x000fe200078e0010 */
[----:B------:R-:W-:-:S02]  /*17b10*/  MOV R27, R18 ;  /* 0x00000012001b7202 */ /* 0x000fc40000000f00 */
[----:B------:R-:W-:Y:S04]  /*17b20*/  STL [R1+0x28c], R19 ;  /* 0x00028c1301007387 */ /* 0x000fe80000100800 */
[----:B------:R-:W0:Y:S02]  /*17b30*/  LDSM.16.MT88.4 R16, [R0+UR9+0xa100] ;  /* 0x00a100090010783b */ /* 0x000e240008004200 */
[----:B0-----:R-:W-:Y:S02]  /*17b40*/  IMAD.MOV.U32 R15, RZ, RZ, R16 ;  /* 0x000000ffff0f7224 */ /* 0x001fe400078e0010 */
[----:B------:R-:W-:Y:S01]  /*17b50*/  IMAD.MOV.U32 R14, RZ, RZ, R18 ;  /* 0x000000ffff0e7224 */ /* 0x000fe200078e0012 */
[----:B------:R0:W-:Y:S04]  /*17b60*/  STL [R1+0x2b4], R17 ;  /* 0x0002b41101007387 */ /* 0x0001e80000100800 */
[----:B------:R1:W-:Y:S04]  /*17b70*/  STL [R1+0x2bc], R19 ;  /* 0x0002bc1301007387 */ /* 0x0003e80000100800 */
[----:B------:R-:W-:Y:S04]  /*17b80*/  STL.64 [R1+0x1fa0], R14 ;  /* 0x001fa00e01007387 */ /* 0x000fe80000100a00 */
[----:B------:R-:W-:Y:S04]  /*17b90*/  STL.64 [R1+0x1f98], R12 ;  /* 0x001f980c01007387 */ /* 0x000fe80000100a00 */
[----:B------:R-:W2:Y:S04]  /*17ba0*/  LDL.LU R16, [R1+0x124] ;  /* 0x0001240001107983 */ /* 0x000ea80000300800 */
[----:B0-----:R-:W2:Y:S04]  /*17bb0*/  LDL.LU R17, [R1+0x12c] ;  /* 0x00012c0001117983 */ /* 0x001ea80000300800 */
[----:B------:R-:W2:Y:S04]  /*17bc0*/  LDL.LU R18, [R1+0x164] ;  /* 0x0001640001127983 */ /* 0x000ea80000300800 */
[----:B-1----:R-:W2:Y:S02]  /*17bd0*/  LDL.LU R19, [R1+0x16c] ;  /* 0x00016c0001137983 */ /* 0x002ea40000300800 */
[----:B--2---:R-:W-:-:S15]  /*17be0*/  HMMA.16816.F32 R4, R16, R2, R4 ;  /* 0x000000021004723c */ /* 0x004fde0000001804 */
[----:B------:R-:W-:-:S04]  /*17bf0*/  NOP ;  /* 0x0000000000007918 */ /* 0x000fc80000000000 */
[----:B------:R-:W-:Y:S01]  /*17c00*/  STL.64 [R1+0xc0], R4 ;  /* 0x0000c00401007387 */ /* 0x000fe20000100a00 */
[----:B------:R-:W-:-:S03]  /*17c10*/  IMAD.MOV.U32 R23, RZ, RZ, R6 ;  /* 0x000000ffff177224 */ /* 0x000fc600078e0006 */
[----:B------:R-:W-:Y:S04]  /*17c20*/  STL [R1+0xcc], R7 ;  /* 0x0000cc0701007387 */ /* 0x000fe80000100800 */
[----:B------:R-:W0:Y:S04]  /*17c30*/  LDSM.16.MT88.4 R4, [R0+UR9+0x8180] ;  /* 0x008180090004783b */ /* 0x000e280008004200 */
[----:B------:R1:W-:Y:S04]  /*17c40*/  STL [R1+0x1f2c], R23 ;  /* 0x001f2c1701007387 */ /* 0x0003e80000100800 */
[----:B0-----:R-:W-:Y:S01]  /*17c50*/  STL [R1+0x2c4], R5 ;  /* 0x0002c40501007387 */ /* 0x001fe20000100800 */
[----:B------:R-:W-:Y:S01]  /*17c60*/  IMAD.MOV.U32 R26, RZ, RZ, R4 ;  /* 0x000000ffff1a7224 */ /* 0x000fe200078e0004 */
[----:B-1----:R-:W-:-:S02]  /*17c70*/  MOV R23, R6 ;  /* 0x0000000600177202 */ /* 0x002fc40000000f00 */
[----:B------:R-:W-:Y:S04]  /*17c80*/  STL [R1+0x2cc], R7 ;  /* 0x0002cc0701007387 */ /* 0x000fe80000100800 */
[----:B------:R-:W0:Y:S04]  /*17c90*/  LDSM.16.MT88.4 R4, [R0+UR9+0xa180] ;  /* 0x00a180090004783b */ /* 0x000e280008004200 */
[----:B------:R-:W-:Y:S04]  /*17ca0*/  STL [R1+0x1fb8], R23 ;  /* 0x001fb81701007387 */ /* 0x000fe80000100800 */
[----:B0-----:R-:W-:Y:S04]  /*17cb0*/  STL [R1+0x2d4], R5 ;  /* 0x0002d40501007387 */ /* 0x001fe80000100800 */
[----:B------:R-:W-:Y:S04]  /*17cc0*/  STL [R1+0x2dc], R7 ;  /* 0x0002dc0701007387 */ /* 0x000fe80000100800 */
[----:B------:R-:W2:Y:S04]  /*17cd0*/  LDL.LU R12, [R1+0x30] ;  /* 0x00003000010c7983 */ /* 0x000ea80000300800 */
[----:B------:R-:W2:Y:S04]  /*17ce0*/  LDL.LU R13, [R1+0x34] ;  /* 0x00003400010d7983 */ /* 0x000ea80000300800 */
[----:B------:R-:W3:Y:S04]  /*17cf0*/  LDL.LU R14, [R1+0x38] ;  /* 0x00003800010e7983 */ /* 0x000ee80000300800 */
[----:B------:R-:W3:Y:S01]  /*17d00*/  LDL.LU R15, [R1+0x3c] ;  /* 0x00003c00010f7983 */ /* 0x000ee20000300800 */
[----:B------:R-:W-:Y:S01]  /*17d10*/  F2FP.F16.E4M3.UNPACK_B R3, R8 ;  /* 0x00000008ff03723e */ /* 0x000fe200020006ff */
[----:B------:R-:W-:Y:S01]  /*17d20*/  IMAD.MOV.U32 R10, RZ, RZ, R28 ;  /* 0x000000ffff0a7224 */ /* 0x000fe200078e001c */
[----:B------:R-:W-:Y:S01]  /*17d30*/  F2FP.F16.E4M3.UNPACK_B R2, R9 ;  /* 0x00000009ff02723e */ /* 0x000fe200020006ff */
[----:B------:R-:W-:-:S02]  /*17d40*/  IMAD.MOV.U32 R17, RZ, RZ, R4 ;  /* 0x000000ffff117224 */ /* 0x000fc400078e0004 */
[----:B------:R-:W-:Y:S01]  /*17d50*/  IMAD.MOV.U32 R16, RZ, RZ, R6 ;  /* 0x000000ffff107224 */ /* 0x000fe200078e0006 */
[----:B---3--:R-:W-:Y:S04]  /*17d60*/  STL.64 [R1+0x1fb0], R14 ;  /* 0x001fb00e01007387 */ /* 0x008fe80000100a00 */
[----:B--2---:R0:W-:Y:S04]  /*17d70*/  STL.64 [R1+0x1fa8], R12 ;  /* 0x001fa80c01007387 */ /* 0x0041e80000100a00 */
[----:B0-----:R-:W2:Y:S04]  /*17d80*/  LDL.LU R12, [R1+0x20] ;  /* 0x00002000010c7983 */ /* 0x001ea80000300800 */
[----:B------:R-:W2:Y:S04]  /*17d90*/  LDL.LU R13, [R1+0x24] ;  /* 0x00002400010d7983 */ /* 0x000ea80000300800 */
[----:B------:R-:W2:Y:S04]  /*17da0*/  LDL.LU R14, [R1+0x28] ;  /* 0x00002800010e7983 */ /* 0x000ea80000300800 */
[----:B------:R-:W2:Y:S04]  /*17db0*/  LDL.LU R15, [R1+0x2c] ;  /* 0x00002c00010f7983 */ /* 0x000ea80000300800 */
[----:B------:R0:W-:Y:S04]  /*17dc0*/  STL [R1+0x1ebc], R0 ;  /* 0x001ebc0001007387 */ /* 0x0001e80000100800 */
[----:B------:R-:W3:Y:S04]  /*17dd0*/  LDL.LU R8, [R1] ;  /* 0x0000000001087983 */ /* 0x000ee80000300800 */
[----:B------:R-:W3:Y:S04]  /*17de0*/  LDL.LU R9, [R1+0x4] ;  /* 0x0000040001097983 */ /* 0x000ee80000300800 */
[----:B------:R-:W4:Y:S04]  /*17df0*/  LDL.LU R28, [R1+0x1fbc] ;  /* 0x001fbc00011c7983 */ /* 0x000f280000300800 */
[----:B------:R-:W3:Y:S04]  /*17e00*/  LDL.LU R11, [R1+0xc] ;  /* 0x00000c00010b7983 */ /* 0x000ee80000300800 */
[----:B------:R-:W2:Y:S04]  /*17e10*/  LDL.LU R4, [R1+0x220] ;  /* 0x0002200001047983 */ /* 0x000ea80000300800 */
[----:B------:R-:W2:Y:S04]  /*17e20*/  LDL.LU R5, [R1+0x228] ;  /* 0x0002280001057983 */ /* 0x000ea80000300800 */
[----:B------:R-:W2:Y:S04]  /*17e30*/  LDL.LU R6, [R1+0x240] ;  /* 0x0002400001067983 */ /* 0x000ea80000300800 */
[----:B------:R-:W2:Y:S04]  /*17e40*/  LDL.LU R7, [R1+0x248] ;  /* 0x0002480001077983 */ /* 0x000ea80000300800 */
[----:B----4-:R-:W1:Y:S01]  /*17e50*/  LDSM.16.MT88.4 R20, [R28+UR9+0x8000] ;  /* 0x008000091c14783b */ /* 0x010e620008004200 */
[----:B--2---:R-:W-:Y:S03]  /*17e60*/  HMMA.16816.F32 R4, R4, R2, R12 ;  /* 0x000000020404723c */ /* 0x004fe6000000180c */
[----:B------:R-:W-:-:S15]  /*17e70*/  LDSM.16.MT88.4 R12, [R28+UR9+0x8080] ;  /* 0x008080091c0c783b */ /* 0x000fde0008004200 */
[----:B------:R-:W-:Y:S01]  /*17e80*/  NOP ;  /* 0x0000000000007918 */ /* 0x000fe20000000000 */
[----:B0-----:R-:W-:Y:S01]  /*17e90*/  IMAD.MOV.U32 R0, RZ, RZ, R7 ;  /* 0x000000ffff007224 */ /* 0x001fe200078e0007 */
[----:B-1----:R0:W-:Y:S01]  /*17ea0*/  STL [R1+0x164], R21 ;  /* 0x0001641501007387 */ /* 0x0021e20000100800 */
[----:B------:R-:W-:Y:S01]  /*17eb0*/  IMAD.MOV.U32 R24, RZ, RZ, R20 ;  /* 0x000000ffff187224 */ /* 0x000fe200078e0014 */
[----:B------:R-:W-:Y:S01]  /*17ec0*/  MOV R25, R22 ;  /* 0x0000001600197202 */ /* 0x000fe20000000f00 */
[----:B------:R-:W-:Y:S02]  /*17ed0*/  IMAD.MOV.U32 R22, RZ, RZ, R4 ;  /* 0x000000ffff167224 */ /* 0x000fe400078e0004 */
[----:B------:R-:W-:Y:S02]  /*17ee0*/  IMAD.MOV.U32 R20, RZ, RZ, R6 ;  /* 0x000000ffff147224 */ /* 0x000fe400078e0006 */
[----:B0-----:R-:W-:Y:S02]  /*17ef0*/  IMAD.MOV.U32 R21, RZ, RZ, R5 ;  /* 0x000000ffff157224 */ /* 0x001fe400078e0005 */
[----:B------:R-:W0:Y:S04]  /*17f00*/  LDSM.16.MT88.4 R4, [R28+UR9+0xa000] ;  /* 0x00a000091c04783b */ /* 0x000e280008004200 */
[----:B------:R1:W-:Y:S04]  /*17f10*/  STL [R1+0x16c], R23 ;  /* 0x00016c1701007387 */ /* 0x0003e80000100800 */
[----:B-1----:R-:W2:Y:S04]  /*17f20*/  LDL.LU R23, [R1+0x1fb8] ;  /* 0x001fb80001177983 */ /* 0x002ea80000300800 */
[----:B------:R-:W-:Y:S04]  /*17f30*/  STL [R1+0x1f4c], R0 ;  /* 0x001f4c0001007387 */ /* 0x000fe80000100800 */
[----:B------:R-:W-:Y:S04]  /*17f40*/  STL [R1+0x1f48], R20 ;  /* 0x001f481401007387 */ /* 0x000fe80000100800 */
[----:B------:R-:W-:Y:S04]  /*17f50*/  STL [R1+0x1f44], R21 ;  /* 0x001f441501007387 */ /* 0x000fe80000100800 */
[----:B------:R-:W-:Y:S04]  /*17f60*/  STL [R1+0x1f40], R22 ;  /* 0x001f401601007387 */ /* 0x000fe80000100800 */
[----:B0-----:R0:W-:Y:S01]  /*17f70*/  STL [R1+0x114], R5 ;  /* 0x0001140501007387 */ /* 0x0011e20000100800 */
[----:B------:R-:W-:Y:S01]  /*17f80*/  MOV R19, R4 ;  /* 0x0000000400137202 */ /* 0x000fe20000000f00 */
[----:B------:R-:W-:-:S02]  /*17f90*/  IMAD.MOV.U32 R18, RZ, RZ, R6 ;  /* 0x000000ffff127224 */ /* 0x000fc400078e0006 */
[----:B------:R-:W-:Y:S04]  /*17fa0*/  STL [R1+0x11c], R7 ;  /* 0x00011c0701007387 */ /* 0x000fe80000100800 */
[----:B------:R-:W4:Y:S04]  /*17fb0*/  LDL.LU R4, [R1+0x250] ;  /* 0x0002500001047983 */ /* 0x000f280000300800 */
[----:B0-----:R-:W4:Y:S04]  /*17fc0*/  LDL.LU R5, [R1+0x258] ;  /* 0x0002580001057983 */ /* 0x001f280000300800 */
[----:B------:R-:W4:Y:S04]  /*17fd0*/  LDL.LU R6, [R1+0x260] ;  /* 0x0002600001067983 */ /* 0x000f280000300800 */
[----:B------:R-:W-:Y:S04]  /*17fe0*/  STL.64 [R1+0x1a0], R12 ;  /* 0x0001a00c01007387 */ /* 0x000fe80000100a00 */
[----:B------:R0:W-:Y:S04]  /*17ff0*/  STL.64 [R1+0x1a8], R14 ;  /* 0x0001a80e01007387 */ /* 0x0001e80000100a00 */
[----:B0-----:R-:W4:Y:S04]  /*18000*/  LDL.LU.64 R14, [R1+0x1fb0] ;  /* 0x001fb000010e7983 */ /* 0x001f280000300a00 */
[----:B------:R-:W4:Y:S01]  /*18010*/  LDL.LU.64 R12, [R1+0x1fa8] ;  /* 0x001fa800010c7983 */ /* 0x000f220000300a00 */
[----:B------:R-:W-:-:S07]  /*18020*/  IMAD.MOV.U32 R7, RZ, RZ, R29 ;  /* 0x000000ffff077224 */ /* 0x000fce00078e001d */
[----:B----4-:R-:W-:Y:S01]  /*18030*/  HMMA.16816.F32 R4, R4, R2, R12 ;  /* 0x000000020404723c */ /* 0x010fe2000000180c */
[----:B------:R-:W4:Y:S04]  /*18040*/  LDL.LU.64 R14, [R1+0x1fa0] ;  /* 0x001fa000010e7983 */ /* 0x000f280000300a00 */
[----:B------:R-:W5:Y:S04]  /*18050*/  LDL.LU.64 R12, [R1+0x1f98] ;  /* 0x001f9800010c7983 */ /* 0x000f680000300a00 */
[----:B------:R-:W2:Y:S10]  /*18060*/  LDL R29, [R1+0x318] ;  /* 0x00031800011d7983 */ /* 0x000eb40000100800 */
[----:B------:R-:W-:Y:S04]  /*18070*/  STL.64 [R1+0x130], R4 ;  /* 0x0001300401007387 */ /* 0x000fe80000100a00 */
[----:B------:R-:W-:Y:S04]  /*18080*/  STL.64 [R1+0x138], R6 ;  /* 0x0001380601007387 */ /* 0x000fe80000100a00 */
[----:B------:R-:W0:Y:S04]  /*18090*/  LDSM.16.MT88.4 R4, [R28+UR9+0xa080] ;  /* 0x00a080091c04783b */ /* 0x000e280008004200 */
[----:B0-----:R0:W-:Y:S04]  /*180a0*/  STL.64 [R1+0x170], R4 ;  /* 0x0001700401007387 */ /* 0x0011e80000100a00 */
[----:B------:R4:W-:Y:S01]  /*180b0*/  STL.64 [R1+0x178], R6 ;  /* 0x0001780601007387 */ /* 0x0009e20000100a00 */
[----:B0-----:R-:W-:-:S02]  /*180c0*/  IMAD.MOV.U32 R5, RZ, RZ, R27 ;  /* 0x000000ffff057224 */ /* 0x001fc400078e001b */
[----:B-----5:R-:W-:Y:S02]  /*180d0*/  IMAD.MOV.U32 R4, RZ, RZ, R13 ;  /* 0x000000ffff047224 */ /* 0x020fe400078e000d */
[----:B------:R-:W5:Y:S01]  /*180e0*/  LDL.LU R13, [R1+0x1f90] ;  /* 0x001f9000010d7983 */ /* 0x000f620000300800 */
[----:B----4-:R-:W-:Y:S01]  /*180f0*/  MOV R6, R15 ;  /* 0x0000000f00067202 */ /* 0x010fe20000000f00 */
[----:B------:R-:W-:-:S07]  /*18100*/  IMAD.MOV.U32 R7, RZ, RZ, R14 ;  /* 0x000000ffff077224 */ /* 0x000fce00078e000e */
[----:B---3--:R-:W-:Y:S01]  /*18110*/  HMMA.16816.F32 R4, R4, R2, R8 ;  /* 0x000000020404723c */ /* 0x008fe20000001808 */
[----:B------:R-:W3:Y:S04]  /*18120*/  LDL.LU.64 R10, [R1+0x1f88] ;  /* 0x001f8800010a7983 */ /* 0x000ee80000300a00 */
[----:B------:R-:W3:-:S14]  /*18130*/  LDL.LU.64 R8, [R1+0x1f80] ;  /* 0x001f800001087983 */ /* 0x000edc0000300a00 */
[----:B------:R-:W-:Y:S04]  /*18140*/  STL.64 [R1+0x1c0], R4 ;  /* 0x0001c00401007387 */ /* 0x000fe80000100a00 */
[----:B------:R-:W-:Y:S04]  /*18150*/  STL.64 [R1+0x1c8], R6 ;  /* 0x0001c80601007387 */ /* 0x000fe80000100a00 */
[----:B------:R-:W0:Y:S02]  /*18160*/  LDSM.16.MT88.4 R4, [R28+UR9+0x8100] ;  /* 0x008100091c04783b */ /* 0x000e240008004200 */
[----:B0-----:R-:W-:-:S02]  /*18170*/  IMAD.MOV.U32 R14, RZ, RZ, R4 ;  /* 0x000000ffff0e7224 */ /* 0x001fc400078e0004 */
[----:B------:R-:W-:Y:S01]  /*18180*/  IMAD.MOV.U32 R15, RZ, RZ, R6 ;  /* 0x000000ffff0f7224 */ /* 0x000fe200078e0006 */
[----:B------:R-:W-:Y:S04]  /*18190*/  STL [R1+0x1f4], R5 ;  /* 0x0001f40501007387 */ /* 0x000fe80000100800 */
[----:B------:R-:W-:Y:S04]  /*181a0*/  STL [R1+0x1fc], R7 ;  /* 0x0001fc0701007387 */ /* 0x000fe80000100800 */
[----:B------:R-:W-:Y:S04]  /*181b0*/  STL.64 [R1+0x1f78], R14 ;  /* 0x001f780e01007387 */ /* 0x000fe80000100a00 */
[----:B------:R-:W0:Y:S04]  /*181c0*/  LDSM.16.MT88.4 R4, [R28+UR9+0xa100] ;  /* 0x00a100091c04783b */ /* 0x000e280008004200 */
[----:B-----5:R1:W-:Y:S04]  /*181d0*/  STL.64 [R1+0x1f70], R12 ;  /* 0x001f700c01007387 */ /* 0x0203e80000100a00 */
[----:B-1----:R-:W4:Y:S04]  /*181e0*/  LDL.LU R12, [R1+0x2a0] ;  /* 0x0002a000010c7983 */ /* 0x002f280000300800 */
[----:B------:R-:W4:Y:S04]  /*181f0*/  LDL.LU R13, [R1+0x2a4] ;  /* 0x0002a400010d7983 */ /* 0x000f280000300800 */
[----:B------:R-:W4:Y:S04]  /*18200*/  LDL.LU R14, [R1+0x2a8] ;  /* 0x0002a800010e7983 */ /* 0x000f280000300800 */
[----:B------:R-:W4:Y:S04]  /*18210*/  LDL.LU R15, [R1+0x2ac] ;  /* 0x0002ac00010f7983 */ /* 0x000f280000300800 */
[----:B0-----:R2:W-:Y:S04]  /*18220*/  STL.64 [R1+0x210], R4 ;  /* 0x0002100401007387 */ /* 0x0015e80000100a00 */
[----:B------:R0:W-:Y:S01]  /*18230*/  STL.64 [R1+0x218], R6 ;  /* 0x0002180601007387 */ /* 0x0001e20000100a00 */
[----:B--2---:R-:W-:Y:S01]  /*18240*/  MOV R5, R23 ;  /* 0x0000001700057202 */ /* 0x004fe20000000f00 */
[----:B------:R-:W-:-:S02]  /*18250*/  IMAD.MOV.U32 R4, RZ, RZ, R26 ;  /* 0x000000ffff047224 */ /* 0x000fc400078e001a */
[----:B------:R-:W1:Y:S01]  /*18260*/  LDSM.16.MT88.4 R20, [R28+UR9+0x8180] ;  /* 0x008180091c14783b */ /* 0x000e620008004200 */
[----:B0-----:R-:W-:Y:S02]  /*18270*/  IMAD.MOV.U32 R6, RZ, RZ, R17 ;  /* 0x000000ffff067224 */ /* 0x001fe400078e0011 */
[----:B------:R-:W-:-:S07]  /*18280*/  IMAD.MOV.U32 R7, RZ, RZ, R16 ;  /* 0x000000ffff077224 */ /* 0x000fce00078e0010 */
[----:B---3--:R-:W-:Y:S01]  /*18290*/  HMMA.16816.F32 R8, R4, R2, R8 ;  /* 0x000000020408723c */ /* 0x008fe20000001808 */
[----:B------:R-:W0:Y:S04]  /*182a0*/  LDSM.16.MT88.4 R4, [R28+UR9+0xa180] ;  /* 0x00a180091c04783b */ /* 0x000e280008004200 */
[----:B-1----:R1:W-:Y:S01]  /*182b0*/  STL [R1+0x294], R21 ;  /* 0x0002941501007387 */ /* 0x0023e20000100800 */
[----:B------:R-:W-:-:S03]  /*182c0*/  IMAD.MOV.U32 R17, RZ, RZ, R20 ;  /* 0x000000ffff117224 */ /* 0x000fc600078e0014 */
[----:B------:R2:W-:Y:S01]  /*182d0*/  STL [R1+0x29c], R23 ;  /* 0x00029c1701007387 */ /* 0x0005e20000100800 */
[----:B------:R-:W-:-:S03]  /*182e0*/  IMAD.MOV.U32 R16, RZ, RZ, R22 ;  /* 0x000000ffff107224 */ /* 0x000fc600078e0016 */
[----:B------:R-:W3:Y:S04]  /*182f0*/  LDL.LU R20, [R1+0x10] ;  /* 0x0000100001147983 */ /* 0x000ee80000300800 */
[----:B-1----:R-:W3:Y:S04]  /*18300*/  LDL.LU R21, [R1+0x14] ;  /* 0x0000140001157983 */ /* 0x002ee80000300800 */
[----:B------:R-:W3:Y:S04]  /*18310*/  LDL.LU R22, [R1+0x18] ;  /* 0x0000180001167983 */ /* 0x000ee80000300800 */
[----:B--2---:R-:W3:Y:S01]  /*18320*/  LDL.LU R23, [R1+0x1c] ;  /* 0x00001c0001177983 */ /* 0x004ee20000300800 */
[----:B0-----:R-:W-:-:S03]  /*18330*/  IMAD.MOV.U32 R0, RZ, RZ, R6 ;  /* 0x000000ffff007224 */ /* 0x001fc600078e0006 */
[----:B------:R-:W-:Y:S04]  /*18340*/  STL.64 [R1+0x230], R8 ;  /* 0x0002300801007387 */ /* 0x000fe80000100a00 */
[----:B------:R0:W-:Y:S04]  /*18350*/  STL.64 [R1+0x238], R10 ;  /* 0x0002380a01007387 */ /* 0x0001e80000100a00 */
[----:B------:R-:W-:Y:S04]  /*18360*/  STL [R1+0x274], R5 ;  /* 0x0002740501007387 */ /* 0x000fe80000100800 */
[----:B------:R-:W-:Y:S01]  /*18370*/  STL [R1+0x27c], R7 ;  /* 0x00027c0701007387 */ /* 0x000fe20000100800 */
[----:B0-----:R-:W-:-:S03]  /*18380*/  MOV R10, R4 ;  /* 0x00000004000a7202 */ /* 0x001fc60000000f00 */
[----:B------:R-:W0:Y:S04]  /*18390*/  LDSM.16.MT88.4 R4, [R29+UR9+0x8000] ;  /* 0x008000091d04783b */ /* 0x000e280008004200 */
[----:B------:R-:W-:Y:S01]  /*183a0*/  STL [R1+0x1eb4], R28 ;  /* 0x001eb41c01007387 */ /* 0x000fe20000100800 */
[----:B------:R-:W-:Y:S02]  /*183b0*/  IMAD.MOV.U32 R26, RZ, RZ, R19 ;  /* 0x000000ffff1a7224 */ /* 0x000fe400078e0013 */
[----:B------:R-:W-:Y:S01]  /*183c0*/  IMAD.MOV.U32 R27, RZ, RZ, R18 ;  /* 0x000000ffff1b7224 */ /* 0x000fe200078e0012 */
[----:B0-----:R-:W-:Y:S01]  /*183d0*/  STL [R1+0x24], R5 ;  /* 0x0000240501007387 */ /* 0x001fe20000100800 */
[----:B------:R-:W-:Y:S01]  /*183e0*/  IMAD.MOV.U32 R9, RZ, RZ, R4 ;  /* 0x000000ffff097224 */ /* 0x000fe200078e0004 */
[----:B------:R-:W-:-:S02]  /*183f0*/  MOV R8, R6 ;  /* 0x0000000600087202 */ /* 0x000fc40000000f00 */
[----:B------:R-:W-:Y:S04]  /*18400*/  STL [R1+0x2c], R7 ;  /* 0x00002c0701007387 */ /* 0x000fe80000100800 */
[----:B------:R-:W0:Y:S02]  /*18410*/  LDSM.16.MT88.4 R4, [R29+UR9+0xa000] ;  /* 0x00a000091d04783b */ /* 0x000e240008004200 */
[----:B0-----:R-:W-:Y:S02]  /*18420*/  IMAD.MOV.U32 R18, RZ, RZ, R4 ;  /* 0x000000ffff127224 */ /* 0x001fe400078e0004 */
[----:B------:R-:W-:Y:S01]  /*18430*/  IMAD.MOV.U32 R19, RZ, RZ, R6 ;  /* 0x000000ffff137224 */ /* 0x000fe200078e0006 */
[----:B----4-:R-:W-:Y:S01]  /*18440*/  HMMA.16816.F32 R24, R24, R2, R12 ;  /* 0x000000021818723c */ /* 0x010fe2000000180c */
[----:B------:R-:W0:-:S15]  /*18450*/  LDSM.16.MT88.4 R12, [R29+UR9+0x8080] ;  /* 0x008080091d0c783b */ /* 0x000e1e0008004200 */
[----:B------:R-:W-:-:S03]  /*18460*/  NOP ;  /* 0x0000000000007918 */ /* 0x000fc60000000000 */
[----:B------:R-:W-:Y:S04]  /*18470*/  STL.64 [R1+0x1ed0], R26 ;  /* 0x001ed01a01007387 */ /* 0x000fe80000100a00 */
[----:B------:R1:W-:Y:S04]  /*18480*/  STL.64 [R1+0x1ec8], R24 ;  /* 0x001ec81801007387 */ /* 0x0003e80000100a00 */
[----:B-1----:R-:W2:Y:S04]  /*18490*/  LDL.LU R24, [R1+0x50] ;  /* 0x0000500001187983 */ /* 0x002ea80000300800 */
[----:B------:R-:W2:Y:S04]  /*184a0*/  LDL.LU R25, [R1+0x54] ;  /* 0x0000540001197983 */ /* 0x000ea80000300800 */
[----:B------:R-:W2:Y:S04]  /*184b0*/  LDL.LU R26, [R1+0x58] ;  /* 0x00005800011a7983 */ /* 0x000ea80000300800 */
[----:B------:R-:W2:Y:S04]  /*184c0*/  LDL.LU R27, [R1+0x5c] ;  /* 0x00005c00011b7983 */ /* 0x000ea80000300800 */
[----:B------:R1:W-:Y:S04]  /*184d0*/  STL [R1+0x44], R5 ;  /* 0x0000440501007387 */ /* 0x0003e80000100800 */
[----:B------:R4:W-:Y:S04]  /*184e0*/  STL [R1+0x4c], R7 ;  /* 0x00004c0701007387 */ /* 0x0009e80000100800 */
[----:B------:R-:W2:Y:S04]  /*184f0*/  LDL.LU R4, [R1+0x1a0] ;  /* 0x0001a00001047983 */ /* 0x000ea80000300800 */
[----:B-1----:R-:W2:Y:S04]  /*18500*/  LDL.LU R5, [R1+0x1a8] ;  /* 0x0001a80001057983 */ /* 0x002ea80000300800 */
[----:B------:R-:W2:Y:S04]  /*18510*/  LDL.LU R6, [R1+0x170] ;  /* 0x0001700001067983 */ /* 0x000ea80000300800 */
[----:B----4-:R-:W2:Y:S04]  /*18520*/  LDL.LU R7, [R1+0x178] ;  /* 0x0001780001077983 */ /* 0x010ea80000300800 */
[----:B0-----:R-:W-:Y:S04]  /*18530*/  STL.64 [R1+0xf0], R12 ;  /* 0x0000f00c01007387 */ /* 0x001fe80000100a00 */
[----:B------:R0:W-:Y:S04]  /*18540*/  STL.64 [R1+0xf8], R14 ;  /* 0x0000f80e01007387 */ /* 0x0001e80000100a00 */
[----:B0-----:R-:W4:Y:S04]  /*18550*/  LDL.LU.64 R14, [R1+0x1f78] ;  /* 0x001f7800010e7983 */ /* 0x001f280000300a00 */
[----:B------:R-:W5:Y:S01]  /*18560*/  LDL.LU.64 R12, [R1+0x1f70] ;  /* 0x001f7000010c7983 */ /* 0x000f620000300a00 */
[----:B--2---:R-:W-:Y:S03]  /*18570*/  HMMA.16816.F32 R4, R4, R2, R24 ;  /* 0x000000020404723c */ /* 0x004fe60000001818 */
[----:B------:R-:W0:Y:S04]  /*18580*/  LDSM.16.MT88.4 R24, [R29+UR9+0xa080] ;  /* 0x00a080091d18783b */ /* 0x000e280008004200 */
[----:B0-----:R-:W-:-:S12]  /*18590*/  STL [R1+0xb4], R25 ;  /* 0x0000b41901007387 */ /* 0x001fd80000100800 */
[----:B------:R4:W-:Y:S04]  /*185a0*/  STL.64 [R1+0x80], R4 ;  /* 0x0000800401007387 */ /* 0x0009e80000100a00 */
[----:B------:R0:W-:Y:S04]  /*185b0*/  STL.64 [R1+0x88], R6 ;  /* 0x0000880601007387 */ /* 0x0001e80000100a00 */
[----:B------:R-:W-:Y:S01]  /*185c0*/  STL.64 [R1+0xb8], R26 ;  /* 0x0000b81a01007387 */ /* 0x000fe20000100a00 */
[----:B----4-:R-:W-:Y:S01]  /*185d0*/  IMAD.MOV.U32 R4, RZ, RZ, R14 ;  /* 0x000000ffff047224 */ /* 0x010fe200078e000e */
[----:B------:R-:W-:-:S02]  /*185e0*/  MOV R5, R15 ;  /* 0x0000000f00057202 */ /* 0x000fc40000000f00 */
[----:B------:R-:W5:Y:S04]  /*185f0*/  LDL.LU R14, [R1+0x1f68] ;  /* 0x001f6800010e7983 */ /* 0x000f680000300800 */
[----:B------:R-:W5:Y:S04]  /*18600*/  LDL.LU R15, [R1+0x1f64] ;  /* 0x001f6400010f7983 */ /* 0x000f680000300800 */
[----:B0-----:R-:W3:Y:S04]  /*18610*/  LDL.LU R6, [R1+0x210] ;  /* 0x0002100001067983 */ /* 0x001ee80000300800 */
[----:B------:R-:W3:Y:S02]  /*18620*/  LDL.LU R7, [R1+0x218] ;  /* 0x0002180001077983 */ /* 0x000ee40000300800 */
[----:B---3--:R-:W-:Y:S01]  /*18630*/  HMMA.16816.F32 R20, R4, R2, R20 ;  /* 0x000000020414723c */ /* 0x008fe20000001814 */
[----:B------:R-:W-:-:S02]  /*18640*/  IMAD.MOV.U32 R4, RZ, RZ, R17 ;  /* 0x000000ffff047224 */ /* 0x000fc400078e0011 */
[----:B------:R-:W-:Y:S02]  /*18650*/  IMAD.MOV.U32 R5, RZ, RZ, R16 ;  /* 0x000000ffff057224 */ /* 0x000fe400078e0010 */
[----:B------:R-:W-:Y:S02]  /*18660*/  IMAD.MOV.U32 R6, RZ, RZ, R10 ;  /* 0x000000ffff067224 */ /* 0x000fe400078e000a */
[----:B------:R-:W-:-:S07]  /*18670*/  IMAD.MOV.U32 R7, RZ, RZ, R0 ;  /* 0x000000ffff077224 */ /* 0x000fce00078e0000 */
[----:B-----5:R-:W-:Y:S05]  /*18680*/  HMMA.16816.F32 R12, R4, R2, R12 ;  /* 0x00000002040c723c */ /* 0x020fea000000180c */
[----:B------:R-:W-:Y:S04]  /*18690*/  STL.64 [R1+0x120], R20 ;  /* 0x0001201401007387 */ /* 0x000fe80000100a00 */
[----:B------:R-:W-:Y:S04]  /*186a0*/  STL.64 [R1+0x128], R22 ;  /* 0x0001281601007387 */ /* 0x000fe80000100a00 */
[----:B------:R-:W2:Y:S06]  /*186b0*/  LDL.LU R4, [R1+0x2e0] ;  /* 0x0002e00001047983 */ /* 0x000eac0000300800 */
[----:B------:R-:W-:Y:S04]  /*186c0*/  STL.64 [R1+0x1d0], R12 ;  /* 0x0001d00c01007387 */ /* 0x000fe80000100a00 */
[----:B------:R0:W-:Y:S04]  /*186d0*/  STL.64 [R1+0x1d8], R14 ;  /* 0x0001d80e01007387 */ /* 0x0001e80000100a00 */
[----:B------:R-:W2:Y:S04]  /*186e0*/  LDL.LU R5, [R1+0x2e4] ;  /* 0x0002e40001057983 */ /* 0x000ea80000300800 */
[----:B------:R-:W2:Y:S04]  /*186f0*/  LDL.LU R6, [R1+0x2e8] ;  /* 0x0002e80001067983 */ /* 0x000ea80000300800 */
[----:B------:R-:W2:Y:S04]  /*18700*/  LDL.LU R7, [R1+0x2ec] ;  /* 0x0002ec0001077983 */ /* 0x000ea80000300800 */
[----:B0-----:R-:W3:Y:S01]  /*18710*/  LDL R15, [R1+0x318] ;  /* 0x00031800010f7983 */ /* 0x001ee20000100800 */
[----:B------:R-:W-:-:S02]  /*18720*/  IMAD.MOV.U32 R17, RZ, RZ, R8 ;  /* 0x000000ffff117224 */ /* 0x000fc400078e0008 */
[----:B------:R-:W-:Y:S01]  /*18730*/  IMAD.MOV.U32 R16, RZ, RZ, R9 ;  /* 0x000000ffff107224 */ /* 0x000fe200078e0009 */
[----:B---3--:R-:W0:Y:S04]  /*18740*/  LDSM.16.MT88.4 R20, [R15+UR9+0x8100] ;  /* 0x008100090f14783b */ /* 0x008e280008004200 */
[----:B0-----:R-:W-:Y:S04]  /*18750*/  STL [R1+0x104], R21 ;  /* 0x0001041501007387 */ /* 0x001fe80000100800 */
[----:B------:R-:W-:Y:S04]  /*18760*/  STL [R1+0x10c], R23 ;  /* 0x00010c1701007387 */ /* 0x000fe80000100800 */
[----:B------:R-:W3:Y:S04]  /*18770*/  LDL.LU R8, [R1+0x1b0] ;  /* 0x0001b00001087983 */ /* 0x000ee80000300800 */
[----:B------:R-:W3:Y:S04]  /*18780*/  LDL.LU R9, [R1+0x1b4] ;  /* 0x0001b40001097983 */ /* 0x000ee80000300800 */
[----:B------:R-:W4:Y:S04]  /*18790*/  LDL.LU R10, [R1+0x1b8] ;  /* 0x0001b800010a7983 */ /* 0x000f280000300800 */
[----:B------:R-:W4:Y:S01]  /*187a0*/  LDL.LU R11, [R1+0x1bc] ;  /* 0x0001bc00010b7983 */ /* 0x000f220000300800 */
[----:B------:R-:W-:-:S03]  /*187b0*/  IMAD.MOV.U32 R29, RZ, RZ, R24 ;  /* 0x000000ffff1d7224 */ /* 0x000fc600078e0018 */
[----:B----4-:R-:W-:Y:S04]  /*187c0*/  STL.64 [R1+0x1f58], R10 ;  /* 0x001f580a01007387 */ /* 0x010fe80000100a00 */
[----:B---3--:R-:W-:Y:S04]  /*187d0*/  STL.64 [R1+0x1f50], R8 ;  /* 0x001f500801007387 */ /* 0x008fe80000100a00 */
[----:B------:R-:W3:Y:S04]  /*187e0*/  LDL.LU R24, [R1+0x2f0] ;  /* 0x0002f00001187983 */ /* 0x000ee80000300800 */
[----:B------:R-:W3:Y:S04]  /*187f0*/  LDL.LU R25, [R1+0x2f4] ;  /* 0x0002f40001197983 */ /* 0x000ee80000300800 */
[----:B------:R-:W4:Y:S04]  /*18800*/  LDL.LU R26, [R1+0x2f8] ;  /* 0x0002f800011a7983 */ /* 0x000f280000300800 */
[----:B------:R-:W4:Y:S04]  /*18810*/  LDL.LU R27, [R1+0x2fc] ;  /* 0x0002fc00011b7983 */ /* 0x000f280000300800 */
[----:B------:R-:W0:Y:S01]  /*18820*/  LDSM.16.MT88.4 R8, [R15+UR9+0xa100] ;  /* 0x00a100090f08783b */ /* 0x000e220008004200 */
[----:B--2---:R-:W-:Y:S03]  /*18830*/  HMMA.16816.F32 R16, R16, R2, R4 ;  /* 0x000000021010723c */ /* 0x004fe60000001804 */
[----:B------:R-:W1:Y:S01]  /*18840*/  LDSM.16.MT88.4 R4, [R15+UR9+0x8180] ;  /* 0x008180090f04783b */ /* 0x000e620008004200 */
[----:B------:R-:W-:Y:S01]  /*18850*/  MOV R0, R20 ;  /* 0x0000001400007202 */ /* 0x000fe20000000f00 */
[----:B------:R-:W-:-:S02]  /*18860*/  IMAD.MOV.U32 R20, RZ, RZ, R22 ;  /* 0x000000ffff147224 */ /* 0x000fc400078e0016 */
[----:B0-----:R-:W-:Y:S01]  /*18870*/  IMAD.MOV.U32 R21, RZ, RZ, R8 ;  /* 0x000000ffff157224 */ /* 0x001fe200078e0008 */
[----:B------:R-:W-:Y:S01]  /*18880*/  MOV R22, R10 ;  /* 0x0000000a00167202 */ /* 0x000fe20000000f00 */
[----:B-1----:R-:W-:Y:S02]  /*18890*/  IMAD.MOV.U32 R23, RZ, RZ, R4 ;  /* 0x000000ffff177224 */ /* 0x002fe400078e0004 */
[----:B------:R-:W-:Y:S02]  /*188a0*/  IMAD.MOV.U32 R28, RZ, RZ, R6 ;  /* 0x000000ffff1c7224 */ /* 0x000fe400078e0006 */
[----:B------:R-:W-:Y:S01]  /*188b0*/  IMAD.MOV.U32 R6, RZ, RZ, R29 ;  /* 0x000000ffff067224 */ /* 0x000fe200078e001d */
        /* <DEDUP_REMOVED lines=8> */
[----:B------:R-:W0:Y:S04]  /*18940*/  LDSM.16.MT88.4 R8, [R15+UR9+0xa180] ;  /* 0x00a180090f08783b */ /* 0x000e280008004200 */
[----:B------:R-:W-:Y:S04]  /*18950*/  STL.64 [R1+0x1ee0], R18 ;  /* 0x001ee01201007387 */ /* 0x000fe80000100a00 */
[----:B------:R1:W-:Y:S04]  /*18960*/  STL.64 [R1+0x1ed8], R16 ;  /* 0x001ed81001007387 */ /* 0x0003e80000100a00 */
[----:B-1----:R-:W3:Y:S04]  /*18970*/  LDL.LU R16, [R1+0x70] ;  /* 0x0000700001107983 */ /* 0x002ee80000300800 */
[----:B------:R-:W3:Y:S04]  /*18980*/  LDL.LU R17, [R1+0x74] ;  /* 0x0000740001117983 */ /* 0x000ee80000300800 */
[----:B------:R-:W3:Y:S04]  /*18990*/  LDL.LU R18, [R1+0x78] ;  /* 0x0000780001127983 */ /* 0x000ee80000300800 */
[----:B------:R-:W3:Y:S04]  /*189a0*/  LDL.LU R19, [R1+0x7c] ;  /* 0x00007c0001137983 */ /* 0x000ee80000300800 */
[----:B------:R1:W-:Y:S04]  /*189b0*/  STL [R1+0x1e4], R5 ;  /* 0x0001e40501007387 */ /* 0x0003e80000100800 */
[----:B------:R4:W-:Y:S04]  /*189c0*/  STL [R1+0x1ec], R7 ;  /* 0x0001ec0701007387 */ /* 0x0009e80000100800 */
[----:B------:R-:W5:Y:S04]  /*189d0*/  LDL.LU R4, [R1+0xf0] ;  /* 0x0000f00001047983 */ /* 0x000f680000300800 */
[----:B-1----:R-:W5:Y:S01]  /*189e0*/  LDL.LU R5, [R1+0xf8] ;  /* 0x0000f80001057983 */ /* 0x002f620000300800 */
[----:B0-----:R-:W-:-:S03]  /*189f0*/  MOV R14, R10 ;  /* 0x0000000a000e7202 */ /* 0x001fc60000000f00 */
[----:B------:R-:W2:Y:S01]  /*18a00*/  LDL.LU R29, [R1+0x1f60] ;  /* 0x001f6000011d7983 */ /* 0x000ea20000300800 */
[----:B------:R-:W-:-:S03]  /*18a10*/  IMAD.MOV.U32 R15, RZ, RZ, R8 ;  /* 0x000000ffff0f7224 */ /* 0x000fc600078e0008 */
[----:B----4-:R-:W5:Y:S04]  /*18a20*/  LDL.LU R7, [R1+0xb8] ;  /* 0x0000b80001077983 */ /* 0x010f680000300800 */
[----:B------:R-:W-:Y:S04]  /*18a30*/  STL [R1+0x204], R9 ;  /* 0x0002040901007387 */ /* 0x000fe80000100800 */
[----:B------:R0:W-:Y:S04]  /*18a40*/  STL [R1+0x20c], R11 ;  /* 0x00020c0b01007387 */ /* 0x0001e80000100800 */
[----:B0-----:R-:W5:Y:S04]  /*18a50*/  LDL.LU.64 R10, [R1+0x1f58] ;  /* 0x001f5800010a7983 */ /* 0x001f680000300a00 */
[----:B------:R-:W5:Y:S02]  /*18a60*/  LDL.LU.64 R8, [R1+0x1f50] ;  /* 0x001f500001087983 */ /* 0x000f640000300a00 */
[----:B-----5:R-:W-:Y:S02]  /*18a70*/  HMMA.16816.F32 R4, R4, R2, R8 ;  /* 0x000000020404723c */ /* 0x020fe40000001808 */
[----:B--2---:R-:W0:-:S15]  /*18a80*/  LDSM.16.MT88.4 R8, [R29+UR9+0x8000] ;  /* 0x008000091d08783b */ /* 0x004e1e0008004200 */
[----:B------:R-:W-:Y:S02]  /*18a90*/  NOP ;  /* 0x0000000000007918 */ /* 0x000fe40000000000 */
[----:B------:R1:W-:Y:S04]  /*18aa0*/  STL.64 [R1+0x60], R4 ;  /* 0x0000600401007387 */ /* 0x0003e80000100a00 */
[----:B------:R2:W-:Y:S04]  /*18ab0*/  STL.64 [R1+0x68], R6 ;  /* 0x0000680601007387 */ /* 0x0005e80000100a00 */
[----:B0-----:R-:W-:Y:S01]  /*18ac0*/  STL [R1+0x4], R9 ;  /* 0x0000040901007387 */ /* 0x001fe20000100800 */
[----:B------:R-:W-:Y:S02]  /*18ad0*/  IMAD.MOV.U32 R12, RZ, RZ, R8 ;  /* 0x000000ffff0c7224 */ /* 0x000fe400078e0008 */
[----:B------:R-:W-:Y:S01]  /*18ae0*/  IMAD.MOV.U32 R13, RZ, RZ, R10 ;  /* 0x000000ffff0d7224 */ /* 0x000fe200078e000a */
[----:B------:R-:W-:Y:S04]  /*18af0*/  STL [R1+0xc], R11 ;  /* 0x00000c0b01007387 */ /* 0x000fe80000100800 */
[----:B------:R-:W0:Y:S01]  /*18b00*/  LDSM.16.MT88.4 R8, [R29+UR9+0xa000] ;  /* 0x00a000091d08783b */ /* 0x000e220008004200 */
[----:B-1----:R-:W-:Y:S01]  /*18b10*/  IMAD.MOV.U32 R4, RZ, RZ, R0 ;  /* 0x000000ffff047224 */ /* 0x002fe200078e0000 */
[----:B--2---:R-:W-:Y:S01]  /*18b20*/  MOV R6, R21 ;  /* 0x0000001500067202 */ /* 0x004fe20000000f00 */
[----:B------:R-:W-:-:S02]  /*18b30*/  IMAD.MOV.U32 R5, RZ, RZ, R20 ;  /* 0x000000ffff057224 */ /* 0x000fc400078e0014 */
[----:B------:R-:W-:-:S07]  /*18b40*/  IMAD.MOV.U32 R7, RZ, RZ, R22 ;  /* 0x000000ffff077224 */ /* 0x000fce00078e0016 */
[----:B------:R-:W-:Y:S01]  /*18b50*/  HMMA.16816.F32 R4, R4, R2, R24 ;  /* 0x000000020404723c */ /* 0x000fe20000001818 */
[----:B0-----:R-:W-:Y:S04]  /*18b60*/  STL [R1+0x1eec], R9 ;  /* 0x001eec0901007387 */ /* 0x001fe80000100800 */
[----:B------:R-:W-:Y:S04]  /*18b70*/  STL [R1+0x1ee8], R11 ;  /* 0x001ee80b01007387 */ /* 0x000fe80000100800 */
[----:B------:R-:W2:Y:S04]  /*18b80*/  LDL.LU R0, [R1+0x1f4c] ;  /* 0x001f4c0001007983 */ /* 0x000ea80000300800 */
[----:B------:R-:W4:Y:S04]  /*18b90*/  LDL.LU R20, [R1+0x1f48] ;  /* 0x001f480001147983 */ /* 0x000f280000300800 */
[----:B------:R-:W5:Y:S04]  /*18ba0*/  LDL.LU R21, [R1+0x1f44] ;  /* 0x001f440001157983 */ /* 0x000f680000300800 */
[----:B------:R-:W2:Y:S04]  /*18bb0*/  LDL.LU R22, [R1+0x1f40] ;  /* 0x001f400001167983 */ /* 0x000ea80000300800 */
[----:B------:R-:W2:Y:S04]  /*18bc0*/  LDL.LU.64 R26, [R1+0x1f38] ;  /* 0x001f3800011a7983 */ /* 0x000ea80000300a00 */
[----:B------:R-:W2:Y:S04]  /*18bd0*/  LDL.LU.64 R24, [R1+0x1f30] ;  /* 0x001f300001187983 */ /* 0x000ea80000300a00 */
[----:B------:R0:W-:Y:S04]  /*18be0*/  STL.64 [R1+0xa0], R4 ;  /* 0x0000a00401007387 */ /* 0x0001e80000100a00 */
[----:B------:R1:W-:Y:S01]  /*18bf0*/  STL.64 [R1+0xa8], R6 ;  /* 0x0000a80601007387 */ /* 0x0003e20000100a00 */
[----:B0-----:R-:W-:-:S03]  /*18c00*/  IMAD.MOV.U32 R4, RZ, RZ, R23 ;  /* 0x000000ffff047224 */ /* 0x001fc600078e0017 */
[----:B------:R-:W4:Y:S01]  /*18c10*/  LDL.LU R23, [R1+0x1f2c] ;  /* 0x001f2c0001177983 */ /* 0x000f220000300800 */
[----:B------:R-:W-:Y:S01]  /*18c20*/  IMAD.MOV.U32 R5, RZ, RZ, R28 ;  /* 0x000000ffff057224 */ /* 0x000fe200078e001c */
[----:B-1----:R-:W-:Y:S01]  /*18c30*/  MOV R7, R14 ;  /* 0x0000000e00077202 */ /* 0x002fe20000000f00 */
[----:B------:R-:W-:Y:S02]  /*18c40*/  IMAD.MOV.U32 R6, RZ, RZ, R15 ;  /* 0x000000ffff067224 */ /* 0x000fe400078e000f */
[----:B------:R-:W-:Y:S02]  /*18c50*/  IMAD.MOV.U32 R14, RZ, RZ, R8 ;  /* 0x000000ffff0e7224 */ /* 0x000fe400078e0008 */
[----:B------:R-:W-:-:S03]  /*18c60*/  IMAD.MOV.U32 R15, RZ, RZ, R10 ;  /* 0x000000ffff0f7224 */ /* 0x000fc600078e000a */
[----:B---3--:R-:W-:-:S15]  /*18c70*/  HMMA.16816.F32 R4, R4, R2, R16 ;  /* 0x000000020404723c */ /* 0x008fde0000001810 */
[----:B------:R-:W-:-:S04]  /*18c80*/  NOP ;  /* 0x0000000000007918 */ /* 0x000fc80000000000 */
[----:B------:R-:W-:Y:S04]  /*18c90*/  STL.64 [R1+0x180], R4 ;  /* 0x0001800401007387 */ /* 0x000fe80000100a00 */
[----:B------:R-:W-:Y:S01]  /*18ca0*/  STL.64 [R1+0x188], R6 ;  /* 0x0001880601007387 */ /* 0x000fe20000100a00 */
[----:B--2---:R-:W-:-:S15]  /*18cb0*/  HMMA.16816.F32 R12, R12, R2, R24 ;  /* 0x000000020c0c723c */ /* 0x004fde0000001818 */
[----:B------:R-:W-:-:S04]  /*18cc0*/  NOP ;  /* 0x0000000000007918 */ /* 0x000fc80000000000 */
[----:B------:R-:W-:Y:S01]  /*18cd0*/  STL [R1+0x1ef4], R14 ;  /* 0x001ef40e01007387 */ /* 0x000fe20000100800 */
[----:B----4-:R-:W-:-:S03]  /*18ce0*/  IMAD.MOV.U32 R18, RZ, RZ, R23 ;  /* 0x000000ffff127224 */ /* 0x010fc600078e0017 */
[----:B------:R-:W-:Y:S04]  /*18cf0*/  STL [R1+0x1ef0], R15 ;  /* 0x001ef00f01007387 */ /* 0x000fe80000100800 */
[----:B------:R-:W2:Y:S04]  /*18d00*/  LDL.LU R16, [R1+0xc0] ;  /* 0x0000c00001107983 */ /* 0x000ea80000300800 */
[----:B------:R-:W2:Y:S04]  /*18d10*/  LDL.LU R17, [R1+0xc4] ;  /* 0x0000c40001117983 */ /* 0x000ea80000300800 */
[----:B------:R-:W3:Y:S04]  /*18d20*/  LDL.LU R23, [R1+0x1f28] ;  /* 0x001f280001177983 */ /* 0x000ee80000300800 */
[----:B------:R-:W4:Y:S04]  /*18d30*/  LDL.LU R19, [R1+0xcc] ;  /* 0x0000cc0001137983 */ /* 0x000f280000300800 */
[----:B----4-:R-:W-:Y:S04]  /*18d40*/  STL.64 [R1+0x1f00], R18 ;  /* 0x001f001201007387 */ /* 0x010fe80000100a00 */
[----:B--2---:R0:W-:Y:S04]  /*18d50*/  STL.64 [R1+0x1ef8], R16 ;  /* 0x001ef81001007387 */ /* 0x0041e80000100a00 */
[----:B0-----:R-:W2:Y:S04]  /*18d60*/  LDL.LU R16, [R1+0xe0] ;  /* 0x0000e00001107983 */ /* 0x001ea80000300800 */
[----:B------:R-:W2:Y:S04]  /*18d70*/  LDL.LU R17, [R1+0xe4] ;  /* 0x0000e40001117983 */ /* 0x000ea80000300800 */
[----:B------:R-:W4:Y:S01]  /*18d80*/  LDL.LU R18, [R1+0xe8] ;  /* 0x0000e80001127983 */ /* 0x000f220000300800 */
[----:B---3--:R-:W-:-:S05]  /*18d90*/  IMAD.MOV.U32 R19, RZ, RZ, R23 ;  /* 0x000000ffff137224 */ /* 0x008fca00078e0017 */
[----:B----4-:R-:W-:Y:S04]  /*18da0*/  STL.64 [R1+0x1f10], R18 ;  /* 0x001f101201007387 */ /* 0x010fe80000100a00 */
[----:B--2---:R0:W-:Y:S04]  /*18db0*/  STL.64 [R1+0x1f08], R16 ;  /* 0x001f081001007387 */ /* 0x0041e80000100a00 */
[----:B0-----:R-:W2:Y:S04]  /*18dc0*/  LDL.LU R16, [R1+0x140] ;  /* 0x0001400001107983 */ /* 0x001ea80000300800 */
[----:B------:R-:W2:Y:S04]  /*18dd0*/  LDL.LU R17, [R1+0x144] ;  /* 0x0001440001117983 */ /* 0x000ea80000300800 */
[----:B------:R-:W3:Y:S04]  /*18de0*/  LDL.LU R18, [R1+0x148] ;  /* 0x0001480001127983 */ /* 0x000ee80000300800 */
[----:B------:R-:W3:Y:S01]  /*18df0*/  LDL.LU R19, [R1+0x14c] ;  /* 0x00014c0001137983 */ /* 0x000ee20000300800 */
[----:B-----5:R-:W-:-:S02]  /*18e00*/  IMAD.MOV.U32 R25, RZ, RZ, R21 ;  /* 0x000000ffff197224 */ /* 0x020fc400078e0015 */
[----:B------:R-:W-:Y:S01]  /*18e10*/  IMAD.MOV.U32 R26, RZ, RZ, R20 ;  /* 0x000000ffff1a7224 */ /* 0x000fe200078e0014 */
[----:B------:R-:W-:Y:S01]  /*18e20*/  MOV R24, R22 ;  /* 0x0000001600187202 */ /* 0x000fe20000000f00 */
[----:B------:R-:W-:Y:S01]  /*18e30*/  IMAD.MOV.U32 R27, RZ, RZ, R0 ;  /* 0x000000ffff1b7224 */ /* 0x000fe200078e0000 */
[----:B---3--:R-:W-:Y:S04]  /*18e40*/  STL.64 [R1+0x1f20], R18 ;  /* 0x001f201201007387 */ /* 0x008fe80000100a00 */
[----:B--2---:R-:W-:Y:S04]  /*18e50*/  STL.64 [R1+0x1f18], R16 ;  /* 0x001f181001007387 */ /* 0x004fe80000100a00 */
[----:B------:R-:W0:Y:S04]  /*18e60*/  LDSM.16.MT88.4 R16, [R29+UR9+0x8080] ;  /* 0x008080091d10783b */ /* 0x000e280008004200 */
[----:B------:R-:W2:Y:S04]  /*18e70*/  LDL.LU R10, [R1+0x300] ;  /* 0x00030000010a7983 */ /* 0x000ea80000300800 */
[----:B------:R-:W3:Y:S04]  /*18e80*/  LDL.LU R8, [R1+0x304] ;  /* 0x0003040001087983 */ /* 0x000ee80000300800 */
[----:B0-----:R-:W-:Y:S01]  /*18e90*/  STL [R1+0x34], R17 ;  /* 0x0000341101007387 */ /* 0x001fe20000100800 */
[----:B------:R-:W-:Y:S01]  /*18ea0*/  IMAD.MOV.U32 R4, RZ, RZ, R16 ;  /* 0x000000ffff047224 */ /* 0x000fe200078e0010 */
[----:B------:R-:W-:-:S02]  /*18eb0*/  MOV R5, R18 ;  /* 0x0000001200057202 */ /* 0x000fc40000000f00 */
[----:B------:R-:W-:Y:S04]  /*18ec0*/  STL [R1+0x3c], R19 ;  /* 0x00003c1301007387 */ /* 0x000fe80000100800 */
[----:B------:R-:W0:Y:S04]  /*18ed0*/  LDSM.16.MT88.4 R16, [R29+UR9+0xa080] ;  /* 0x00a080091d10783b */ /* 0x000e280008004200 */
[----:B0-----:R-:W-:Y:S01]  /*18ee0*/  STL [R1+0x14], R17 ;  /* 0x0000141101007387 */ /* 0x001fe20000100800 */
[----:B------:R-:W-:Y:S02]  /*18ef0*/  IMAD.MOV.U32 R6, RZ, RZ, R16 ;  /* 0x000000ffff067224 */ /* 0x000fe400078e0010 */
[----:B------:R-:W-:Y:S01]  /*18f00*/  IMAD.MOV.U32 R7, RZ, RZ, R18 ;  /* 0x000000ffff077224 */ /* 0x000fe200078e0012 */
[----:B------:R-:W-:Y:S04]  /*18f10*/  STL [R1+0x1c], R19 ;  /* 0x00001c1301007387 */ /* 0x000fe80000100800 */
[----:B------:R-:W0:Y:S04]  /*18f20*/  LDSM.16.MT88.4 R16, [R29+UR9+0x8100] ;  /* 0x008100091d10783b */ /* 0x000e280008004200 */
[----:B0-----:R-:W-:Y:S01]  /*18f30*/  STL [R1+0x74], R17 ;  /* 0x0000741101007387 */ /* 0x001fe20000100800 */
[----:B------:R-:W-:-:S02]  /*18f40*/  IMAD.MOV.U32 R20, RZ, RZ, R16 ;  /* 0x000000ffff147224 */ /* 0x000fc400078e0010 */
[----:B------:R-:W-:Y:S01]  /*18f50*/  IMAD.MOV.U32 R21, RZ, RZ, R18 ;  /* 0x000000ffff157224 */ /* 0x000fe200078e0012 */
[----:B------:R-:W-:Y:S04]  /*18f60*/  STL [R1+0x7c], R19 ;  /* 0x00007c1301007387 */ /* 0x000fe80000100800 */
[----:B------:R-:W0:Y:S02]  /*18f70*/  LDSM.16.MT88.4 R16, [R29+UR9+0xa100] ;  /* 0x00a100091d10783b */ /* 0x000e240008004200 */
[----:B0-----:R-:W-:Y:S01]  /*18f80*/  MOV R22, R16 ;  /* 0x0000001000167202 */ /* 0x001fe20000000f00 */
[----:B------:R-:W-:Y:S01]  /*18f90*/  IMAD.MOV.U32 R23, RZ, RZ, R18 ;  /* 0x000000ffff177224 */ /* 0x000fe200078e0012 */
[----:B------:R-:W-:Y:S01]  /*18fa0*/  STL [R1+0x94], R17 ;  /* 0x0000941101007387 */ /* 0x000fe20000100800 */
[----:B------:R-:W-:-:S03]  /*18fb0*/  IMAD.MOV.U32 R0, RZ, RZ, R19 ;  /* 0x000000ffff007224 */ /* 0x000fc600078e0013 */
[----:B------:R-:W0:Y:S04]  /*18fc0*/  LDSM.16.MT88.4 R16, [R29+UR9+0x8180] ;  /* 0x008180091d10783b */ /* 0x000e280008004200 */
[----:B------:R-:W-:Y:S04]  /*18fd0*/  STL [R1+0x1ec0], R0 ;  /* 0x001ec00001007387 */ /* 0x000fe80000100800 */
[----:B0-----:R-:W-:Y:S01]  /*18fe0*/  STL [R1+0x194], R17 ;  /* 0x0001941101007387 */ /* 0x001fe20000100800 */
[----:B------:R-:W-:Y:S02]  /*18ff0*/  IMAD.MOV.U32 R14, RZ, RZ, R16 ;  /* 0x000000ffff0e7224 */ /* 0x000fe400078e0010 */
[----:B------:R-:W-:Y:S01]  /*19000*/  IMAD.MOV.U32 R15, RZ, RZ, R18 ;  /* 0x000000ffff0f7224 */ /* 0x000fe200078e0012 */
[----:B------:R-:W-:Y:S04]  /*19010*/  STL [R1+0x19c], R19 ;  /* 0x00019c1301007387 */ /* 0x000fe80000100800 */
[----:B------:R-:W0:Y:S02]  /*19020*/  LDSM.16.MT88.4 R16, [R29+UR9+0xa180] ;  /* 0x00a180091d10783b */ /* 0x000e240008004200 */
[----:B0-----:R-:W-:-:S02]  /*19030*/  IMAD.MOV.U32 R11, RZ, RZ, R18 ;  /* 0x000000ffff0b7224 */ /* 0x001fc400078e0012 */
[----:B------:R0:W-:Y:S01]  /*19040*/  STL [R1+0x1b4], R17 ;  /* 0x0001b41101007387 */ /* 0x0001e20000100800 */
[----:B------:R-:W-:Y:S01]  /*19050*/  IMAD.MOV.U32 R28, RZ, RZ, R19 ;  /* 0x000000ffff1c7224 */ /* 0x000fe200078e0013 */
[----:B------:R-:W-:Y:S02]  /*19060*/  MOV R9, R16 ;  /* 0x0000001000097202 */ /* 0x000fe40000000f00 */
[----:B------:R-:W4:Y:S04]  /*19070*/  LDL.LU.64 R18, [R1+0x1f20] ;  /* 0x001f200001127983 */ /* 0x000f280000300a00 */
[----:B0-----:R-:W4:Y:S04]  /*19080*/  LDL.LU.64 R16, [R1+0x1f18] ;  /* 0x001f180001107983 */ /* 0x001f280000300a00 */
[----:B------:R-:W-:Y:S04]  /*19090*/  STL [R1+0x1eb8], R28 ;  /* 0x001eb81c01007387 */ /* 0x000fe80000100800 */
[----:B------:R-:W-:Y:S01]  /*190a0*/  STL [R1+0x1e38], R29 ;  /* 0x001e381d01007387 */ /* 0x000fe20000100800 */
[-C--:B----4-:R-:W-:Y:S03]  /*190b0*/  HMMA.16816.F32 R4, R4, R2.reuse, R16 ;  /* 0x000000020404723c */ /* 0x090fe60000001810 */
[----:B------:R-:W4:Y:S04]  /*190c0*/  LDL.LU.64 R18, [R1+0x1f10] ;  /* 0x001f100001127983 */ /* 0x000f280000300a00 */
[----:B------:R-:W4:Y:S02]  /*190d0*/  LDL.LU.64 R16, [R1+0x1f08] ;  /* 0x001f080001107983 */ /* 0x000f240000300a00 */
[----:B----4-:R-:W-:Y:S02]  /*190e0*/  HMMA.16816.F32 R20, R20, R2, R16 ;  /* 0x000000021414723c */ /* 0x010fe40000001810 */
[----:B------:R-:W4:Y:S04]  /*190f0*/  LDL.LU.64 R18, [R1+0x1f00] ;  /* 0x001f000001127983 */ /* 0x000f280000300a00 */
[----:B------:R-:W4:-:S13]  /*19100*/  LDL.LU.64 R16, [R1+0x1ef8] ;  /* 0x001ef80001107983 */ /* 0x000f1a0000300a00 */
[----:B------:R0:W-:Y:S01]  /*19110*/  STL.64 [R1+0x50], R20 ;  /* 0x0000501401007387 */ /* 0x0001e20000100a00 */
[----:B------:R-:W-:Y:S02]  /*19120*/  IMAD.MOV.U32 R0, RZ, RZ, R23 ;  /* 0x000000ffff007224 */ /* 0x000fe400078e0017 */
[----:B------:R-:W-:Y:S01]  /*19130*/  IMAD.MOV.U32 R23, RZ, RZ, R11 ;  /* 0x000000ffff177224 */ /* 0x000fe200078e000b */
[----:B------:R1:W-:Y:S01]  /*19140*/  STL [R1+0x58], R22 ;  /* 0x0000581601007387 */ /* 0x0003e20000100800 */
[----:B0-----:R-:W-:Y:S01]  /*19150*/  IMAD.MOV.U32 R20, RZ, RZ, R14 ;  /* 0x000000ffff147224 */ /* 0x001fe200078e000e */
[----:B------:R-:W-:Y:S01]  /*19160*/  MOV R21, R15 ;  /* 0x0000000f00157202 */ /* 0x000fe20000000f00 */
[----:B-1----:R-:W-:Y:S01]  /*19170*/  IMAD.MOV.U32 R22, RZ, RZ, R9 ;  /* 0x000000ffff167224 */ /* 0x002fe200078e0009 */
[----:B------:R-:W5:Y:S04]  /*19180*/  LDL.LU R14, [R1+0x1ef4] ;  /* 0x001ef400010e7983 */ /* 0x000f680000300800 */
[----:B------:R-:W5:Y:S04]  /*19190*/  LDL.LU R15, [R1+0x1ef0] ;  /* 0x001ef000010f7983 */ /* 0x000f680000300800 */
[----:B------:R-:W2:Y:S04]  /*191a0*/  LDL.LU R9, [R1+0x1eec] ;  /* 0x001eec0001097983 */ /* 0x000ea80000300800 */
[----:B------:R-:W2:Y:S01]  /*191b0*/  LDL.LU R11, [R1+0x1ee8] ;  /* 0x001ee800010b7983 */ /* 0x000ea20000300800 */
[----:B----4-:R-:W-:Y:S03]  /*191c0*/  HMMA.16816.F32 R20, R20, R2, R16 ;  /* 0x000000021414723c */ /* 0x010fe60000001810 */
[----:B------:R-:W4:Y:S04]  /*191d0*/  LDL.LU.64 R18, [R1+0x1ee0] ;  /* 0x001ee00001127983 */ /* 0x000f280000300a00 */
[----:B------:R-:W4:-:S12]  /*191e0*/  LDL.LU.64 R16, [R1+0x1ed8] ;  /* 0x001ed80001107983 */ /* 0x000f180000300a00 */
[----:B------:R0:W-:Y:S01]  /*191f0*/  STL.64 [R1+0xc0], R20 ;  /* 0x0000c01401007387 */ /* 0x0001e20000100a00 */
[----:B------:R-:W-:-:S03]  /*19200*/  IMAD.MOV.U32 R29, RZ, RZ, R23 ;  /* 0x000000ffff1d7224 */ /* 0x000fc600078e0017 */
[----:B------:R1:W-:Y:S04]  /*19210*/  STL [R1+0xc8], R22 ;  /* 0x0000c81601007387 */ /* 0x0003e80000100800 */
[----:B0-----:R-:W4:Y:S04]  /*19220*/  LDL.LU R20, [R1+0x224] ;  /* 0x0002240001147983 */ /* 0x001f280000300800 */
[----:B------:R-:W4:Y:S04]  /*19230*/  LDL.LU R21, [R1+0x22c] ;  /* 0x00022c0001157983 */ /* 0x000f280000300800 */
[----:B-1----:R-:W4:Y:S04]  /*19240*/  LDL.LU R22, [R1+0x244] ;  /* 0x0002440001167983 */ /* 0x002f280000300800 */
[----:B------:R-:W4:Y:S01]  /*19250*/  LDL.LU R23, [R1+0x24c] ;  /* 0x00024c0001177983 */ /* 0x000f220000300800 */
[----:B--2---:R-:W-:-:S02]  /*19260*/  F2FP.F16.E4M3.UNPACK_B R2, R10.H1 ;  /* 0x0000000aff02723e */ /* 0x004fc400030006ff */
[----:B---3--:R-:W-:-:S07]  /*19270*/  F2FP.F16.E4M3.UNPACK_B R3, R8.H1 ;  /* 0x00000008ff03723e */ /* 0x008fce00030006ff */
[----:B----4-:R-:W-:Y:S01]  /*19280*/  HMMA.16816.F32 R20, R20, R2, R24 ;  /* 0x000000021414723c */ /* 0x010fe20000001818 */
[----:B------:R-:W2:Y:S04]  /*19290*/  LDL.LU.64 R26, [R1+0x1ed0] ;  /* 0x001ed000011a7983 */ /* 0x000ea80000300a00 */
[----:B------:R-:W2:-:S14]  /*192a0*/  LDL.LU.64 R24, [R1+0x1ec8] ;  /* 0x001ec80001187983 */ /* 0x000e9c0000300a00 */
[----:B------:R0:W-:Y:S01]  /*192b0*/  STL.64 [R1+0xd0], R20 ;  /* 0x0000d01401007387 */ /* 0x0001e20000100a00 */
[----:B------:R-:W-:-:S03]  /*192c0*/  IMAD.MOV.U32 R28, RZ, RZ, R23 ;  /* 0x000000ffff1c7224 */ /* 0x000fc600078e0017 */
[----:B------:R1:W-:Y:S04]  /*192d0*/  STL [R1+0xd8], R22 ;  /* 0x0000d81601007387 */ /* 0x0003e80000100800 */
[----:B0-----:R-:W2:Y:S04]  /*192e0*/  LDL.LU R20, [R1+0x164] ;  /* 0x0001640001147983 */ /* 0x001ea80000300800 */
[----:B------:R-:W2:Y:S04]  /*192f0*/  LDL.LU R21, [R1+0x16c] ;  /* 0x00016c0001157983 */ /* 0x000ea80000300800 */
[----:B-1----:R-:W2:Y:S04]  /*19300*/  LDL.LU R22, [R1+0x114] ;  /* 0x0001140001167983 */ /* 0x002ea80000300800 */
[----:B------:R-:W2:Y:S02]  /*19310*/  LDL.LU R23, [R1+0x11c] ;  /* 0x00011c0001177983 */ /* 0x000ea40000300800 */
[----:B--2---:R-:W-:Y:S02]  /*19320*/  HMMA.16816.F32 R24, R20, R2, R24 ;  /* 0x000000021418723c */ /* 0x004fe40000001818 */
[----:B------:R-:W2:-:S15]  /*19330*/  LDL.LU R20, [R1+0x24] ;  /* 0x0000240001147983 */ /* 0x000e9e0000300800 */
[----:B------:R-:W-:Y:S02]  /*19340*/  NOP ;  /* 0x0000000000007918 */ /* 0x000fe40000000000 */
[----:B------:R-:W-:Y:S04]  /*19350*/  STL.64 [R1+0xe0], R24 ;  /* 0x0000e01801007387 */ /* 0x000fe80000100a00 */
[----:B------:R-:W-:Y:S04]  /*19360*/  STL.64 [R1+0xe8], R26 ;  /* 0x0000e81a01007387 */ /* 0x000fe80000100a00 */
        /* <DEDUP_REMOVED lines=11> */
[----:B0-----:R-:W5:Y:S04]  /*19420*/  LDL.LU R16, [R1+0x4] ;  /* 0x0000040001107983 */ /* 0x001f680000300800 */
[----:B------:R-:W5:Y:S01]  /*19430*/  LDL.LU R17, [R1+0xc] ;  /* 0x00000c0001117983 */ /* 0x000f620000300800 */
[----:B-1----:R-:W-:Y:S01]  /*19440*/  MOV R18, R9 ;  /* 0x0000000900127202 */ /* 0x002fe20000000f00 */
[----:B------:R-:W-:-:S02]  /*19450*/  IMAD.MOV.U32 R19, RZ, RZ, R11 ;  /* 0x000000ffff137224 */ /* 0x000fc400078e000b */
[----:B------:R-:W3:Y:S04]  /*19460*/  LDL.LU R8, [R1+0x130] ;  /* 0x0001300001087983 */ /* 0x000ee80000300800 */
[----:B------:R-:W3:Y:S04]  /*19470*/  LDL.LU R9, [R1+0x134] ;  /* 0x0001340001097983 */ /* 0x000ee80000300800 */
[----:B------:R-:W3:Y:S04]  /*19480*/  LDL.LU R10, [R1+0x138] ;  /* 0x00013800010a7983 */ /* 0x000ee80000300800 */
[----:B------:R-:W3:Y:S01]  /*19490*/  LDL.LU R11, [R1+0x13c] ;  /* 0x00013c00010b7983 */ /* 0x000ee20000300800 */
[----:B-----5:R-:W-:Y:S03]  /*194a0*/  HMMA.16816.F32 R16, R16, R2, R12 ;  /* 0x000000021010723c */ /* 0x020fe6000000180c */
[----:B------:R-:W4:-:S15]  /*194b0*/  LDL.LU R12, [R1+0x80] ;  /* 0x00008000010c7983 */ /* 0x000f1e0000300800 */
[----:B------:R-:W-:Y:S01]  /*194c0*/  NOP ;  /* 0x0000000000007918 */ /* 0x000fe20000000000 */
[----:B------:R-:W-:Y:S04]  /*194d0*/  STL.64 [R1+0x2f0], R16 ;  /* 0x0002f01001007387 */ /* 0x000fe80000100a00 */
[----:B------:R-:W-:Y:S04]  /*194e0*/  STL.64 [R1+0x2f8], R18 ;  /* 0x0002f81201007387 */ /* 0x000fe80000100a00 */
[----:B------:R-:W4:Y:S04]  /*194f0*/  LDL.LU R13, [R1+0x84] ;  /* 0x00008400010d7983 */ /* 0x000f280000300800 */
[----:B------:R-:W4:Y:S04]  /*19500*/  LDL.LU R14, [R1+0x88] ;  /* 0x00008800010e7983 */ /* 0x000f280000300800 */
[----:B------:R-:W4:Y:S04]  /*19510*/  LDL.LU R15, [R1+0x8c] ;  /* 0x00008c00010f7983 */ /* 0x000f280000300800 */
[----:B------:R-:W3:Y:S04]  /*19520*/  LDL.LU R24, [R1+0x254] ;  /* 0x0002540001187983 */ /* 0x000ee80000300800 */
[----:B------:R-:W3:Y:S04]  /*19530*/  LDL.LU R25, [R1+0x25c] ;  /* 0x00025c0001197983 */ /* 0x000ee80000300800 */
[----:B------:R-:W3:Y:S04]  /*19540*/  LDL.LU R26, [R1+0x264] ;  /* 0x00026400011a7983 */ /* 0x000ee80000300800 */
[----:B------:R-:W3:Y:S02]  /*19550*/  LDL.LU R27, [R1+0x26c] ;  /* 0x00026c00011b7983 */ /* 0x000ee40000300800 */
[----:B---3--:R-:W-:-:S15]  /*19560*/  HMMA.16816.F32 R24, R24, R2, R8 ;  /* 0x000000021818723c */ /* 0x008fde0000001808 */
[----:B------:R-:W-:-:S04]  /*19570*/  NOP ;  /* 0x0000000000007918 */ /* 0x000fc80000000000 */
[----:B------:R-:W-:Y:S04]  /*19580*/  STL.64 [R1+0x1e90], R26 ;  /* 0x001e901a01007387 */ /* 0x000fe80000100a00 */
[----:B------:R-:W-:Y:S04]  /*19590*/  STL.64 [R1+0x1e88], R24 ;  /* 0x001e881801007387 */ /* 0x000fe80000100a00 */
[----:B------:R-:W4:Y:S04]  /*195a0*/  LDL.LU R8, [R1+0x1a4] ;  /* 0x0001a40001087983 */ /* 0x000f280000300800 */
[----:B------:R-:W4:Y:S04]  /*195b0*/  LDL.LU R9, [R1+0x1ac] ;  /* 0x0001ac0001097983 */ /* 0x000f280000300800 */
[----:B------:R-:W4:Y:S04]  /*195c0*/  LDL.LU R10, [R1+0x174] ;  /* 0x00017400010a7983 */ /* 0x000f280000300800 */
[----:B------:R-:W4:Y:S02]  /*195d0*/  LDL.LU R11, [R1+0x17c] ;  /* 0x00017c00010b7983 */ /* 0x000f240000300800 */
[----:B----4-:R-:W-:Y:S02]  /*195e0*/  HMMA.16816.F32 R12, R8, R2, R12 ;  /* 0x00000002080c723c */ /* 0x010fe4000000180c */
        /* <DEDUP_REMOVED lines=15> */
[----:B0-----:R-:W3:Y:S04]  /*196e0*/  LDL.LU R8, [R1+0x34] ;  /* 0x0000340001087983 */ /* 0x001ee80000300800 */
[----:B------:R-:W3:Y:S04]  /*196f0*/  LDL.LU R9, [R1+0x3c] ;  /* 0x00003c0001097983 */ /* 0x000ee80000300800 */
[----:B-1----:R-:W3:Y:S04]  /*19700*/  LDL.LU R10, [R1+0x14] ;  /* 0x00001400010a7983 */ /* 0x002ee80000300800 */
[----:B------:R-:W3:Y:S01]  /*19710*/  LDL.LU R11, [R1+0x1c] ;  /* 0x00001c00010b7983 */ /* 0x000ee20000300800 */
[----:B------:R-:W-:Y:S01]  /*19720*/  IMAD.MOV.U32 R27, RZ, RZ, R0 ;  /* 0x000000ffff1b7224 */ /* 0x000fe200078e0000 */
[----:B---3--:R-:W-:Y:S02]  /*19730*/  HMMA.16816.F32 R8, R8, R2, R4 ;  /* 0x000000020808723c */ /* 0x008fe40000001804 */
[----:B------:R-:W3:-:S15]  /*19740*/  LDL.LU R4, [R1+0x1c0] ;  /* 0x0001c00001047983 */ /* 0x000ede0000300800 */
[----:B------:R-:W-:Y:S02]  /*19750*/  NOP ;  /* 0x0000000000007918 */ /* 0x000fe40000000000 */
[----:B------:R0:W-:Y:S04]  /*19760*/  STL.64 [R1+0x2e0], R8 ;  /* 0x0002e00801007387 */ /* 0x0001e80000100a00 */
[----:B------:R1:W-:Y:S04]  /*19770*/  STL.64 [R1+0x2e8], R10 ;  /* 0x0002e80a01007387 */ /* 0x0003e80000100a00 */
[----:B------:R-:W3:Y:S04]  /*19780*/  LDL.LU R5, [R1+0x1c4] ;  /* 0x0001c40001057983 */ /* 0x000ee80000300800 */
[----:B------:R-:W3:Y:S04]  /*19790*/  LDL.LU R6, [R1+0x1c8] ;  /* 0x0001c80001067983 */ /* 0x000ee80000300800 */
[----:B------:R-:W3:Y:S04]  /*197a0*/  LDL.LU R7, [R1+0x1cc] ;  /* 0x0001cc0001077983 */ /* 0x000ee80000300800 */
[----:B0-----:R-:W4:Y:S04]  /*197b0*/  LDL.LU R8, [R1+0x120] ;  /* 0x0001200001087983 */ /* 0x001f280000300800 */
[----:B------:R-:W4:Y:S04]  /*197c0*/  LDL.LU R9, [R1+0x124] ;  /* 0x0001240001097983 */ /* 0x000f280000300800 */
[----:B-1----:R-:W4:Y:S04]  /*197d0*/  LDL.LU R10, [R1+0x128] ;  /* 0x00012800010a7983 */ /* 0x002f280000300800 */
[----:B------:R-:W4:Y:S04]  /*197e0*/  LDL.LU R11, [R1+0x12c] ;  /* 0x00012c00010b7983 */ /* 0x000f280000300800 */
[----:B------:R-:W5:Y:S04]  /*197f0*/  LDL.LU R24, [R1+0x50] ;  /* 0x0000500001187983 */ /* 0x000f680000300800 */
[----:B------:R-:W5:Y:S04]  /*19800*/  LDL.LU R25, [R1+0x54] ;  /* 0x0000540001197983 */ /* 0x000f680000300800 */
[----:B------:R-:W5:Y:S04]  /*19810*/  LDL.LU R26, [R1+0x58] ;  /* 0x00005800011a7983 */ /* 0x000f680000300800 */
[----:B------:R-:W2:Y:S04]  /*19820*/  LDL.LU R0, [R1+0x1ec0] ;  /* 0x001ec00001007983 */ /* 0x000ea80000300800 */
[----:B------:R-:W3:Y:S04]  /*19830*/  LDL.LU R12, [R1+0x284] ;  /* 0x00028400010c7983 */ /* 0x000ee80000300800 */
[----:B------:R-:W3:Y:S04]  /*19840*/  LDL.LU R13, [R1+0x28c] ;  /* 0x00028c00010d7983 */ /* 0x000ee80000300800 */
[----:B------:R-:W2:Y:S04]  /*19850*/  LDL.LU R16, [R1+0x230] ;  /* 0x0002300001107983 */ /* 0x000ea80000300800 */
[----:B------:R-:W2:Y:S04]  /*19860*/  LDL.LU R17, [R1+0x234] ;  /* 0x0002340001117983 */ /* 0x000ea80000300800 */
[----:B------:R-:W2:Y:S04]  /*19870*/  LDL.LU R18, [R1+0x238] ;  /* 0x0002380001127983 */ /* 0x000ea80000300800 */
[----:B------:R-:W2:Y:S04]  /*19880*/  LDL.LU R19, [R1+0x23c] ;  /* 0x00023c0001137983 */ /* 0x000ea80000300800 */
        /* <DEDUP_REMOVED lines=10> */
[----:B----4-:R-:W-:-:S15]  /*19930*/  HMMA.16816.F32 R4, R4, R2, R8 ;  /* 0x000000020404723c */ /* 0x010fde0000001808 */
[----:B------:R-:W-:-:S04]  /*19940*/  NOP ;  /* 0x0000000000007918 */ /* 0x000fc80000000000 */
[----:B------:R-:W-:Y:S04]  /*19950*/  STL.64 [R1+0x1e48], R6 ;  /* 0x001e480601007387 */ /* 0x000fe80000100a00 */
[----:B------:R2:W-:Y:S04]  /*19960*/  STL.64 [R1+0x1e40], R4 ;  /* 0x001e400401007387 */ /* 0x0005e80000100a00 */
[----:B------:R-:W2:Y:S04]  /*19970*/  LDL.LU R8, [R1+0x104] ;  /* 0x0001040001087983 */ /* 0x000ea80000300800 */
        /* <DEDUP_REMOVED lines=10> */
[----:B------:R-:W2:Y:S04]  /*19a20*/  LDL.LU R23, [R1+0x1dc] ;  /* 0x0001dc0001177983 */ /* 0x000ea80000300800 */
[----:B------:R-:W5:Y:S04]  /*19a30*/  LDL.LU R8, [R1+0x74] ;  /* 0x0000740001087983 */ /* 0x000f680000300800 */
[----:B------:R-:W5:Y:S04]  /*19a40*/  LDL.LU R9, [R1+0x7c] ;  /* 0x00007c0001097983 */ /* 0x000f680000300800 */
[----:B------:R-:W5:Y:S01]  /*19a50*/  LDL.LU R10, [R1+0x94] ;  /* 0x00009400010a7983 */ /* 0x000f620000300800 */
[----:B------:R-:W-:-:S03]  /*19a60*/  IMAD.MOV.U32 R11, RZ, RZ, R0 ;  /* 0x000000ffff0b7224 */ /* 0x000fc600078e0000 */
[----:B------:R-:W3:Y:S04]  /*19a70*/  LDL.LU R0, [R1+0x1ebc] ;  /* 0x001ebc0001007983 */ /* 0x000ee80000300800 */
[----:B-----5:R-:W-:Y:S01]  /*19a80*/  HMMA.16816.F32 R4, R8, R2, R24 ;  /* 0x000000020804723c */ /* 0x020fe20000001818 */
[----:B------:R-:W4:-:S15]  /*19a90*/  LDL.LU R8, [R1+0x2c4] ;  /* 0x0002c40001087983 */ /* 0x000f1e0000300800 */
[----:B------:R-:W-:-:S03]  /*19aa0*/  NOP ;  /* 0x0000000000007918 */ /* 0x000fc60000000000 */
[----:B------:R0:W-:Y:S04]  /*19ab0*/  STL.64 [R1+0x150], R4 ;  /* 0x0001500401007387 */ /* 0x0001e80000100a00 */
[----:B------:R1:W-:Y:S04]  /*19ac0*/  STL.64 [R1+0x158], R6 ;  /* 0x0001580601007387 */ /* 0x0003e80000100a00 */
[----:B------:R-:W4:Y:S04]  /*19ad0*/  LDL.LU R9, [R1+0x2cc] ;  /* 0x0002cc0001097983 */ /* 0x000f280000300800 */
[----:B------:R-:W4:Y:S04]  /*19ae0*/  LDL.LU R10, [R1+0x2d4] ;  /* 0x0002d400010a7983 */ /* 0x000f280000300800 */
[----:B------:R-:W4:Y:S04]  /*19af0*/  LDL.LU R11, [R1+0x2dc] ;  /* 0x0002dc00010b7983 */ /* 0x000f280000300800 */
[----:B0-----:R-:W5:Y:S04]  /*19b00*/  LDL.LU R4, [R1+0x180] ;  /* 0x0001800001047983 */ /* 0x001f680000300800 */
[----:B------:R-:W5:Y:S04]  /*19b10*/  LDL.LU R5, [R1+0x184] ;  /* 0x0001840001057983 */ /* 0x000f680000300800 */
[----:B-1----:R-:W5:Y:S04]  /*19b20*/  LDL.LU R6, [R1+0x188] ;  /* 0x0001880001067983 */ /* 0x002f680000300800 */
[----:B------:R-:W5:Y:S01]  /*19b30*/  LDL.LU R7, [R1+0x18c] ;  /* 0x00018c0001077983 */ /* 0x000f620000300800 */
[----:B----4-:R-:W-:Y:S03]  /*19b40*/  HMMA.16816.F32 R8, R8, R2, R16 ;  /* 0x000000020808723c */ /* 0x010fe60000001810 */
[----:B---3--:R-:W0:-:S15]  /*19b50*/  LDSM.16.MT88.4 R16, [R0+UR9+0xc000] ;  /* 0x00c000090010783b */ /* 0x008e1e0008004200 */
[----:B------:R-:W-:Y:S01]  /*19b60*/  NOP ;  /* 0x0000000000007918 */ /* 0x000fe20000000000 */
[----:B------:R-:W-:Y:S04]  /*19b70*/  STL [R1+0x1e80], R11 ;  /* 0x001e800b01007387 */ /* 0x000fe80000100800 */
[----:B------:R-:W-:Y:S04]  /*19b80*/  STL [R1+0x1eb0], R10 ;  /* 0x001eb00a01007387 */ /* 0x000fe80000100800 */
[----:B------:R-:W-:Y:S04]  /*19b90*/  STL.64 [R1+0x1ea8], R8 ;  /* 0x001ea80801007387 */ /* 0x000fe80000100a00 */
[----:B------:R-:W1:Y:S04]  /*19ba0*/  LDSM.16.MT88.4 R8, [R0+UR9+0xe000] ;  /* 0x00e000090008783b */ /* 0x000e680008004200 */
[----:B0-----:R0:W-:Y:S01]  /*19bb0*/  STL [R1+0x224], R17 ;  /* 0x0002241101007387 */ /* 0x0011e20000100800 */
[----:B------:R-:W-:-:S03]  /*19bc0*/  IMAD.MOV.U32 R15, RZ, RZ, R16 ;  /* 0x000000ffff0f7224 */ /* 0x000fc600078e0010 */
[----:B------:R-:W-:Y:S01]  /*19bd0*/  STL [R1+0x22c], R19 ;  /* 0x00022c1301007387 */ /* 0x000fe20000100800 */
[----:B------:R-:W-:-:S03]  /*19be0*/  MOV R14, R18 ;  /* 0x00000012000e7202 */ /* 0x000fc60000000f00 */
[----:B-1----:R1:W-:Y:S01]  /*19bf0*/  STL [R1+0x234], R9 ;  /* 0x0002340901007387 */ /* 0x0023e20000100800 */
[----:B------:R-:W-:-:S03]  /*19c00*/  IMAD.MOV.U32 R13, RZ, RZ, R8 ;  /* 0x000000ffff0d7224 */ /* 0x000fc600078e0008 */
[----:B------:R3:W-:Y:S01]  /*19c10*/  STL [R1+0x23c], R11 ;  /* 0x00023c0b01007387 */ /* 0x0007e20000100800 */
[----:B------:R-:W-:-:S03]  /*19c20*/  IMAD.MOV.U32 R12, RZ, RZ, R10 ;  /* 0x000000ffff0c7224 */ /* 0x000fc600078e000a */
[----:B------:R-:W2:Y:S04]  /*19c30*/  LDL.LU R16, [R1+0x294] ;  /* 0x0002940001107983 */ /* 0x000ea80000300800 */
[----:B0-----:R-:W2:Y:S04]  /*19c40*/  LDL.LU R17, [R1+0x29c] ;  /* 0x00029c0001117983 */ /* 0x001ea80000300800 */
[----:B------:R-:W4:Y:S04]  /*19c50*/  LDL.LU R8, [R1+0xc0] ;  /* 0x0000c00001087983 */ /* 0x000f280000300800 */
[----:B-1----:R-:W4:Y:S04]  /*19c60*/  LDL.LU R9, [R1+0xc4] ;  /* 0x0000c40001097983 */ /* 0x002f280000300800 */
[----:B------:R-:W4:Y:S04]  /*19c70*/  LDL.LU R10, [R1+0xc8] ;  /* 0x0000c800010a7983 */ /* 0x000f280000300800 */
[----:B------:R-:W2:Y:S04]  /*19c80*/  LDL.LU R18, [R1+0x274] ;  /* 0x0002740001127983 */ /* 0x000ea80000300800 */
[----:B------:R-:W2:Y:S01]  /*19c90*/  LDL.LU R19, [R1+0x27c] ;  /* 0x00027c0001137983 */ /* 0x000ea20000300800 */
[----:B---3--:R-:W-:-:S03]  /*19ca0*/  IMAD.MOV.U32 R11, RZ, RZ, R29 ;  /* 0x000000ffff0b7224 */ /* 0x008fc600078e001d */
[----:B------:R-:W3:Y:S01]  /*19cb0*/  LDL R29, [R1+0x30c] ;  /* 0x00030c00011d7983 */ /* 0x000ee20000100800 */
[----:B------:R-:W-:Y:S01]  /*19cc0*/  IMAD.MOV.U32 R27, RZ, RZ, R28 ;  /* 0x000000ffff1b7224 */ /* 0x000fe200078e001c */
[----:B--2---:R-:W-:Y:S02]  /*19cd0*/  HMMA.16816.F32 R16, R16, R2, R20 ;  /* 0x000000021010723c */ /* 0x004fe40000001814 */
[----:B------:R-:W0:-:S15]  /*19ce0*/  LDSM.16.MT88.4 R20, [R0+UR9+0xc080] ;  /* 0x00c080090014783b */ /* 0x000e1e0008004200 */
[----:B------:R-:W-:Y:S02]  /*19cf0*/  NOP ;  /* 0x0000000000007918 */ /* 0x000fe40000000000 */
[----:B------:R1:W-:Y:S04]  /*19d00*/  STL.64 [R1+0x1e58], R18 ;  /* 0x001e581201007387 */ /* 0x0003e80000100a00 */
[----:B------:R-:W-:Y:S04]  /*19d10*/  STL.64 [R1+0x1e50], R16 ;  /* 0x001e501001007387 */ /* 0x000fe80000100a00 */
[----:B0-----:R-:W-:Y:S01]  /*19d20*/  STL [R1+0x254], R21 ;  /* 0x0002541501007387 */ /* 0x001fe20000100800 */
[----:B-1----:R-:W-:Y:S01]  /*19d30*/  IMAD.MOV.U32 R19, RZ, RZ, R20 ;  /* 0x000000ffff137224 */ /* 0x002fe200078e0014 */
[----:B------:R-:W-:-:S02]  /*19d40*/  MOV R18, R22 ;  /* 0x0000001600127202 */ /* 0x000fc40000000f00 */
[----:B------:R-:W-:Y:S04]  /*19d50*/  STL [R1+0x25c], R23 ;  /* 0x00025c1701007387 */ /* 0x000fe80000100800 */
[----:B------:R-:W0:Y:S04]  /*19d60*/  LDSM.16.MT88.4 R20, [R0+UR9+0xe080] ;  /* 0x00e080090014783b */ /* 0x000e280008004200 */
[----:B------:R-:W2:Y:S04]  /*19d70*/  LDL.LU R24, [R1+0xd0] ;  /* 0x0000d00001187983 */ /* 0x000ea80000300800 */
[----:B------:R-:W2:Y:S04]  /*19d80*/  LDL.LU R25, [R1+0xd4] ;  /* 0x0000d40001197983 */ /* 0x000ea80000300800 */
[----:B------:R-:W2:Y:S04]  /*19d90*/  LDL.LU R26, [R1+0xd8] ;  /* 0x0000d800011a7983 */ /* 0x000ea80000300800 */
[----:B------:R-:W2:Y:S04]  /*19da0*/  LDL.LU R28, [R1+0x1eb8] ;  /* 0x001eb800011c7983 */ /* 0x000ea80000300800 */
[----:B0-----:R0:W-:Y:S01]  /*19db0*/  STL [R1+0x264], R21 ;  /* 0x0002641501007387 */ /* 0x0011e20000100800 */
[----:B------:R-:W-:-:S03]  /*19dc0*/  IMAD.MOV.U32 R17, RZ, RZ, R20 ;  /* 0x000000ffff117224 */ /* 0x000fc600078e0014 */
[----:B------:R1:W-:Y:S01]  /*19dd0*/  STL [R1+0x26c], R23 ;  /* 0x00026c1701007387 */ /* 0x0003e20000100800 */
[----:B------:R-:W-:-:S03]  /*19de0*/  IMAD.MOV.U32 R16, RZ, RZ, R22 ;  /* 0x000000ffff107224 */ /* 0x000fc600078e0016 */
[----:B------:R-:W5:Y:S04]  /*19df0*/  LDL.LU R20, [R1+0x1e4] ;  /* 0x0001e40001147983 */ /* 0x000f680000300800 */
[----:B0-----:R-:W5:Y:S04]  /*19e00*/  LDL.LU R21, [R1+0x1ec] ;  /* 0x0001ec0001157983 */ /* 0x001f680000300800 */
[----:B------:R-:W5:Y:S04]  /*19e10*/  LDL.LU R22, [R1+0x204] ;  /* 0x0002040001167983 */ /* 0x000f680000300800 */
[----:B-1----:R-:W5:Y:S02]  /*19e20*/  LDL.LU R23, [R1+0x20c] ;  /* 0x00020c0001177983 */ /* 0x002f640000300800 */
[----:B-----5:R-:W-:Y:S02]  /*19e30*/  HMMA.16816.F32 R4, R20, R2, R4 ;  /* 0x000000021404723c */ /* 0x020fe40000001804 */
[----:B------:R-:W0:-:S15]  /*19e40*/  LDSM.16.MT88.4 R20, [R0+UR9+0xc100] ;  /* 0x00c100090014783b */ /* 0x000e1e0008004200 */
[----:B------:R-:W-:Y:S02]  /*19e50*/  NOP ;  /* 0x0000000000007918 */ /* 0x000fe40000000000 */
[----:B------:R-:W-:Y:S04]  /*19e60*/  STL.64 [R1], R4 ;  /* 0x0000000401007387 */ /* 0x000fe80000100a00 */
[----:B------:R1:W-:Y:S04]  /*19e70*/  STL.64 [R1+0x8], R6 ;  /* 0x0000080601007387 */ /* 0x0003e80000100a00 */
[----:B0-----:R-:W-:Y:S01]  /*19e80*/  STL [R1+0x284], R21 ;  /* 0x0002841501007387 */ /* 0x001fe20000100800 */
[----:B-1----:R-:W-:Y:S01]  /*19e90*/  IMAD.MOV.U32 R7, RZ, RZ, R20 ;  /* 0x000000ffff077224 */ /* 0x002fe200078e0014 */
[----:B------:R-:W-:-:S02]  /*19ea0*/  MOV R6, R22 ;  /* 0x0000001600067202 */ /* 0x000fc40000000f00 */
[----:B------:R-:W-:Y:S04]  /*19eb0*/  STL [R1+0x28c], R23 ;  /* 0x00028c1701007387 */ /* 0x000fe80000100800 */
[----:B------:R-:W0:Y:S04]  /*19ec0*/  LDSM.16.MT88.4 R20, [R0+UR9+0xe100] ;  /* 0x00e100090014783b */ /* 0x000e280008004200 */
[----:B0-----:R0:W-:Y:S01]  /*19ed0*/  STL [R1+0x2a4], R21 ;  /* 0x0002a41501007387 */ /* 0x0011e20000100800 */
[----:B------:R-:W-:-:S03]  /*19ee0*/  IMAD.MOV.U32 R5, RZ, RZ, R20 ;  /* 0x000000ffff057224 */ /* 0x000fc600078e0014 */
[----:B------:R2:W-:Y:S01]  /*19ef0*/  STL [R1+0x2ac], R23 ;  /* 0x0002ac1701007387 */ /* 0x0005e20000100800 */
[----:B------:R-:W-:-:S03]  /*19f00*/  IMAD.MOV.U32 R4, RZ, RZ, R22 ;  /* 0x000000ffff047224 */ /* 0x000fc600078e0016 */
[----:B------:R-:W4:Y:S04]  /*19f10*/  LDL.LU R20, [R1+0x194] ;  /* 0x0001940001147983 */ /* 0x000f280000300800 */
[----:B0-----:R-:W4:Y:S04]  /*19f20*/  LDL.LU R21, [R1+0x19c] ;  /* 0x00019c0001157983 */ /* 0x001f280000300800 */
[----:B------:R-:W4:Y:S01]  /*19f30*/  LDL.LU R22, [R1+0x1b4] ;  /* 0x0001b40001167983 */ /* 0x000f220000300800 */
[----:B--2---:R-:W-:-:S03]  /*19f40*/  IMAD.MOV.U32 R23, RZ, RZ, R28 ;  /* 0x000000ffff177224 */ /* 0x004fc600078e001c */
[----:B------:R-:W2:Y:S04]  /*19f50*/  LDL.LU R28, [R1+0x1eb4] ;  /* 0x001eb400011c7983 */ /* 0x000ea80000300800 */
[----:B----4-:R-:W-:Y:S01]  /*19f60*/  HMMA.16816.F32 R20, R20, R2, R8 ;  /* 0x000000021414723c */ /* 0x010fe20000001808 */
[----:B------:R-:W4:Y:S04]  /*19f70*/  LDL.LU R10, [R1+0x1eb0] ;  /* 0x001eb000010a7983 */ /* 0x000f280000300800 */
[----:B------:R-:W4:Y:S04]  /*19f80*/  LDL.LU.64 R8, [R1+0x1ea8] ;  /* 0x001ea80001087983 */ /* 0x000f280000300a00 */
[----:B------:R-:W5:Y:S10]  /*19f90*/  LDL R3, [R1+0x308] ;  /* 0x0003080001037983 */ /* 0x000f740000100800 */
[----:B------:R-:W-:Y:S04]  /*19fa0*/  STL.64 [R1+0xc0], R20 ;  /* 0x0000c01401007387 */ /* 0x000fe80000100a00 */
[----:B------:R-:W-:Y:S04]  /*19fb0*/  STL.64 [R1+0xc8], R22 ;  /* 0x0000c81601007387 */ /* 0x000fe80000100a00 */
[----:B------:R-:W0:Y:S04]  /*19fc0*/  LDSM.16.MT88.4 R20, [R0+UR9+0xc180] ;  /* 0x00c180090014783b */ /* 0x000e280008004200 */
[----:B0-----:R-:W-:Y:S01]  /*19fd0*/  STL [R1+0x2b4], R21 ;  /* 0x0002b41501007387 */ /* 0x001fe20000100800 */
[----:B------:R-:W-:-:S03]  /*19fe0*/  IMAD.MOV.U32 R11, RZ, RZ, R20 ;  /* 0x000000ffff0b7224 */ /* 0x000fc600078e0014 */
[----:B------:R-:W-:Y:S04]  /*19ff0*/  STL.64 [R1+0x2b8], R22 ;  /* 0x0002b81601007387 */ /* 0x000fe80000100a00 */
[----:B------:R-:W0:Y:S04]  /*1a000*/  LDSM.16.MT88.4 R20, [R0+UR9+0xe180] ;  /* 0x00e180090014783b */ /* 0x000e280008004200 */
[----:B------:R1:W-:Y:S04]  /*1a010*/  STL [R1+0x1da4], R0 ;  /* 0x001da40001007387 */ /* 0x0003e80000100800 */
[----:B0-----:R0:W-:Y:S04]  /*1a020*/  STL.64 [R1+0x2c0], R20 ;  /* 0x0002c01401007387 */ /* 0x0011e80000100a00 */
[----:B------:R2:W-:Y:S04]  /*1a030*/  STL.64 [R1+0x2c8], R22 ;  /* 0x0002c81601007387 */ /* 0x0005e80000100a00 */
[----:B-1----:R-:W4:Y:S01]  /*1a040*/  LDL R0, [R1+0x318] ;  /* 0x0003180001007983 */ /* 0x002f220000100800 */
[----:B0-----:R-:W-:Y:S01]  /*1a050*/  MOV R20, R15 ;  /* 0x0000000f00147202 */ /* 0x001fe20000000f00 */
[----:B------:R-:W-:-:S02]  /*1a060*/  IMAD.MOV.U32 R21, RZ, RZ, R14 ;  /* 0x000000ffff157224 */ /* 0x000fc400078e000e */
[----:B--2---:R-:W-:Y:S02]  /*1a070*/  IMAD.MOV.U32 R22, RZ, RZ, R13 ;  /* 0x000000ffff167224 */ /* 0x004fe400078e000d */
[----:B------:R-:W-:Y:S02]  /*1a080*/  IMAD.MOV.U32 R23, RZ, RZ, R12 ;  /* 0x000000ffff177224 */ /* 0x000fe400078e000c */
[----:B------:R-:W0:Y:S04]  /*1a090*/  LDSM.16.MT88.4 R12, [R28+UR9+0xc000] ;  /* 0x00c000091c0c783b */ /* 0x000e280008004200 */
[----:B0-----:R-:W-:Y:S04]  /*1a0a0*/  STL.64 [R1+0x180], R12 ;  /* 0x0001800c01007387 */ /* 0x001fe80000100a00 */
[----:B------:R0:W-:Y:S04]  /*1a0b0*/  STL.64 [R1+0x188], R14 ;  /* 0x0001880e01007387 */ /* 0x0001e80000100a00 */
[----:B0-----:R-:W2:Y:S04]  /*1a0c0*/  LDL.LU.64 R14, [R1+0x1ea0] ;  /* 0x001ea000010e7983 */ /* 0x001ea80000300a00 */
[----:B------:R-:W2:Y:S01]  /*1a0d0*/  LDL.LU.64 R12, [R1+0x1e98] ;  /* 0x001e9800010c7983 */ /* 0x000ea20000300a00 */
[----:B-----5:R-:W-:-:S02]  /*1a0e0*/  F2FP.F16.E4M3.UNPACK_B R2, R3 ;  /* 0x00000003ff02723e */ /* 0x020fc400020006ff */
[----:B---3--:R-:W-:-:S07]  /*1a0f0*/  F2FP.F16.E4M3.UNPACK_B R3, R29 ;  /* 0x0000001dff03723e */ /* 0x008fce00020006ff */
[----:B------:R-:W-:Y:S01]  /*1a100*/  HMMA.16816.F32 R20, R20, R2, R24 ;  /* 0x000000021414723c */ /* 0x000fe20000001818 */
[----:B------:R-:W0:Y:S04]  /*1a110*/  LDSM.16.MT88.4 R24, [R28+UR9+0xe000] ;  /* 0x00e000091c18783b */ /* 0x000e280008004200 */
[----:B0-----:R-:W-:Y:S01]  /*1a120*/  STL.64 [R1+0x110], R24 ;  /* 0x0001101801007387 */ /* 0x001fe20000100a00 */
[----:B------:R-:W-:-:S13]  /*1a130*/  IMAD.MOV.U32 R29, RZ, RZ, R26 ;  /* 0x000000ffff1d7224 */ /* 0x000fda00078e001a */
[----:B------:R0:W-:Y:S04]  /*1a140*/  STL.64 [R1+0xd0], R20 ;  /* 0x0000d01401007387 */ /* 0x0001e80000100a00 */
[----:B------:R-:W-:Y:S04]  /*1a150*/  STL.64 [R1+0xd8], R22 ;  /* 0x0000d81601007387 */ /* 0x000fe80000100a00 */
[----:B------:R-:W-:Y:S04]  /*1a160*/  STL [R1+0x11c], R27 ;  /* 0x00011c1b01007387 */ /* 0x000fe80000100800 */
[----:B------:R-:W1:Y:S01]  /*1a170*/  LDSM.16.MT88.4 R24, [R28+UR9+0xc080] ;  /* 0x00c080091c18783b */ /* 0x000e620008004200 */
[----:B0-----:R-:W-:Y:S01]  /*1a180*/  IMAD.MOV.U32 R21, RZ, RZ, R18 ;  /* 0x000000ffff157224 */ /* 0x001fe200078e0012 */
[----:B------:R-:W-:-:S02]  /*1a190*/  MOV R20, R19 ;  /* 0x0000001300147202 */ /* 0x000fc40000000f00 */
[----:B-1----:R-:W-:Y:S01]  /*1a1a0*/  STL [R1+0x1b4], R25 ;  /* 0x0001b41901007387 */ /* 0x002fe20000100800 */
[----:B------:R-:W-:Y:S01]  /*1a1b0*/  MOV R18, R26 ;  /* 0x0000001a00127202 */ /* 0x000fe20000000f00 */
[----:B------:R-:W-:Y:S02]  /*1a1c0*/  IMAD.MOV.U32 R19, RZ, RZ, R24 ;  /* 0x000000ffff137224 */ /* 0x000fe400078e0018 */
[----:B------:R0:W-:Y:S04]  /*1a1d0*/  STL [R1+0x1bc], R27 ;  /* 0x0001bc1b01007387 */ /* 0x0001e80000100800 */
[----:B0-----:R-:W3:Y:S04]  /*1a1e0*/  LDL.LU.64 R26, [R1+0x1e90] ;  /* 0x001e9000011a7983 */ /* 0x001ee80000300a00 */
[----:B------:R-:W3:Y:S01]  /*1a1f0*/  LDL.LU.64 R24, [R1+0x1e88] ;  /* 0x001e880001187983 */ /* 0x000ee20000300a00 */
[----:B------:R-:W-:-:S02]  /*1a200*/  IMAD.MOV.U32 R22, RZ, RZ, R17 ;  /* 0x000000ffff167224 */ /* 0x000fc400078e0011 */
[----:B------:R-:W-:-:S07]  /*1a210*/  IMAD.MOV.U32 R23, RZ, RZ, R16 ;  /* 0x000000ffff177224 */ /* 0x000fce00078e0010 */
[----:B---3--:R-:W-:Y:S01]  /*1a220*/  HMMA.16816.F32 R20, R20, R2, R24 ;  /* 0x000000021414723c */ /* 0x008fe20000001818 */
[----:B------:R-:W0:-:S15]  /*1a230*/  LDSM.16.MT88.4 R24, [R28+UR9+0xe080] ;  /* 0x00e080091c18783b */ /* 0x000e1e0008004200 */
[----:B------:R-:W-:-:S03]  /*1a240*/  NOP ;  /* 0x0000000000007918 */ /* 0x000fc60000000000 */
[----:B------:R-:W-:Y:S04]  /*1a250*/  STL.64 [R1+0x140], R20 ;  /* 0x0001401401007387 */ /* 0x000fe80000100a00 */
[----:B------:R-:W-:Y:S01]  /*1a260*/  STL.64 [R1+0x148], R22 ;  /* 0x0001481601007387 */ /* 0x000fe20000100a00 */
[----:B0-----:R-:W-:Y:S02]  /*1a270*/  IMAD.MOV.U32 R17, RZ, RZ, R24 ;  /* 0x000000ffff117224 */ /* 0x001fe400078e0018 */
[----:B------:R-:W-:Y:S01]  /*1a280*/  IMAD.MOV.U32 R16, RZ, RZ, R26 ;  /* 0x000000ffff107224 */ /* 0x000fe200078e001a */
[----:B------:R-:W-:Y:S04]  /*1a290*/  STL [R1+0x1a4], R25 ;  /* 0x0001a41901007387 */ /* 0x000fe80000100800 */
[----:B------:R-:W-:Y:S04]  /*1a2a0*/  STL [R1+0x1ac], R27 ;  /* 0x0001ac1b01007387 */ /* 0x000fe80000100800 */
[----:B------:R-:W-:Y:S04]  /*1a2b0*/  STL.64 [R1+0x1e68], R18 ;  /* 0x001e681201007387 */ /* 0x000fe80000100a00 */
[----:B------:R0:W-:Y:S04]  /*1a2c0*/  STL.64 [R1+0x1e60], R16 ;  /* 0x001e601001007387 */ /* 0x0001e80000100a00 */
[----:B0-----:R-:W3:Y:S04]  /*1a2d0*/  LDL.LU R16, [R1+0xe0] ;  /* 0x0000e00001107983 */ /* 0x001ee80000300800 */
[----:B------:R-:W3:Y:S04]  /*1a2e0*/  LDL.LU R17, [R1+0xe4] ;  /* 0x0000e40001117983 */ /* 0x000ee80000300800 */
[----:B------:R-:W5:Y:S04]  /*1a2f0*/  LDL.LU R18, [R1+0xe8] ;  /* 0x0000e80001127983 */ /* 0x000f680000300800 */
[----:B------:R-:W5:Y:S01]  /*1a300*/  LDL.LU R19, [R1+0xec] ;  /* 0x0000ec0001137983 */ /* 0x000f620000300800 */
[----:B------:R-:W-:Y:S01]  /*1a310*/  IMAD.MOV.U32 R20, RZ, RZ, R7 ;  /* 0x000000ffff147224 */ /* 0x000fe200078e0007 */
[----:B------:R-:W-:Y:S01]  /*1a320*/  MOV R22, R5 ;  /* 0x0000000500167202 */ /* 0x000fe20000000f00 */
[----:B------:R-:W-:-:S02]  /*1a330*/  IMAD.MOV.U32 R21, RZ, RZ, R6 ;  /* 0x000000ffff157224 */ /* 0x000fc400078e0006 */
[----:B------:R-:W-:Y:S02]  /*1a340*/  IMAD.MOV.U32 R23, RZ, RZ, R4 ;  /* 0x000000ffff177224 */ /* 0x000fe400078e0004 */
[----:B------:R-:W0:Y:S05]  /*1a350*/  LDSM.16.MT88.4 R4, [R28+UR9+0xc100] ;  /* 0x00c100091c04783b */ /* 0x000e2a0008004200 */
[----:B--2---:R-:W-:Y:S01]  /*1a360*/  HMMA.16816.F32 R12, R20, R2, R12 ;  /* 0x00000002140c723c */ /* 0x004fe2000000180c */
[----:B0-----:R-:W-:Y:S02]  /*1a370*/  IMAD.MOV.U32 R27, RZ, RZ, R4 ;  /* 0x000000ffff1b7224 */ /* 0x001fe400078e0004 */
[----:B------:R-:W-:Y:S01]  /*1a380*/  IMAD.MOV.U32 R26, RZ, RZ, R6 ;  /* 0x000000ffff1a7224 */ /* 0x000fe200078e0006 */
[----:B-----5:R-:W-:Y:S04]  /*1a390*/  STL.64 [R1+0x1e78], R18 ;  /* 0x001e781201007387 */ /* 0x020fe80000100a00 */
[----:B---3--:R-:W-:Y:S11]  /*1a3a0*/  STL.64 [R1+0x1e70], R16 ;  /* 0x001e701001007387 */ /* 0x008ff60000100a00 */
[----:B------:R-:W-:Y:S04]  /*1a3b0*/  STL.64 [R1+0x1d0], R12 ;  /* 0x0001d00c01007387 */ /* 0x000fe80000100a00 */
[----:B------:R-:W-:Y:S04]  /*1a3c0*/  STL.64 [R1+0x1d8], R14 ;  /* 0x0001d80e01007387 */ /* 0x000fe80000100a00 */
[----:B------:R-:W0:Y:S04]  /*1a3d0*/  LDSM.16.MT88.4 R12, [R28+UR9+0xe100] ;  /* 0x00e100091c0c783b */ /* 0x000e280008004200 */
[----:B------:R1:W-:Y:S04]  /*1a3e0*/  STL [R1+0x204], R5 ;  /* 0x0002040501007387 */ /* 0x0003e80000100800 */
[----:B------:R2:W-:Y:S04]  /*1a3f0*/  STL [R1+0x20c], R7 ;  /* 0x00020c0701007387 */ /* 0x0005e80000100800 */
[----:B------:R-:W3:Y:S04]  /*1a400*/  LDL.LU R4, [R1+0x20] ;  /* 0x0000200001047983 */ /* 0x000ee80000300800 */
[----:B-1----:R-:W3:Y:S04]  /*1a410*/  LDL.LU R5, [R1+0x24] ;  /* 0x0000240001057983 */ /* 0x002ee80000300800 */
[----:B------:R-:W3:Y:S04]  /*1a420*/  LDL.LU R6, [R1+0x28] ;  /* 0x0000280001067983 */ /* 0x000ee80000300800 */
[----:B--2---:R-:W3:Y:S04]  /*1a430*/  LDL.LU R7, [R1+0x2c] ;  /* 0x00002c0001077983 */ /* 0x004ee80000300800 */
[----:B------:R-:W1:Y:S01]  /*1a440*/  LDSM.16.MT88.4 R16, [R28+UR9+0xc180] ;  /* 0x00c180091c10783b */ /* 0x000e620008004200 */
[----:B0-----:R-:W-:-:S03]  /*1a450*/  IMAD.MOV.U32 R25, RZ, RZ, R12 ;  /* 0x000000ffff197224 */ /* 0x001fc600078e000c */
[----:B------:R0:W-:Y:S01]  /*1a460*/  STL [R1+0x214], R13 ;  /* 0x0002140d01007387 */ /* 0x0001e20000100800 */
[----:B------:R-:W-:Y:S01]  /*1a470*/  IMAD.MOV.U32 R12, RZ, RZ, R11 ;  /* 0x000000ffff0c7224 */ /* 0x000fe200078e000b */
[----:B------:R-:W-:Y:S02]  /*1a480*/  MOV R24, R14 ;  /* 0x0000000e00187202 */ /* 0x000fe40000000f00 */
[----:B------:R2:W-:Y:S04]  /*1a490*/  STL [R1+0x21c], R15 ;  /* 0x00021c0f01007387 */ /* 0x0005e80000100800 */
[----:B------:R-:W4:Y:S04]  /*1a4a0*/  LDL.LU R11, [R1+0x1e80] ;  /* 0x001e8000010b7983 */ /* 0x000f280000300800 */
[----:B0-----:R-:W4:Y:S04]  /*1a4b0*/  LDL.LU R13, [R1+0x2b8] ;  /* 0x0002b800010d7983 */ /* 0x001f280000300800 */
[----:B------:R-:W4:Y:S04]  /*1a4c0*/  LDL.LU R14, [R1+0x2c0] ;  /* 0x0002c000010e7983 */ /* 0x000f280000300800 */
[----:B--2---:R-:W4:Y:S04]  /*1a4d0*/  LDL.LU R15, [R1+0x2c8] ;  /* 0x0002c800010f7983 */ /* 0x004f280000300800 */
[----:B-1----:R-:W-:Y:S01]  /*1a4e0*/  STL [R1+0x294], R17 ;  /* 0x0002941101007387 */ /* 0x002fe20000100800 */
[----:B------:R-:W-:-:S02]  /*1a4f0*/  IMAD.MOV.U32 R23, RZ, RZ, R16 ;  /* 0x000000ffff177224 */ /* 0x000fc400078e0010 */
[----:B------:R-:W-:Y:S01]  /*1a500*/  IMAD.MOV.U32 R22, RZ, RZ, R18 ;  /* 0x000000ffff167224 */ /* 0x000fe200078e0012 */
[----:B------:R-:W-:Y:S04]  /*1a510*/  STL [R1+0x29c], R19 ;  /* 0x00029c1301007387 */ /* 0x000fe80000100800 */
[----:B------:R-:W0:Y:S02]  /*1a520*/  LDSM.16.MT88.4 R16, [R28+UR9+0xe180] ;  /* 0x00e180091c10783b */ /* 0x000e240008004200 */
[----:B0-----:R-:W-:Y:S01]  /*1a530*/  IMAD.MOV.U32 R21, RZ, RZ, R16 ;  /* 0x000000ffff157224 */ /* 0x001fe200078e0010 */
[----:B------:R-:W-:Y:S01]  /*1a540*/  MOV R20, R18 ;  /* 0x0000001200147202 */ /* 0x000fe20000000f00 */
[----:B----4-:R-:W-:-:S15]  /*1a550*/  HMMA.16816.F32 R8, R12, R2, R8 ;  /* 0x000000020c08723c */ /* 0x010fde0000001808 */
[----:B------:R-:W-:-:S04]  /*1a560*/  NOP ;  /* 0x0000000000007918 */ /* 0x000fc80000000000 */
[----:B------:R0:W-:Y:S04]  /*1a570*/  STL.64 [R1+0x240], R8 ;  /* 0x0002400801007387 */ /* 0x0001e80000100a00 */
[----:B------:R1:W-:Y:S04]  /*1a580*/  STL.64 [R1+0x248], R10 ;  /* 0x0002480a01007387 */ /* 0x0003e80000100a00 */
[----:B------:R-:W-:Y:S04]  /*1a590*/  STL [R1+0x274], R17 ;  /* 0x0002741101007387 */ /* 0x000fe80000100800 */
[----:B------:R-:W-:Y:S04]  /*1a5a0*/  STL [R1+0x27c], R19 ;  /* 0x00027c1301007387 */ /* 0x000fe80000100800 */
[----:B------:R-:W2:Y:S04]  /*1a5b0*/  LDSM.16.MT88.4 R16, [R0+UR9+0xc000] ;  /* 0x00c000090010783b */ /* 0x000ea80008004200 */
[----:B------:R-:W-:Y:S04]  /*1a5c0*/  STL [R1+0x1da0], R28 ;  /* 0x001da01c01007387 */ /* 0x000fe80000100800 */
[----:B0-----:R-:W4:Y:S04]  /*1a5d0*/  LDL.LU R8, [R1+0x180] ;  /* 0x0001800001087983 */ /* 0x001f280000300800 */
[----:B------:R-:W4:Y:S04]  /*1a5e0*/  LDL.LU R9, [R1+0x188] ;  /* 0x0001880001097983 */ /* 0x000f280000300800 */
[----:B-1----:R-:W4:Y:S04]  /*1a5f0*/  LDL.LU R10, [R1+0x110] ;  /* 0x00011000010a7983 */ /* 0x002f280000300800 */
[----:B--2---:R-:W-:Y:S01]  /*1a600*/  STL [R1+0x84], R17 ;  /* 0x0000841101007387 */ /* 0x004fe20000100800 */
[----:B------:R-:W-:-:S02]  /*1a610*/  IMAD.MOV.U32 R14, RZ, RZ, R18 ;  /* 0x000000ffff0e7224 */ /* 0x000fc400078e0012 */
[----:B------:R-:W-:Y:S01]  /*1a620*/  IMAD.MOV.U32 R15, RZ, RZ, R16 ;  /* 0x000000ffff0f7224 */ /* 0x000fe200078e0010 */
[----:B------:R0:W-:Y:S04]  /*1a630*/  STL [R1+0x8c], R19 ;  /* 0x00008c1301007387 */ /* 0x0001e80000100800 */
[----:B0-----:R-:W4:Y:S04]  /*1a640*/  LDL.LU.64 R18, [R1+0x1e78] ;  /* 0x001e780001127983 */ /* 0x001f280000300a00 */
[----:B------:R-:W4:Y:S01]  /*1a650*/  LDL.LU.64 R16, [R1+0x1e70] ;  /* 0x001e700001107983 */ /* 0x000f220000300a00 */
[----:B------:R-:W-:-:S07]  /*1a660*/  IMAD.MOV.U32 R11, RZ, RZ, R29 ;  /* 0x000000ffff0b7224 */ /* 0x000fce00078e001d */
[----:B----4-:R-:W-:Y:S01]  /*1a670*/  HMMA.16816.F32 R8, R8, R2, R16 ;  /* 0x000000020808723c */ /* 0x010fe20000001810 */
[----:B------:R-:W2:Y:S04]  /*1a680*/  LDL.LU.64 R18, [R1+0x1e68] ;  /* 0x001e680001127983 */ /* 0x000ea80000300a00 */
[----:B------:R-:W4:-:S14]  /*1a690*/  LDL.LU.64 R16, [R1+0x1e60] ;  /* 0x001e600001107983 */ /* 0x000f1c0000300a00 */
[----:B------:R-:W-:Y:S04]  /*1a6a0*/  STL.64 [R1+0x40], R8 ;  /* 0x0000400801007387 */ /* 0x000fe80000100a00 */
[----:B------:R-:W-:Y:S04]  /*1a6b0*/  STL.64 [R1+0x48], R10 ;  /* 0x0000480a01007387 */ /* 0x000fe80000100a00 */
[----:B------:R-:W0:Y:S04]  /*1a6c0*/  LDSM.16.MT88.4 R8, [R0+UR9+0xe000] ;  /* 0x00e000090008783b */ /* 0x000e280008004200 */
[----:B0-----:R0:W-:Y:S01]  /*1a6d0*/  STL [R1+0x54], R9 ;  /* 0x0000540901007387 */ /* 0x0011e20000100800 */
[----:B------:R-:W-:Y:S01]  /*1a6e0*/  IMAD.MOV.U32 R13, RZ, RZ, R8 ;  /* 0x000000ffff0d7224 */ /* 0x000fe200078e0008 */
[----:B------:R-:W-:-:S02]  /*1a6f0*/  MOV R12, R10 ;  /* 0x0000000a000c7202 */ /* 0x000fc40000000f00 */
[----:B------:R1:W-:Y:S01]  /*1a700*/  STL [R1+0x5c], R11 ;  /* 0x00005c0b01007387 */ /* 0x0003e20000100800 */
[----:B--2---:R-:W-:Y:S02]  /*1a710*/  IMAD.MOV.U32 R8, RZ, RZ, R19 ;  /* 0x000000ffff087224 */ /* 0x004fe400078e0013 */
[----:B0-----:R-:W-:Y:S02]  /*1a720*/  IMAD.MOV.U32 R9, RZ, RZ, R18 ;  /* 0x000000ffff097224 */ /* 0x001fe400078e0012 */
[----:B----4-:R-:W-:Y:S02]  /*1a730*/  IMAD.MOV.U32 R10, RZ, RZ, R17 ;  /* 0x000000ffff0a7224 */ /* 0x010fe400078e0011 */
[----:B-1----:R-:W-:Y:S02]  /*1a740*/  IMAD.MOV.U32 R11, RZ, RZ, R16 ;  /* 0x000000ffff0b7224 */ /* 0x002fe400078e0010 */
[----:B------:R-:W0:Y:S05]  /*1a750*/  LDSM.16.MT88.4 R16, [R0+UR9+0xc080] ;  /* 0x00c080090010783b */ /* 0x000e2a0008004200 */
[----:B---3--:R-:W-:Y:S01]  /*1a760*/  HMMA.16816.F32 R8, R8, R2, R4 ;  /* 0x000000020808723c */ /* 0x008fe20000001804 */
[----:B0-----:R-:W-:Y:S01]  /*1a770*/  STL.64 [R1+0xf0], R16 ;  /* 0x0000f01001007387 */ /* 0x001fe20000100a00 */
[----:B------:R-:W-:-:S03]  /*1a780*/  MOV R29, R18 ;  /* 0x00000012001d7202 */ /* 0x000fc60000000f00 */
[----:B------:R0:W-:Y:S04]  /*1a790*/  STL [R1+0xfc], R19 ;  /* 0x0000fc1301007387 */ /* 0x0001e80000100800 */
[----:B0-----:R-:W2:Y:S04]  /*1a7a0*/  LDL.LU.64 R18, [R1+0x1e58] ;  /* 0x001e580001127983 */ /* 0x001ea80000300a00 */
[----:B------:R-:W2:Y:S04]  /*1a7b0*/  LDL.LU.64 R16, [R1+0x1e50] ;  /* 0x001e500001107983 */ /* 0x000ea80000300a00 */
[----:B------:R-:W3:Y:S04]  /*1a7c0*/  LDL.LU.64 R6, [R1+0x1e48] ;  /* 0x001e480001067983 */ /* 0x000ee80000300a00 */
[----:B------:R-:W3:Y:S01]  /*1a7d0*/  LDL.LU.64 R4, [R1+0x1e40] ;  /* 0x001e400001047983 */ /* 0x000ee20000300a00 */
[----:B------:R-:W-:-:S03]  /*1a7e0*/  IMAD.MOV.U32 R28, RZ, RZ, R11 ;  /* 0x000000ffff1c7224 */ /* 0x000fc600078e000b */
[----:B------:R-:W-:Y:S04]  /*1a7f0*/  STL.64 [R1+0xb0], R8 ;  /* 0x0000b00801007387 */ /* 0x000fe80000100a00 */
[----:B------:R-:W-:Y:S04]  /*1a800*/  STL [R1+0xb8], R10 ;  /* 0x0000b80a01007387 */ /* 0x000fe80000100800 */
[----:B------:R-:W0:Y:S04]  /*1a810*/  LDSM.16.MT88.4 R8, [R0+UR9+0xe080] ;  /* 0x00e080090008783b */ /* 0x000e280008004200 */
[----:B------:R1:W-:Y:S04]  /*1a820*/  STL [R1+0x1db4], R28 ;  /* 0x001db41c01007387 */ /* 0x0003e80000100800 */
[----:B0-----:R0:W-:Y:S01]  /*1a830*/  STL.64 [R1+0xe0], R8 ;  /* 0x0000e00801007387 */ /* 0x0011e20000100a00 */
[----:B-1----:R-:W-:Y:S01]  /*1a840*/  IMAD.MOV.U32 R28, RZ, RZ, R10 ;  /* 0x000000ffff1c7224 */ /* 0x002fe200078e000a */
[----:B------:R-:W-:-:S02]  /*1a850*/  MOV R10, R25 ;  /* 0x00000019000a7202 */ /* 0x000fc40000000f00 */
[----:B------:R1:W-:Y:S01]  /*1a860*/  STL [R1+0xec], R11 ;  /* 0x0000ec0b01007387 */ /* 0x0003e20000100800 */
[----:B0-----:R-:W-:Y:S02]  /*1a870*/  IMAD.MOV.U32 R8, RZ, RZ, R27 ;  /* 0x000000ffff087224 */ /* 0x001fe400078e001b */
[----:B------:R-:W-:Y:S02]  /*1a880*/  IMAD.MOV.U32 R9, RZ, RZ, R26 ;  /* 0x000000ffff097224 */ /* 0x000fe400078e001a */
[----:B-1----:R-:W-:-:S07]  /*1a890*/  IMAD.MOV.U32 R11, RZ, RZ, R24 ;  /* 0x000000ffff0b7224 */ /* 0x002fce00078e0018 */
[----:B---3--:R-:W-:Y:S01]  /*1a8a0*/  HMMA.16816.F32 R8, R8, R2, R4 ;  /* 0x000000020808723c */ /* 0x008fe20000001804 */
[----:B------:R-:W-:Y:S01]  /*1a8b0*/  IMAD.MOV.U32 R4, RZ, RZ, R23 ;  /* 0x000000ffff047224 */ /* 0x000fe200078e0017 */
[----:B------:R-:W-:Y:S01]  /*1a8c0*/  MOV R7, R20 ;  /* 0x0000001400077202 */ /* 0x000fe20000000f00 */
[----:B------:R-:W-:Y:S02]  /*1a8d0*/  IMAD.MOV.U32 R5, RZ, RZ, R22 ;  /* 0x000000ffff057224 */ /* 0x000fe400078e0016 */
[----:B------:R-:W-:-:S14]  /*1a8e0*/  IMAD.MOV.U32 R6, RZ, RZ, R21 ;  /* 0x000000ffff067224 */ /* 0x000fdc00078e0015 */
[----:B------:R-:W-:Y:S04]  /*1a8f0*/  STL.64 [R1+0x130], R8 ;  /* 0x0001300801007387 */ /* 0x000fe80000100a00 */
[----:B------:R2:W-:Y:S02]  /*1a900*/  STL.64 [R1+0x138], R10 ;  /* 0x0001380a01007387 */ /* 0x0005e40000100a00 */
[----:B--2---:R-:W-:Y:S02]  /*1a910*/  HMMA.16816.F32 R8, R4, R2, R16 ;  /* 0x000000020408723c */ /* 0x004fe40000001810 */
[----:B------:R-:W2:-:S15]  /*1a920*/  LDL.LU R4, [R1+0x160] ;  /* 0x0001600001047983 */ /* 0x000e9e0000300800 */
[----:B------:R-:W-:Y:S02]  /*1a930*/  NOP ;  /* 0x0000000000007918 */ /* 0x000fe40000000000 */
[----:B------:R-:W-:Y:S04]  /*1a940*/  STL.64 [R1+0x1c0], R8 ;  /* 0x0001c00801007387 */ /* 0x000fe80000100a00 */
[----:B------:R-:W-:Y:S04]  /*1a950*/  STL.64 [R1+0x1c8], R10 ;  /* 0x0001c80a01007387 */ /* 0x000fe80000100a00 */
[----:B------:R-:W0:Y:S04]  /*1a960*/  LDSM.16.MT88.4 R8, [R0+UR9+0xc100] ;  /* 0x00c100090008783b */ /* 0x000e280008004200 */
[----:B------:R-:W2:Y:S04]  /*1a970*/  LDL.LU R5, [R1+0x164] ;  /* 0x0001640001057983 */ /* 0x000ea80000300800 */
[----:B------:R-:W2:Y:S04]  /*1a980*/  LDL.LU R6, [R1+0x168] ;  /* 0x0001680001067983 */ /* 0x000ea80000300800 */
[----:B------:R-:W2:Y:S04]  /*1a990*/  LDL.LU R7, [R1+0x16c] ;  /* 0x00016c0001077983 */ /* 0x000ea80000300800 */
[----:B0-----:R-:W-:Y:S04]  /*1a9a0*/  STL.64 [R1+0x100], R8 ;  /* 0x0001000801007387 */ /* 0x001fe80000100a00 */
[----:B------:R0:W-:Y:S04]  /*1a9b0*/  STL [R1+0x10c], R11 ;  /* 0x00010c0b01007387 */ /* 0x0001e80000100800 */
[----:B------:R-:W3:Y:S04]  /*1a9c0*/  LDL.LU R24, [R1+0x60] ;  /* 0x0000600001187983 */ /* 0x000ee80000300800 */
[----:B------:R-:W3:Y:S04]  /*1a9d0*/  LDL.LU R25, [R1+0x64] ;  /* 0x0000640001197983 */ /* 0x000ee80000300800 */
[----:B------:R-:W4:Y:S04]  /*1a9e0*/  LDL.LU R26, [R1+0x68] ;  /* 0x00006800011a7983 */ /* 0x000f280000300800 */
[----:B------:R-:W4:Y:S01]  /*1a9f0*/  LDL.LU R27, [R1+0x6c] ;  /* 0x00006c00011b7983 */ /* 0x000f220000300800 */
[----:B------:R-:W-:Y:S01]  /*1aa00*/  IMAD.MOV.U32 R19, RZ, RZ, R10 ;  /* 0x000000ffff137224 */ /* 0x000fe200078e000a */
[----:B0-----:R-:W-:Y:S01]  /*1aa10*/  MOV R11, R12 ;  /* 0x0000000c000b7202 */ /* 0x001fe20000000f00 */
[----:B------:R-:W-:-:S02]  /*1aa20*/  IMAD.MOV.U32 R10, RZ, RZ, R13 ;  /* 0x000000ffff0a7224 */ /* 0x000fc400078e000d */
[----:B------:R-:W-:Y:S02]  /*1aa30*/  IMAD.MOV.U32 R9, RZ, RZ, R14 ;  /* 0x000000ffff097224 */ /* 0x000fe400078e000e */
[----:B------:R-:W-:Y:S01]  /*1aa40*/  IMAD.MOV.U32 R8, RZ, RZ, R15 ;  /* 0x000000ffff087224 */ /* 0x000fe200078e000f */
[----:B----4-:R-:W-:Y:S04]  /*1aa50*/  STL.64 [R1+0x1e30], R26 ;  /* 0x001e301a01007387 */ /* 0x010fe80000100a00 */
[----:B---3--:R-:W-:Y:S04]  /*1aa60*/  STL.64 [R1+0x1e28], R24 ;  /* 0x001e281801007387 */ /* 0x008fe80000100a00 */
[----:B------:R-:W3:Y:S04]  /*1aa70*/  LDL.LU R12, [R1] ;  /* 0x00000000010c7983 */ /* 0x000ee80000300800 */
[----:B------:R-:W3:Y:S04]  /*1aa80*/  LDL.LU R13, [R1+0x4] ;  /* 0x00000400010d7983 */ /* 0x000ee80000300800 */
[----:B------:R-:W4:Y:S04]  /*1aa90*/  LDL.LU R14, [R1+0x8] ;  /* 0x00000800010e7983 */ /* 0x000f280000300800 */
[----:B------:R-:W4:Y:S04]  /*1aaa0*/  LDL.LU R15, [R1+0xc] ;  /* 0x00000c00010f7983 */ /* 0x000f280000300800 */
[----:B------:R-:W0:Y:S01]  /*1aab0*/  LDSM.16.MT88.4 R24, [R0+UR9+0xe100] ;  /* 0x00e100090018783b */ /* 0x000e220008004200 */
[----:B--2---:R-:W-:Y:S03]  /*1aac0*/  HMMA.16816.F32 R8, R8, R2, R4 ;  /* 0x000000020808723c */ /* 0x004fe60000001804 */
[----:B------:R-:W1:Y:S01]  /*1aad0*/  LDSM.16.MT88.4 R4, [R0+UR9+0xc180] ;  /* 0x00c180090004783b */ /* 0x000e620008004200 */
[----:B0-----:R-:W-:-:S02]  /*1aae0*/  IMAD.MOV.U32 R18, RZ, RZ, R24 ;  /* 0x000000ffff127224 */ /* 0x001fc400078e0018 */
[----:B------:R-:W-:Y:S02]  /*1aaf0*/  IMAD.MOV.U32 R17, RZ, RZ, R26 ;  /* 0x000000ffff117224 */ /* 0x000fe400078e001a */
[----:B-1----:R-:W-:Y:S01]  /*1ab00*/  IMAD.MOV.U32 R16, RZ, RZ, R4 ;  /* 0x000000ffff107224 */ /* 0x002fe200078e0004 */
[----:B----4-:R-:W-:Y:S04]  /*1ab10*/  STL.64 [R1+0x1e20], R14 ;  /* 0x001e200e01007387 */ /* 0x010fe80000100a00 */
[----:B---3--:R0:W-:Y:S04]  /*1ab20*/  STL.64 [R1+0x1e18], R12 ;  /* 0x001e180c01007387 */ /* 0x0081e80000100a00 */
[----:B0-----:R-:W2:Y:S04]  /*1ab30*/  LDL.LU R12, [R1+0x10] ;  /* 0x00001000010c7983 */ /* 0x001ea80000300800 */
[----:B------:R-:W2:Y:S04]  /*1ab40*/  LDL.LU R13, [R1+0x14] ;  /* 0x00001400010d7983 */ /* 0x000ea80000300800 */
[----:B------:R-:W2:Y:S04]  /*1ab50*/  LDL.LU R14, [R1+0x18] ;  /* 0x00001800010e7983 */ /* 0x000ea80000300800 */
[----:B------:R-:W2:Y:S04]  /*1ab60*/  LDL.LU R15, [R1+0x1c] ;  /* 0x00001c00010f7983 */ /* 0x000ea80000300800 */
[----:B------:R-:W3:Y:S04]  /*1ab70*/  LDL.LU R20, [R1+0x2f0] ;  /* 0x0002f00001147983 */ /* 0x000ee80000300800 */
[----:B------:R-:W3:Y:S04]  /*1ab80*/  LDL.LU R21, [R1+0x2f4] ;  /* 0x0002f40001157983 */ /* 0x000ee80000300800 */
[----:B------:R-:W3:Y:S04]  /*1ab90*/  LDL.LU R22, [R1+0x2f8] ;  /* 0x0002f80001167983 */ /* 0x000ee80000300800 */
[----:B------:R-:W3:Y:S04]  /*1aba0*/  LDL.LU R23, [R1+0x2fc] ;  /* 0x0002fc0001177983 */ /* 0x000ee80000300800 */
[----:B------:R-:W-:Y:S04]  /*1abb0*/  STL [R1+0x174], R25 ;  /* 0x0001741901007387 */ /* 0x000fe80000100800 */
[----:B------:R-:W-:Y:S04]  /*1abc0*/  STL [R1+0x17c], R27 ;  /* 0x00017c1b01007387 */ /* 0x000fe80000100800 */
[----:B------:R-:W0:Y:S04]  /*1abd0*/  LDSM.16.MT88.4 R24, [R0+UR9+0xe180] ;  /* 0x00e180090018783b */ /* 0x000e280008004200 */
[----:B------:R1:W-:Y:S04]  /*1abe0*/  STL.64 [R1+0x1dc0], R10 ;  /* 0x001dc00a01007387 */ /* 0x0003e80000100a00 */
[----:B------:R-:W-:Y:S04]  /*1abf0*/  STL.64 [R1+0x1db8], R8 ;  /* 0x001db80801007387 */ /* 0x000fe80000100a00 */
[----:B------:R4:W-:Y:S04]  /*1ac00*/  STL [R1+0x1e4], R5 ;  /* 0x0001e40501007387 */ /* 0x0009e80000100800 */
[----:B------:R-:W-:Y:S01]  /*1ac10*/  STL [R1+0x1ec], R7 ;  /* 0x0001ec0701007387 */ /* 0x000fe20000100800 */
[----:B-1----:R-:W-:-:S03]  /*1ac20*/  IMAD.MOV.U32 R11, RZ, RZ, R6 ;  /* 0x000000ffff0b7224 */ /* 0x002fc600078e0006 */
[----:B------:R-:W5:Y:S01]  /*1ac30*/  LDL.LU R4, [R1+0xf0] ;  /* 0x0000f00001047983 */ /* 0x000f620000300800 */
[----:B----4-:R-:W-:-:S03]  /*1ac40*/  MOV R5, R29 ;  /* 0x0000001d00057202 */ /* 0x010fc60000000f00 */
[----:B------:R-:W4:Y:S04]  /*1ac50*/  LDL.LU R29, [R1+0x1e38] ;  /* 0x001e3800011d7983 */ /* 0x000f280000300800 */
[----:B------:R-:W5:Y:S04]  /*1ac60*/  LDL.LU R6, [R1+0xe0] ;  /* 0x0000e00001067983 */ /* 0x000f680000300800 */
[----:B0-----:R-:W-:Y:S01]  /*1ac70*/  STL [R1+0x1f4], R25 ;  /* 0x0001f41901007387 */ /* 0x001fe20000100800 */
[----:B------:R-:W-:Y:S02]  /*1ac80*/  IMAD.MOV.U32 R9, RZ, RZ, R26 ;  /* 0x000000ffff097224 */ /* 0x000fe400078e001a */
[----:B------:R-:W-:Y:S01]  /*1ac90*/  IMAD.MOV.U32 R10, RZ, RZ, R24 ;  /* 0x000000ffff0a7224 */ /* 0x000fe200078e0018 */
[----:B------:R0:W-:Y:S04]  /*1aca0*/  STL [R1+0x1fc], R27 ;  /* 0x0001fc1b01007387 */ /* 0x0001e80000100800 */
[----:B0-----:R-:W5:Y:S04]  /*1acb0*/  LDL.LU.64 R26, [R1+0x1e30] ;  /* 0x001e3000011a7983 */ /* 0x001f680000300a00 */
[----:B------:R-:W5:Y:S01]  /*1acc0*/  LDL.LU.64 R24, [R1+0x1e28] ;  /* 0x001e280001187983 */ /* 0x000f620000300a00 */
[----:B------:R-:W-:-:S07]  /*1acd0*/  IMAD.MOV.U32 R7, RZ, RZ, R28 ;  /* 0x000000ffff077224 */ /* 0x000fce00078e001c */
[----:B-----5:R-:W-:Y:S01]  /*1ace0*/  HMMA.16816.F32 R4, R4, R2, R24 ;  /* 0x000000020404723c */ /* 0x020fe20000001818 */
[----:B----4-:R-:W0:Y:S04]  /*1acf0*/  LDSM.16.MT88.4 R24, [R29+UR9+0xc000] ;  /* 0x00c000091d18783b */ /* 0x010e280008004200 */
[----:B0-----:R-:W-:-:S14]  /*1ad00*/  STL [R1+0x1dec], R25 ;  /* 0x001dec1901007387 */ /* 0x001fdc0000100800 */
[----:B------:R-:W-:Y:S04]  /*1ad10*/  STL.64 [R1+0x60], R4 ;  /* 0x0000600401007387 */ /* 0x000fe80000100a00 */
[----:B------:R-:W-:Y:S04]  /*1ad20*/  STL.64 [R1+0x68], R6 ;  /* 0x0000680601007387 */ /* 0x000fe80000100a00 */
[----:B------:R-:W0:Y:S04]  /*1ad30*/  LDSM.16.MT88.4 R4, [R29+UR9+0xe000] ;  /* 0x00e000091d04783b */ /* 0x000e280008004200 */
[----:B------:R-:W-:Y:S01]  /*1ad40*/  STL [R1+0x1de8], R27 ;  /* 0x001de81b01007387 */ /* 0x000fe20000100800 */
[----:B0-----:R-:W-:-:S03]  /*1ad50*/  IMAD.MOV.U32 R28, RZ, RZ, R5 ;  /* 0x000000ffff1c7224 */ /* 0x001fc600078e0005 */
[----:B------:R0:W-:Y:S01]  /*1ad60*/  STL [R1+0x2c], R7 ;  /* 0x00002c0701007387 */ /* 0x0001e20000100800 */
[----:B------:R-:W-:-:S03]  /*1ad70*/  IMAD.MOV.U32 R8, RZ, RZ, R4 ;  /* 0x000000ffff087224 */ /* 0x000fc600078e0004 */
[----:B------:R-:W-:Y:S04]  /*1ad80*/  STL [R1+0x1df0], R28 ;  /* 0x001df01c01007387 */ /* 0x000fe80000100800 */
[----:B------:R-:W2:Y:S01]  /*1ad90*/  LDL.LU R4, [R1+0x100] ;  /* 0x0001000001047983 */ /* 0x000ea20000300800 */
[----:B------:R-:W-:Y:S01]  /*1ada0*/  MOV R0, R6 ;  /* 0x0000000600007202 */ /* 0x000fe20000000f00 */
[----:B------:R-:W-:Y:S02]  /*1adb0*/  IMAD.MOV.U32 R5, RZ, RZ, R19 ;  /* 0x000000ffff057224 */ /* 0x000fe400078e0013 */
[----:B------:R-:W-:Y:S02]  /*1adc0*/  IMAD.MOV.U32 R6, RZ, RZ, R18 ;  /* 0x000000ffff067224 */ /* 0x000fe400078e0012 */
[----:B0-----:R-:W-:-:S07]  /*1add0*/  IMAD.MOV.U32 R7, RZ, RZ, R17 ;  /* 0x000000ffff077224 */ /* 0x001fce00078e0011 */
[----:B--2---:R-:W-:Y:S01]  /*1ade0*/  HMMA.16816.F32 R4, R4, R2, R12 ;  /* 0x000000020404723c */ /* 0x004fe2000000180c */
[----:B------:R-:W2:Y:S04]  /*1adf0*/  LDL.LU.64 R14, [R1+0x1e20] ;  /* 0x001e2000010e7983 */ /* 0x000ea80000300a00 */
[----:B------:R-:W2:-:S14]  /*1ae00*/  LDL.LU.64 R12, [R1+0x1e18] ;  /* 0x001e1800010c7983 */ /* 0x000e9c0000300a00 */
[----:B------:R0:W-:Y:S04]  /*1ae10*/  STL.64 [R1+0xa0], R4 ;  /* 0x0000a00401007387 */ /* 0x0001e80000100a00 */
[----:B------:R1:W-:Y:S01]  /*1ae20*/  STL.64 [R1+0xa8], R6 ;  /* 0x0000a80601007387 */ /* 0x0003e20000100a00 */
[----:B0-----:R-:W-:Y:S01]  /*1ae30*/  MOV R4, R16 ;  /* 0x0000001000047202 */ /* 0x001fe20000000f00 */
[----:B------:R-:W-:Y:S02]  /*1ae40*/  IMAD.MOV.U32 R5, RZ, RZ, R11 ;  /* 0x000000ffff057224 */ /* 0x000fe400078e000b */
[----:B-1----:R-:W-:Y:S02]  /*1ae50*/  IMAD.MOV.U32 R6, RZ, RZ, R10 ;  /* 0x000000ffff067224 */ /* 0x002fe400078e000a */
[----:B------:R-:W-:-:S07]  /*1ae60*/  IMAD.MOV.U32 R7, RZ, RZ, R9 ;  /* 0x000000ffff077224 */ /* 0x000fce00078e0009 */
[----:B--2---:R-:W-:Y:S01]  /*1ae70*/  HMMA.16816.F32 R4, R4, R2, R12 ;  /* 0x000000020404723c */ /* 0x004fe2000000180c */
[----:B------:R-:W-:Y:S01]  /*1ae80*/  IMAD.MOV.U32 R12, RZ, RZ, R24 ;  /* 0x000000ffff0c7224 */ /* 0x000fe200078e0018 */
[----:B------:R-:W-:Y:S01]  /*1ae90*/  MOV R13, R26 ;  /* 0x0000001a000d7202 */ /* 0x000fe20000000f00 */
[----:B------:R-:W-:Y:S02]  /*1aea0*/  IMAD.MOV.U32 R14, RZ, RZ, R8 ;  /* 0x000000ffff0e7224 */ /* 0x000fe400078e0008 */
[----:B------:R-:W-:-:S07]  /*1aeb0*/  IMAD.MOV.U32 R15, RZ, RZ, R0 ;  /* 0x000000ffff0f7224 */ /* 0x000fce00078e0000 */
[----:B---3--:R-:W-:Y:S07]  /*1aec0*/  HMMA.16816.F32 R12, R12, R2, R20 ;  /* 0x000000020c0c723c */ /* 0x008fee0000001814 */
[----:B------:R-:W-:Y:S04]  /*1aed0*/  STL.64 [R1+0x120], R4 ;  /* 0x0001200401007387 */ /* 0x000fe80000100a00 */
[----:B------:R-:W-:Y:S04]  /*1aee0*/  STL.64 [R1+0x128], R6 ;  /* 0x0001280601007387 */ /* 0x000fe80000100a00 */
[----:B------:R-:W0:Y:S04]  /*1aef0*/  LDSM.16.MT88.4 R4, [R29+UR9+0xc080] ;  /* 0x00c080091d04783b */ /* 0x000e280008004200 */
[----:B------:R-:W-:Y:S04]  /*1af00*/  STL.64 [R1+0x1dd0], R14 ;  /* 0x001dd00e01007387 */ /* 0x000fe80000100a00 */
[----:B------:R-:W-:Y:S04]  /*1af10*/  STL.64 [R1+0x1dc8], R12 ;  /* 0x001dc80c01007387 */ /* 0x000fe80000100a00 */
[----:B------:R-:W1:Y:S01]  /*1af20*/  LDSM.16.MT88.4 R12, [R29+UR9+0xc100] ;  /* 0x00c100091d0c783b */ /* 0x000e620008004200 */
[----:B0-----:R-:W-:-:S03]  /*1af30*/  MOV R24, R7 ;  /* 0x0000000700187202 */ /* 0x001fc60000000f00 */
[----:B------:R-:W-:Y:S04]  /*1af40*/  STL [R1+0x34], R5 ;  /* 0x0000340501007387 */ /* 0x000fe80000100800 */
[----:B------:R-:W-:Y:S04]  /*1af50*/  STL [R1+0x1df4], R24 ;  /* 0x001df41801007387 */ /* 0x000fe80000100800 */
[----:B-1----:R-:W-:Y:S01]  /*1af60*/  STL [R1+0x74], R13 ;  /* 0x0000740d01007387 */ /* 0x002fe20000100800 */
[----:B------:R-:W-:Y:S02]  /*1af70*/  IMAD.MOV.U32 R20, RZ, RZ, R12 ;  /* 0x000000ffff147224 */ /* 0x000fe400078e000c */
[----:B------:R-:W-:Y:S01]  /*1af80*/  IMAD.MOV.U32 R21, RZ, RZ, R14 ;  /* 0x000000ffff157224 */ /* 0x000fe200078e000e */
[----:B------:R-:W-:Y:S04]  /*1af90*/  STL [R1+0x7c], R15 ;  /* 0x00007c0f01007387 */ /* 0x000fe80000100800 */
[----:B------:R-:W0:Y:S02]  /*1afa0*/  LDSM.16.MT88.4 R12, [R29+UR9+0xe100] ;  /* 0x00e100091d0c783b */ /* 0x000e240008004200 */
[----:B0-----:R-:W-:-:S02]  /*1afb0*/  IMAD.MOV.U32 R22, RZ, RZ, R12 ;  /* 0x000000ffff167224 */ /* 0x001fc400078e000c */
[----:B------:R-:W-:Y:S01]  /*1afc0*/  STL [R1+0x94], R13 ;  /* 0x0000940d01007387 */ /* 0x000fe20000100800 */
[----:B------:R-:W-:Y:S01]  /*1afd0*/  IMAD.MOV.U32 R23, RZ, RZ, R14 ;  /* 0x000000ffff177224 */ /* 0x000fe200078e000e */
[----:B------:R-:W-:Y:S02]  /*1afe0*/  MOV R0, R15 ;  /* 0x0000000f00007202 */ /* 0x000fe40000000f00 */
[----:B------:R-:W0:Y:S04]  /*1aff0*/  LDSM.16.MT88.4 R12, [R29+UR9+0xc180] ;  /* 0x00c180091d0c783b */ /* 0x000e280008004200 */
[----:B------:R-:W-:Y:S04]  /*1b000*/  STL.64 [R1+0x1e10], R22 ;  /* 0x001e101601007387 */ /* 0x000fe80000100a00 */
[----:B------:R1:W-:Y:S04]  /*1b010*/  STL.64 [R1+0x1e08], R20 ;  /* 0x001e081401007387 */ /* 0x0003e80000100a00 */
[----:B------:R-:W-:Y:S04]  /*1b020*/  STL [R1+0x1da8], R0 ;  /* 0x001da80001007387 */ /* 0x000fe80000100800 */
[----:B0-----:R-:W-:Y:S01]  /*1b030*/  STL [R1+0x164], R13 ;  /* 0x0001640d01007387 */ /* 0x001fe20000100800 */
[----:B------:R-:W-:-:S02]  /*1b040*/  IMAD.MOV.U32 R24, RZ, RZ, R12 ;  /* 0x000000ffff187224 */ /* 0x000fc400078e000c */
[----:B------:R-:W-:Y:S01]  /*1b050*/  IMAD.MOV.U32 R28, RZ, RZ, R14 ;  /* 0x000000ffff1c7224 */ /* 0x000fe200078e000e */
[----:B------:R-:W-:Y:S04]  /*1b060*/  STL [R1+0x16c], R15 ;  /* 0x00016c0f01007387 */ /* 0x000fe80000100800 */
[----:B------:R-:W0:Y:S04]  /*1b070*/  LDSM.16.MT88.4 R12, [R29+UR9+0xe180] ;  /* 0x00e180091d0c783b */ /* 0x000e280008004200 */
[----:B-1----:R-:W2:Y:S04]  /*1b080*/  LDL.LU R20, [R1+0x2e0] ;  /* 0x0002e00001147983 */ /* 0x002ea80000300800 */
[----:B------:R-:W2:Y:S04]  /*1b090*/  LDL.LU R21, [R1+0x2e4] ;  /* 0x0002e40001157983 */ /* 0x000ea80000300800 */
[----:B------:R-:W2:Y:S04]  /*1b0a0*/  LDL.LU R22, [R1+0x2e8] ;  /* 0x0002e80001167983 */ /* 0x000ea80000300800 */
[----:B------:R-:W2:Y:S01]  /*1b0b0*/  LDL.LU R23, [R1+0x2ec] ;  /* 0x0002ec0001177983 */ /* 0x000ea20000300800 */
[----:B0-----:R-:W-:-:S02]  /*1b0c0*/  IMAD.MOV.U32 R27, RZ, RZ, R14 ;  /* 0x000000ffff1b7224 */ /* 0x001fc400078e000e */
[----:B------:R-:W-:Y:S01]  /*1b0d0*/  IMAD.MOV.U32 R25, RZ, RZ, R12 ;  /* 0x000000ffff197224 */ /* 0x000fe200078e000c */
[----:B------:R-:W-:Y:S04]  /*1b0e0*/  STL [R1+0x194], R13 ;  /* 0x0001940d01007387 */ /* 0x000fe80000100800 */
[----:B------:R-:W-:Y:S04]  /*1b0f0*/  STL [R1+0x19c], R15 ;  /* 0x00019c0f01007387 */ /* 0x000fe80000100800 */
[----:B------:R-:W-:Y:S04]  /*1b100*/  STL [R1+0x1e00], R27 ;  /* 0x001e001b01007387 */ /* 0x000fe80000100800 */
[----:B------:R0:W-:Y:S04]  /*1b110*/  STL.64 [R1+0x1df8], R24 ;  /* 0x001df81801007387 */ /* 0x0001e80000100a00 */
[----:B0-----:R-:W3:Y:S04]  /*1b120*/  LDL.LU R24, [R1+0x150] ;  /* 0x0001500001187983 */ /* 0x001ee80000300800 */
[----:B------:R-:W3:Y:S04]  /*1b130*/  LDL.LU R25, [R1+0x154] ;  /* 0x0001540001197983 */ /* 0x000ee80000300800 */
[----:B------:R-:W3:Y:S04]  /*1b140*/  LDL.LU R26, [R1+0x158] ;  /* 0x00015800011a7983 */ /* 0x000ee80000300800 */
[----:B------:R-:W3:Y:S04]  /*1b150*/  LDL.LU R27, [R1+0x15c] ;  /* 0x00015c00011b7983 */ /* 0x000ee80000300800 */
[----:B------:R-:W-:Y:S04]  /*1b160*/  STL [R1+0x1d08], R29 ;  /* 0x001d081d01007387 */ /* 0x000fe80000100800 */
[----:B------:R-:W4:Y:S04]  /*1b170*/  LDL.LU R12, [R1+0xd0] ;  /* 0x0000d000010c7983 */ /* 0x000f280000300800 */
[----:B------:R-:W4:Y:S04]  /*1b180*/  LDL.LU R13, [R1+0xd4] ;  /* 0x0000d400010d7983 */ /* 0x000f280000300800 */
[----:B------:R-:W5:Y:S04]  /*1b190*/  LDL.LU R14, [R1+0xd8] ;  /* 0x0000d800010e7983 */ /* 0x000f680000300800 */
[----:B------:R-:W5:Y:S01]  /*1b1a0*/  LDL.LU R15, [R1+0xdc] ;  /* 0x0000dc00010f7983 */ /* 0x000f620000300800 */
[----:B------:R-:W-:-:S02]  /*1b1b0*/  IMAD.MOV.U32 R9, RZ, RZ, R4 ;  /* 0x000000ffff097224 */ /* 0x000fc400078e0004 */
[----:B------:R-:W-:Y:S02]  /*1b1c0*/  IMAD.MOV.U32 R8, RZ, RZ, R6 ;  /* 0x000000ffff087224 */ /* 0x000fe400078e0006 */
[----:B------:R-:W0:Y:S01]  /*1b1d0*/  LDSM.16.MT88.4 R4, [R29+UR9+0xe080] ;  /* 0x00e080091d04783b */ /* 0x000e220008004200 */
[----:B------:R-:W-:Y:S01]  /*1b1e0*/  MOV R16, R9 ;  /* 0x0000000900107202 */ /* 0x000fe20000000f00 */
[----:B------:R-:W-:Y:S02]  /*1b1f0*/  IMAD.MOV.U32 R17, RZ, RZ, R8 ;  /* 0x000000ffff117224 */ /* 0x000fe400078e0008 */
[----:B0-----:R-:W-:Y:S02]  /*1b200*/  IMAD.MOV.U32 R18, RZ, RZ, R4 ;  /* 0x000000ffff127224 */ /* 0x001fe400078e0004 */
[----:B------:R-:W-:-:S07]  /*1b210*/  IMAD.MOV.U32 R19, RZ, RZ, R6 ;  /* 0x000000ffff137224 */ /* 0x000fce00078e0006 */
[-C--:B--2---:R-:W-:Y:S01]  /*1b220*/  HMMA.16816.F32 R16, R16, R2.reuse, R20 ;  /* 0x000000021010723c */ /* 0x084fe20000001814 */
[----:B-----5:R-:W-:Y:S04]  /*1b230*/  STL.64 [R1+0x1de0], R14 ;  /* 0x001de00e01007387 */ /* 0x020fe80000100a00 */
[----:B----4-:R0:W-:Y:S04]  /*1b240*/  STL.64 [R1+0x1dd8], R12 ;  /* 0x001dd80c01007387 */ /* 0x0101e80000100a00 */
[----:B0-----:R-:W2:Y:S04]  /*1b250*/  LDL.LU R12, [R1+0xc0] ;  /* 0x0000c000010c7983 */ /* 0x001ea80000300800 */
[----:B------:R-:W2:Y:S04]  /*1b260*/  LDL.LU R13, [R1+0xc4] ;  /* 0x0000c400010d7983 */ /* 0x000ea80000300800 */
[----:B------:R-:W2:Y:S04]  /*1b270*/  LDL.LU R14, [R1+0xc8] ;  /* 0x0000c800010e7983 */ /* 0x000ea80000300800 */
[----:B------:R-:W2:Y:S04]  /*1b280*/  LDL.LU R15, [R1+0xcc] ;  /* 0x0000cc00010f7983 */ /* 0x000ea80000300800 */
[----:B------:R-:W4:Y:S04]  /*1b290*/  LDL.LU R8, [R1+0x40] ;  /* 0x0000400001087983 */ /* 0x000f280000300800 */
[----:B------:R-:W4:Y:S04]  /*1b2a0*/  LDL.LU R9, [R1+0x44] ;  /* 0x0000440001097983 */ /* 0x000f280000300800 */
[----:B------:R-:W4:Y:S04]  /*1b2b0*/  LDL.LU R10, [R1+0x48] ;  /* 0x00004800010a7983 */ /* 0x000f280000300800 */
[----:B------:R-:W4:Y:S04]  /*1b2c0*/  LDL.LU R11, [R1+0x4c] ;  /* 0x00004c00010b7983 */ /* 0x000f280000300800 */
[----:B------:R-:W5:Y:S04]  /*1b2d0*/  LDL.LU R4, [R1+0x30c] ;  /* 0x00030c0001047983 */ /* 0x000f680000300800 */
[----:B------:R-:W2:Y:S04]  /*1b2e0*/  LDL.LU R6, [R1+0x308] ;  /* 0x0003080001067983 */ /* 0x000ea80000300800 */
[----:B------:R-:W-:Y:S04]  /*1b2f0*/  STL [R1+0x1db0], R7 ;  /* 0x001db00701007387 */ /* 0x000fe80000100800 */
[----:B------:R-:W-:Y:S04]  /*1b300*/  STL [R1+0x1dac], R5 ;  /* 0x001dac0501007387 */ /* 0x000fe80000100800 */
[----:B------:R-:W3:Y:S04]  /*1b310*/  LDL.LU.64 R22, [R1+0x1e10] ;  /* 0x001e100001167983 */ /* 0x000ee80000300a00 */
[----:B------:R-:W3:Y:S02]  /*1b320*/  LDL.LU.64 R20, [R1+0x1e08] ;  /* 0x001e080001147983 */ /* 0x000ee40000300a00 */
[----:B---3--:R-:W-:Y:S02]  /*1b330*/  HMMA.16816.F32 R20, R20, R2, R24 ;  /* 0x000000021414723c */ /* 0x008fe40000001818 */
[----:B------:R-:W3:Y:S04]  /*1b340*/  LDL.LU R27, [R1+0x1e00] ;  /* 0x001e0000011b7983 */ /* 0x000ee80000300800 */
[----:B------:R-:W2:-:S13]  /*1b350*/  LDL.LU.64 R24, [R1+0x1df8] ;  /* 0x001df80001187983 */ /* 0x000e9a0000300a00 */
[----:B------:R-:W-:Y:S01]  /*1b360*/  IMAD.MOV.U32 R0, RZ, RZ, R21 ;  /* 0x000000ffff007224 */ /* 0x000fe200078e0015 */
[----:B------:R-:W-:Y:S01]  /*1b370*/  MOV R29, R22 ;  /* 0x00000016001d7202 */ /* 0x000fe20000000f00 */
[----:B------:R2:W-:Y:S01]  /*1b380*/  STL [R1+0x10], R20 ;  /* 0x0000101401007387 */ /* 0x0005e20000100800 */
[----:B------:R-:W-:Y:S02]  /*1b390*/  IMAD.MOV.U32 R26, RZ, RZ, R23 ;  /* 0x000000ffff1a7224 */ /* 0x000fe400078e0017 */
[----:B------:R-:W-:Y:S01]  /*1b3a0*/  IMAD.MOV.U32 R21, RZ, RZ, R28 ;  /* 0x000000ffff157224 */ /* 0x000fe200078e001c */
[----:B---3--:R-:W-:Y:S01]  /*1b3b0*/  MOV R23, R27 ;  /* 0x0000001b00177202 */ /* 0x008fe20000000f00 */
[----:B--2---:R-:W-:Y:S02]  /*1b3c0*/  IMAD.MOV.U32 R20, RZ, RZ, R24 ;  /* 0x000000ffff147224 */ /* 0x004fe400078e0018 */
[----:B------:R-:W-:Y:S01]  /*1b3d0*/  IMAD.MOV.U32 R22, RZ, RZ, R25 ;  /* 0x000000ffff167224 */ /* 0x000fe200078e0019 */
[----:B------:R-:W2:Y:S04]  /*1b3e0*/  LDL.LU R24, [R1+0x1df4] ;  /* 0x001df40001187983 */ /* 0x000ea80000300800 */
[----:B------:R-:W3:Y:S02]  /*1b3f0*/  LDL.LU R28, [R1+0x1df0] ;  /* 0x001df000011c7983 */ /* 0x000ee40000300800 */
[----:B------:R-:W-:Y:S02]  /*1b400*/  HMMA.16816.F32 R20, R20, R2, R12 ;  /* 0x000000021414723c */ /* 0x000fe4000000180c */
[----:B------:R-:W2:Y:S04]  /*1b410*/  LDL.LU R25, [R1+0x1dec] ;  /* 0x001dec0001197983 */ /* 0x000ea80000300800 */
[----:B------:R-:W2:Y:S04]  /*1b420*/  LDL.LU R27, [R1+0x1de8] ;  /* 0x001de800011b7983 */ /* 0x000ea80000300800 */
[----:B------:R-:W2:Y:S04]  /*1b430*/  LDL.LU.64 R14, [R1+0x1de0] ;  /* 0x001de000010e7983 */ /* 0x000ea80000300a00 */
[----:B------:R-:W2:Y:S01]  /*1b440*/  LDL.LU.64 R12, [R1+0x1dd8] ;  /* 0x001dd800010c7983 */ /* 0x000ea20000300a00 */
[----:B-----5:R-:W-:-:S04]  /*1b450*/  F2FP.F16.E4M3.UNPACK_B R3, R4.H1 ;  /* 0x00000004ff03723e */ /* 0x020fc800030006ff */
[----:B------:R0:W-:Y:S04]  /*1b460*/  STL.64 [R1+0xc0], R20 ;  /* 0x0000c01401007387 */ /* 0x0001e80000100a00 */
[----:B------:R1:W-:Y:S01]  /*1b470*/  STL.64 [R1+0xc8], R22 ;  /* 0x0000c81601007387 */ /* 0x0003e20000100a00 */
[----:B------:R-:W-:-:S03]  /*1b480*/  F2FP.F16.E4M3.UNPACK_B R2, R6.H1 ;  /* 0x00000006ff02723e */ /* 0x000fc600030006ff */
[----:B0-----:R-:W2:Y:S04]  /*1b490*/  LDL.LU R20, [R1+0x224] ;  /* 0x0002240001147983 */ /* 0x001ea80000300800 */
[----:B------:R-:W2:Y:S04]  /*1b4a0*/  LDL.LU R21, [R1+0x22c] ;  /* 0x00022c0001157983 */ /* 0x000ea80000300800 */
[----:B------:R-:W5:Y:S04]  /*1b4b0*/  LDL.LU R4, [R1+0x140] ;  /* 0x0001400001047983 */ /* 0x000f680000300800 */
[----:B------:R-:W5:Y:S04]  /*1b4c0*/  LDL.LU R5, [R1+0x144] ;  /* 0x0001440001057983 */ /* 0x000f680000300800 */
[----:B------:R-:W5:Y:S04]  /*1b4d0*/  LDL.LU R6, [R1+0x148] ;  /* 0x0001480001067983 */ /* 0x000f680000300800 */
[----:B------:R-:W5:Y:S04]  /*1b4e0*/  LDL.LU R7, [R1+0x14c] ;  /* 0x00014c0001077983 */ /* 0x000f680000300800 */
[----:B-1----:R-:W2:Y:S04]  /*1b4f0*/  LDL.LU R22, [R1+0x234] ;  /* 0x0002340001167983 */ /* 0x002ea80000300800 */
[----:B------:R-:W2:Y:S02]  /*1b500*/  LDL.LU R23, [R1+0x23c] ;  /* 0x00023c0001177983 */ /* 0x000ea40000300800 */
[----:B--2---:R-:W-:Y:S02]  /*1b510*/  HMMA.16816.F32 R20, R20, R2, R12 ;  /* 0x000000021414723c */ /* 0x004fe4000000180c */
[----:B------:R-:W2:Y:S04]  /*1b520*/  LDL.LU.64 R14, [R1+0x1dd0] ;  /* 0x001dd000010e7983 */ /* 0x000ea80000300a00 */
[----:B------:R-:W2:-:S13]  /*1b530*/  LDL.LU.64 R12, [R1+0x1dc8] ;  /* 0x001dc800010c7983 */ /* 0x000e9a0000300a00 */
        /* <DEDUP_REMOVED lines=11> */
[----:B0-----:R-:W4:Y:S04]  /*1b5f0*/  LDL.LU R20, [R1+0x84] ;  /* 0x0000840001147983 */ /* 0x001f280000300800 */
[----:B------:R-:W4:Y:S04]  /*1b600*/  LDL.LU R21, [R1+0x8c] ;  /* 0x00008c0001157983 */ /* 0x000f280000300800 */
[----:B-1----:R-:W4:Y:S04]  /*1b610*/  LDL.LU R22, [R1+0x54] ;  /* 0x0000540001167983 */ /* 0x002f280000300800 */
[----:B------:R-:W4:Y:S02]  /*1b620*/  LDL.LU R23, [R1+0x5c] ;  /* 0x00005c0001177983 */ /* 0x000f240000300800 */
[----:B----4-:R-:W-:Y:S02]  /*1b630*/  HMMA.16816.F32 R8, R20, R2, R8 ;  /* 0x000000021408723c */ /* 0x010fe40000001808 */
[----:B------:R-:W4:-:S15]  /*1b640*/  LDL.LU R20, [R1+0x60] ;  /* 0x0000600001147983 */ /* 0x000f1e0000300800 */
[----:B------:R-:W-:Y:S02]  /*1b650*/  NOP ;  /* 0x0000000000007918 */ /* 0x000fe40000000000 */
[----:B------:R-:W-:Y:S04]  /*1b660*/  STL.64 [R1+0x80], R8 ;  /* 0x0000800801007387 */ /* 0x000fe80000100a00 */
[----:B------:R3:W-:Y:S04]  /*1b670*/  STL.64 [R1+0x88], R10 ;  /* 0x0000880a01007387 */ /* 0x0007e80000100a00 */
[----:B------:R-:W4:Y:S04]  /*1b680*/  LDL.LU R21, [R1+0x64] ;  /* 0x0000640001157983 */ /* 0x000f280000300800 */
[----:B------:R-:W4:Y:S04]  /*1b690*/  LDL.LU R22, [R1+0x68] ;  /* 0x0000680001167983 */ /* 0x000f280000300800 */
[----:B------:R-:W4:Y:S01]  /*1b6a0*/  LDL.LU R23, [R1+0x6c] ;  /* 0x00006c0001177983 */ /* 0x000f220000300800 */
[----:B---3--:R-:W-:-:S03]  /*1b6b0*/  IMAD.MOV.U32 R10, RZ, RZ, R28 ;  /* 0x000000ffff0a7224 */ /* 0x008fc600078e001c */
[----:B------:R-:W3:Y:S04]  /*1b6c0*/  LDL.LU R28, [R1+0x1db4] ;  /* 0x001db400011c7983 */ /* 0x000ee80000300800 */
[----:B------:R-:W2:Y:S01]  /*1b6d0*/  LDL.LU R11, [R1+0x2c] ;  /* 0x00002c00010b7983 */ /* 0x000ea20000300800 */
[----:B------:R-:W-:Y:S02]  /*1b6e0*/  IMAD.MOV.U32 R8, RZ, RZ, R25 ;  /* 0x000000ffff087224 */ /* 0x000fe400078e0019 */
[----:B------:R-:W-:-:S07]  /*1b6f0*/  IMAD.MOV.U32 R9, RZ, RZ, R27 ;  /* 0x000000ffff097224 */ /* 0x000fce00078e001b */
[----:B--2---:R-:W-:Y:S01]  /*1b700*/  HMMA.16816.F32 R8, R8, R2, R12 ;  /* 0x000000020808723c */ /* 0x004fe2000000180c */
[----:B------:R-:W2:-:S15]  /*1b710*/  LDL.LU R12, [R1+0xb0] ;  /* 0x0000b000010c7983 */ /* 0x000e9e0000300800 */
[----:B------:R-:W-:-:S03]  /*1b720*/  NOP ;  /* 0x0000000000007918 */ /* 0x000fc60000000000 */
[----:B------:R0:W-:Y:S04]  /*1b730*/  STL.64 [R1+0x2e0], R8 ;  /* 0x0002e00801007387 */ /* 0x0001e80000100a00 */
[----:B------:R1:W-:Y:S04]  /*1b740*/  STL.64 [R1+0x2e8], R10 ;  /* 0x0002e80a01007387 */ /* 0x0003e80000100a00 */
[----:B------:R-:W2:Y:S04]  /*1b750*/  LDL.LU R13, [R1+0xb4] ;  /* 0x0000b400010d7983 */ /* 0x000ea80000300800 */
[----:B------:R-:W2:Y:S04]  /*1b760*/  LDL.LU R14, [R1+0xb8] ;  /* 0x0000b800010e7983 */ /* 0x000ea80000300800 */
[----:B0-----:R-:W5:Y:S04]  /*1b770*/  LDL.LU R8, [R1+0x254] ;  /* 0x0002540001087983 */ /* 0x001f680000300800 */
[----:B------:R-:W5:Y:S04]  /*1b780*/  LDL.LU R9, [R1+0x25c] ;  /* 0x00025c0001097983 */ /* 0x000f680000300800 */
[----:B-1----:R-:W5:Y:S04]  /*1b790*/  LDL.LU R10, [R1+0x264] ;  /* 0x00026400010a7983 */ /* 0x002f680000300800 */
[----:B------:R-:W5:Y:S01]  /*1b7a0*/  LDL.LU R11, [R1+0x26c] ;  /* 0x00026c00010b7983 */ /* 0x000f620000300800 */
[----:B---3--:R-:W-:Y:S01]  /*1b7b0*/  IMAD.MOV.U32 R15, RZ, RZ, R28 ;  /* 0x000000ffff0f7224 */ /* 0x008fe200078e001c */
[----:B-----5:R-:W-:Y:S02]  /*1b7c0*/  HMMA.16816.F32 R8, R8, R2, R4 ;  /* 0x000000020808723c */ /* 0x020fe40000001804 */
[----:B------:R-:W3:Y:S04]  /*1b7d0*/  LDL.LU R7, [R1+0x1db0] ;  /* 0x001db00001077983 */ /* 0x000ee80000300800 */
[----:B------:R-:W5:-:S13]  /*1b7e0*/  LDL.LU R5, [R1+0x1dac] ;  /* 0x001dac0001057983 */ /* 0x000f5a0000300800 */
[----:B------:R0:W-:Y:S01]  /*1b7f0*/  STL.64 [R1], R8 ;  /* 0x0000000801007387 */ /* 0x0001e20000100a00 */
[----:B------:R-:W-:-:S03]  /*1b800*/  MOV R28, R11 ;  /* 0x0000000b001c7202 */ /* 0x000fc60000000f00 */
[----:B------:R1:W-:Y:S04]  /*1b810*/  STL [R1+0x8], R10 ;  /* 0x0000080a01007387 */ /* 0x0003e80000100800 */
[----:B0-----:R-:W2:Y:S04]  /*1b820*/  LDL.LU R8, [R1+0x1b4] ;  /* 0x0001b40001087983 */ /* 0x001ea80000300800 */
[----:B------:R-:W2:Y:S04]  /*1b830*/  LDL.LU R9, [R1+0x1bc] ;  /* 0x0001bc0001097983 */ /* 0x000ea80000300800 */
[----:B-1----:R-:W2:Y:S04]  /*1b840*/  LDL.LU R10, [R1+0x1a4] ;  /* 0x0001a400010a7983 */ /* 0x002ea80000300800 */
[----:B------:R-:W2:Y:S02]  /*1b850*/  LDL.LU R11, [R1+0x1ac] ;  /* 0x0001ac00010b7983 */ /* 0x000ea40000300800 */
[----:B--2---:R-:W-:Y:S02]  /*1b860*/  HMMA.16816.F32 R12, R8, R2, R12 ;  /* 0x00000002080c723c */ /* 0x004fe4000000180c */
[----:B------:R-:W4:-:S15]  /*1b870*/  LDL.LU R8, [R1+0xf4] ;  /* 0x0000f40001087983 */ /* 0x000f1e0000300800 */
[----:B------:R-:W-:Y:S02]  /*1b880*/  NOP ;  /* 0x0000000000007918 */ /* 0x000fe40000000000 */
[----:B------:R-:W-:Y:S04]  /*1b890*/  STL.64 [R1+0x20], R12 ;  /* 0x0000200c01007387 */ /* 0x000fe80000100a00 */
[----:B------:R4:W-:Y:S04]  /*1b8a0*/  STL.64 [R1+0x28], R14 ;  /* 0x0000280e01007387 */ /* 0x0009e80000100a00 */
[----:B------:R-:W4:Y:S04]  /*1b8b0*/  LDL.LU R9, [R1+0xfc] ;  /* 0x0000fc0001097983 */ /* 0x000f280000300800 */
[----:B------:R-:W4:Y:S04]  /*1b8c0*/  LDL.LU R10, [R1+0xe4] ;  /* 0x0000e400010a7983 */ /* 0x000f280000300800 */
[----:B------:R-:W4:Y:S02]  /*1b8d0*/  LDL.LU R11, [R1+0xec] ;  /* 0x0000ec00010b7983 */ /* 0x000f240000300800 */
[----:B----4-:R-:W-:Y:S02]  /*1b8e0*/  HMMA.16816.F32 R12, R8, R2, R20 ;  /* 0x00000002080c723c */ /* 0x010fe40000001814 */
[----:B------:R-:W2:Y:S01]  /*1b8f0*/  LDL.LU R8, [R1+0x34] ;  /* 0x0000340001087983 */ /* 0x000ea20000300800 */
[----:B------:R-:W-:-:S02]  /*1b900*/  IMAD.MOV.U32 R9, RZ, RZ, R24 ;  /* 0x000000ffff097224 */ /* 0x000fc400078e0018 */
[----:B-----5:R-:W-:Y:S02]  /*1b910*/  IMAD.MOV.U32 R10, RZ, RZ, R5 ;  /* 0x000000ffff0a7224 */ /* 0x020fe400078e0005 */
[----:B---3--:R-:W-:-:S12]  /*1b920*/  IMAD.MOV.U32 R11, RZ, RZ, R7 ;  /* 0x000000ffff0b7224 */ /* 0x008fd800078e0007 */
[----:B------:R0:W-:Y:S04]  /*1b930*/  STL.64 [R1+0x50], R12 ;  /* 0x0000500c01007387 */ /* 0x0001e80000100a00 */
[----:B------:R1:W-:Y:S04]  /*1b940*/  STL.64 [R1+0x58], R14 ;  /* 0x0000580e01007387 */ /* 0x0003e80000100a00 */
[----:B------:R-:W3:Y:S04]  /*1b950*/  LDL.LU R4, [R1+0x130] ;  /* 0x0001300001047983 */ /* 0x000ee80000300800 */
[----:B------:R-:W3:Y:S04]  /*1b960*/  LDL.LU R5, [R1+0x134] ;  /* 0x0001340001057983 */ /* 0x000ee80000300800 */
[----:B------:R-:W3:Y:S04]  /*1b970*/  LDL.LU R6, [R1+0x138] ;  /* 0x0001380001067983 */ /* 0x000ee80000300800 */
[----:B------:R-:W3:Y:S01]  /*1b980*/  LDL.LU R7, [R1+0x13c] ;  /* 0x00013c0001077983 */ /* 0x000ee20000300800 */
[----:B0-----:R-:W-:-:S02]  /*1b990*/  IMAD.MOV.U32 R13, RZ, RZ, R0 ;  /* 0x000000ffff0d7224 */ /* 0x001fc400078e0000 */
[----:B-1----:R-:W-:Y:S01]  /*1b9a0*/  IMAD.MOV.U32 R15, RZ, RZ, R26 ;  /* 0x000000ffff0f7224 */ /* 0x002fe200078e001a */
[----:B--2---:R-:W-:Y:S01]  /*1b9b0*/  HMMA.16816.F32 R8, R8, R2, R16 ;  /* 0x000000020808723c */ /* 0x004fe20000001810 */
[----:B------:R-:W2:-:S15]  /*1b9c0*/  LDL.LU R16, [R1+0x1d0] ;  /* 0x0001d00001107983 */ /* 0x000e9e0000300800 */
[----:B------:R-:W-:-:S03]  /*1b9d0*/  NOP ;  /* 0x0000000000007918 */ /* 0x000fc60000000000 */
[----:B------:R0:W-:Y:S04]  /*1b9e0*/  STL.64 [R1+0x2d0], R8 ;  /* 0x0002d00801007387 */ /* 0x0001e80000100a00 */
[----:B------:R1:W-:Y:S04]  /*1b9f0*/  STL.64 [R1+0x2d8], R10 ;  /* 0x0002d80a01007387 */ /* 0x0003e80000100a00 */
[----:B------:R-:W2:Y:S04]  /*1ba00*/  LDL.LU R17, [R1+0x1d4] ;  /* 0x0001d40001117983 */ /* 0x000ea80000300800 */
[----:B------:R-:W2:Y:S04]  /*1ba10*/  LDL.LU R18, [R1+0x1d8] ;  /* 0x0001d80001127983 */ /* 0x000ea80000300800 */
[----:B------:R-:W2:Y:S04]  /*1ba20*/  LDL.LU R19, [R1+0x1dc] ;  /* 0x0001dc0001137983 */ /* 0x000ea80000300800 */
[----:B------:R-:W2:Y:S04]  /*1ba30*/  LDL.LU R24, [R1+0x284] ;  /* 0x0002840001187983 */ /* 0x000ea80000300800 */
[----:B------:R-:W2:Y:S04]  /*1ba40*/  LDL.LU R25, [R1+0x28c] ;  /* 0x00028c0001197983 */ /* 0x000ea80000300800 */
[----:B------:R-:W4:Y:S04]  /*1ba50*/  LDL.LU R12, [R1+0x10] ;  /* 0x00001000010c7983 */ /* 0x000f280000300800 */
[----:B------:R-:W5:Y:S04]  /*1ba60*/  LDL.LU R0, [R1+0x1da8] ;  /* 0x001da80001007983 */ /* 0x000f680000300800 */
[----:B------:R-:W2:Y:S04]  /*1ba70*/  LDL.LU R26, [R1+0x2a4] ;  /* 0x0002a400011a7983 */ /* 0x000ea80000300800 */
[----:B------:R-:W2:Y:S04]  /*1ba80*/  LDL.LU R27, [R1+0x2ac] ;  /* 0x0002ac00011b7983 */ /* 0x000ea80000300800 */
[----:B------:R-:W3:Y:S04]  /*1ba90*/  LDL.LU R20, [R1+0x240] ;  /* 0x0002400001147983 */ /* 0x000ee80000300800 */
[----:B------:R-:W3:Y:S04]  /*1baa0*/  LDL.LU R21, [R1+0x244] ;  /* 0x0002440001157983 */ /* 0x000ee80000300800 */
[----:B------:R-:W3:Y:S04]  /*1bab0*/  LDL.LU R22, [R1+0x248] ;  /* 0x0002480001167983 */ /* 0x000ee80000300800 */
[----:B------:R-:W3:Y:S01]  /*1bac0*/  LDL.LU R23, [R1+0x24c] ;  /* 0x00024c0001177983 */ /* 0x000ee20000300800 */
[----:B------:R-:W-:Y:S01]  /*1bad0*/  MOV R14, R29 ;  /* 0x0000001d000e7202 */ /* 0x000fe20000000f00 */
[----:B--2---:R-:W-:-:S15]  /*1bae0*/  HMMA.16816.F32 R24, R24, R2, R16 ;  /* 0x000000021818723c */ /* 0x004fde0000001810 */
[----:B------:R-:W-:-:S04]  /*1baf0*/  NOP ;  /* 0x0000000000007918 */ /* 0x000fc80000000000 */
[----:B------:R-:W-:Y:S04]  /*1bb00*/  STL [R1+0x1d6c], R25 ;  /* 0x001d6c1901007387 */ /* 0x000fe80000100800 */
[----:B------:R-:W-:Y:S04]  /*1bb10*/  STL [R1+0x1d68], R26 ;  /* 0x001d681a01007387 */ /* 0x000fe80000100800 */
[----:B------:R-:W-:Y:S04]  /*1bb20*/  STL [R1+0x1d64], R27 ;  /* 0x001d641b01007387 */ /* 0x000fe80000100800 */
[----:B------:R-:W3:Y:S04]  /*1bb30*/  LDL.LU R16, [R1+0x204] ;  /* 0x0002040001107983 */ /* 0x000ee80000300800 */
[----:B------:R-:W3:Y:S04]  /*1bb40*/  LDL.LU R17, [R1+0x20c] ;  /* 0x00020c0001117983 */ /* 0x000ee80000300800 */
[----:B------:R-:W2:Y:S04]  /*1bb50*/  LDL R29, [R1+0x320] ;  /* 0x00032000011d7983 */ /* 0x000ea80000100800 */
[----:B------:R-:W3:Y:S04]  /*1bb60*/  LDL.LU R18, [R1+0x214] ;  /* 0x0002140001127983 */ /* 0x000ee80000300800 */
[----:B------:R-:W3:Y:S04]  /*1bb70*/  LDL.LU R19, [R1+0x21c] ;  /* 0x00021c0001137983 */ /* 0x000ee80000300800 */
[----:B0-----:R-:W2:Y:S04]  /*1bb80*/  LDL.LU R8, [R1+0x1c0] ;  /* 0x0001c00001087983 */ /* 0x001ea80000300800 */
[----:B------:R-:W2:Y:S04]  /*1bb90*/  LDL.LU R9, [R1+0x1c4] ;  /* 0x0001c40001097983 */ /* 0x000ea80000300800 */
[----:B-1----:R-:W2:Y:S04]  /*1bba0*/  LDL.LU R10, [R1+0x1c8] ;  /* 0x0001c800010a7983 */ /* 0x002ea80000300800 */
[----:B------:R-:W2:Y:S01]  /*1bbb0*/  LDL.LU R11, [R1+0x1cc] ;  /* 0x0001cc00010b7983 */ /* 0x000ea20000300800 */
[----:B---3--:R-:W-:-:S15]  /*1bbc0*/  HMMA.16816.F32 R16, R16, R2, R4 ;  /* 0x000000021010723c */ /* 0x008fde0000001804 */
[----:B------:R-:W-:-:S04]  /*1bbd0*/  NOP ;  /* 0x0000000000007918 */ /* 0x000fc80000000000 */
[----:B------:R-:W-:Y:S04]  /*1bbe0*/  STL.64 [R1+0x1d30], R18 ;  /* 0x001d301201007387 */ /* 0x000fe80000100a00 */
[----:B------:R0:W-:Y:S04]  /*1bbf0*/  STL.64 [R1+0x1d28], R16 ;  /* 0x001d281001007387 */ /* 0x0001e80000100a00 */
[----:B0-----:R-:W3:Y:S04]  /*1bc00*/  LDL.LU R16, [R1+0xa0] ;  /* 0x0000a00001107983 */ /* 0x001ee80000300800 */
[----:B------:R-:W3:Y:S04]  /*1bc10*/  LDL.LU R17, [R1+0xa4] ;  /* 0x0000a40001117983 */ /* 0x000ee80000300800 */
[----:B------:R-:W3:Y:S04]  /*1bc20*/  LDL.LU R18, [R1+0xa8] ;  /* 0x0000a80001127983 */ /* 0x000ee80000300800 */
[----:B------:R-:W3:Y:S04]  /*1bc30*/  LDL.LU R19, [R1+0xac] ;  /* 0x0000ac0001137983 */ /* 0x000ee80000300800 */
[----:B------:R-:W3:Y:S04]  /*1bc40*/  LDL.LU R4, [R1+0x104] ;  /* 0x0001040001047983 */ /* 0x000ee80000300800 */
[----:B------:R-:W3:Y:S04]  /*1bc50*/  LDL.LU R5, [R1+0x10c] ;  /* 0x00010c0001057983 */ /* 0x000ee80000300800 */
[----:B------:R-:W3:Y:S04]  /*1bc60*/  LDL.LU R6, [R1+0x174] ;  /* 0x0001740001067983 */ /* 0x000ee80000300800 */
[----:B------:R-:W3:Y:S02]  /*1bc70*/  LDL.LU R7, [R1+0x17c] ;  /* 0x00017c0001077983 */ /* 0x000ee40000300800 */
[----:B---3--:R-:W-:Y:S02]  /*1bc80*/  HMMA.16816.F32 R16, R4, R2, R16 ;  /* 0x000000020410723c */ /* 0x008fe40000001810 */
[----:B------:R-:W4:-:S15]  /*1bc90*/  LDL.LU R4, [R1+0x74] ;  /* 0x0000740001047983 */ /* 0x000f1e0000300800 */
[----:B------:R-:W-:Y:S02]  /*1bca0*/  NOP ;  /* 0x0000000000007918 */ /* 0x000fe40000000000 */
[----:B------:R-:W-:Y:S04]  /*1bcb0*/  STL.64 [R1+0x60], R16 ;  /* 0x0000601001007387 */ /* 0x000fe80000100a00 */
[----:B------:R-:W-:Y:S04]  /*1bcc0*/  STL.64 [R1+0x68], R18 ;  /* 0x0000681201007387 */ /* 0x000fe80000100a00 */
[----:B------:R-:W4:Y:S04]  /*1bcd0*/  LDL.LU R5, [R1+0x7c] ;  /* 0x00007c0001057983 */ /* 0x000f280000300800 */
[----:B------:R-:W4:Y:S01]  /*1bce0*/  LDL.LU R6, [R1+0x94] ;  /* 0x0000940001067983 */ /* 0x000f220000300800 */
[----:B-----5:R-:W-:-:S03]  /*1bcf0*/  IMAD.MOV.U32 R7, RZ, RZ, R0 ;  /* 0x000000ffff077224 */ /* 0x020fc600078e0000 */
[----:B------:R-:W3:Y:S04]  /*1bd00*/  LDL.LU R0, [R1+0x1da4] ;  /* 0x001da40001007983 */ /* 0x000ee80000300800 */
[----:B--2---:R-:W0:Y:S01]  /*1bd10*/  LDSM.16.M88.4 R16, [R29+UR9+0x40080] ;  /* 0x040080091d10783b */ /* 0x004e220008000200 */
[----:B----4-:R-:W-:Y:S03]  /*1bd20*/  HMMA.16816.F32 R12, R4, R2, R12 ;  /* 0x00000002040c723c */ /* 0x010fe6000000180c */
[----:B------:R-:W2:-:S15]  /*1bd30*/  LDL.LU R4, [R1+0x2b4] ;  /* 0x0002b40001047983 */ /* 0x000e9e0000300800 */
[----:B------:R-:W-:Y:S01]  /*1bd40*/  NOP ;  /* 0x0000000000007918 */ /* 0x000fe20000000000 */
[----:B------:R-:W-:Y:S04]  /*1bd50*/  STL.64 [R1+0x10], R12 ;  /* 0x0000100c01007387 */ /* 0x000fe80000100a00 */
[----:B------:R-:W-:Y:S04]  /*1bd60*/  STL.64 [R1+0x18], R14 ;  /* 0x0000180e01007387 */ /* 0x000fe80000100a00 */
[----:B------:R-:W2:Y:S04]  /*1bd70*/  LDL.LU R5, [R1+0x2bc] ;  /* 0x0002bc0001057983 */ /* 0x000ea80000300800 */
[----:B------:R-:W2:Y:S04]  /*1bd80*/  LDL.LU R6, [R1+0x2c4] ;  /* 0x0002c40001067983 */ /* 0x000ea80000300800 */
[----:B------:R-:W2:Y:S04]  /*1bd90*/  LDL.LU R7, [R1+0x2cc] ;  /* 0x0002cc0001077983 */ /* 0x000ea80000300800 */
[----:B---3--:R-:W-:Y:S01]  /*1bda0*/  LDSM.16.MT88.4 R12, [R0+UR9+0x10000] ;  /* 0x01000009000c783b */ /* 0x008fe20008004200 */
[----:B--2---:R-:W-:Y:S03]  /*1bdb0*/  HMMA.16816.F32 R4, R4, R2, R20 ;  /* 0x000000020404723c */ /* 0x004fe60000001814 */
[----:B------:R-:W2:Y:S04]  /*1bdc0*/  LDL.LU R20, [R1+0x120] ;  /* 0x0001200001147983 */ /* 0x000ea80000300800 */
[----:B------:R-:W2:Y:S04]  /*1bdd0*/  LDL.LU R21, [R1+0x124] ;  /* 0x0001240001157983 */ /* 0x000ea80000300800 */
[----:B------:R-:W2:Y:S04]  /*1bde0*/  LDL.LU R22, [R1+0x128] ;  /* 0x0001280001167983 */ /* 0x000ea80000300800 */
[----:B------:R-:W2:Y:S04]  /*1bdf0*/  LDL.LU R23, [R1+0x12c] ;  /* 0x00012c0001177983 */ /* 0x000ea80000300800 */
[----:B------:R-:W-:Y:S04]  /*1be00*/  STL.64 [R1+0x1d78], R6 ;  /* 0x001d780601007387 */ /* 0x000fe80000100a00 */
[----:B------:R-:W-:Y:S04]  /*1be10*/  STL.64 [R1+0x1d70], R4 ;  /* 0x001d700401007387 */ /* 0x000fe80000100a00 */
[----:B------:R-:W1:Y:S04]  /*1be20*/  LDSM.16.MT88.4 R4, [R0+UR9+0x12000] ;  /* 0x012000090004783b */ /* 0x000e680008004200 */
[----:B0-----:R-:W-:Y:S04]  /*1be30*/  STL.64 [R1+0x2f0], R16 ;  /* 0x0002f01001007387 */ /* 0x001fe80000100a00 */
[----:B------:R-:W-:Y:S04]  /*1be40*/  STL.64 [R1+0x2f8], R18 ;  /* 0x0002f81201007387 */ /* 0x000fe80000100a00 */
[----:B-1----:R-:W-:Y:S04]  /*1be50*/  STL.64 [R1+0x210], R4 ;  /* 0x0002100401007387 */ /* 0x002fe80000100a00 */
[----:B------:R0:W-:Y:S04]  /*1be60*/  STL.64 [R1+0x180], R12 ;  /* 0x0001800c01007387 */ /* 0x0001e80000100a00 */
[----:B------:R1:W-:Y:S04]  /*1be70*/  STL.64 [R1+0x188], R14 ;  /* 0x0001880e01007387 */ /* 0x0003e80000100a00 */
[----:B------:R-:W-:Y:S04]  /*1be80*/  STL [R1+0x21c], R7 ;  /* 0x00021c0701007387 */ /* 0x000fe80000100800 */
[----:B0-----:R-:W3:Y:S04]  /*1be90*/  LDL.LU R12, [R1+0x294] ;  /* 0x00029400010c7983 */ /* 0x001ee80000300800 */
[----:B------:R-:W3:Y:S04]  /*1bea0*/  LDL.LU R13, [R1+0x29c] ;  /* 0x00029c00010d7983 */ /* 0x000ee80000300800 */
[----:B-1----:R-:W3:Y:S04]  /*1beb0*/  LDL.LU R14, [R1+0x274] ;  /* 0x00027400010e7983 */ /* 0x002ee80000300800 */
[----:B------:R-:W3:Y:S01]  /*1bec0*/  LDL.LU R15, [R1+0x27c] ;  /* 0x00027c00010f7983 */ /* 0x000ee20000300800 */
[----:B------:R-:W-:-:S03]  /*1bed0*/  IMAD.MOV.U32 R29, RZ, RZ, R6 ;  /* 0x000000ffff1d7224 */ /* 0x000fc600078e0006 */
[----:B------:R-:W0:Y:S02]  /*1bee0*/  LDSM.16.MT88.4 R4, [R0+UR9+0x10080] ;  /* 0x010080090004783b */ /* 0x000e240008004200 */
[----:B0-----:R-:W-:Y:S01]  /*1bef0*/  IMAD.MOV.U32 R19, RZ, RZ, R4 ;  /* 0x000000ffff137224 */ /* 0x001fe200078e0004 */
[----:B------:R-:W-:Y:S01]  /*1bf00*/  MOV R18, R6 ;  /* 0x0000000600127202 */ /* 0x000fe20000000f00 */
[----:B---3--:R-:W-:-:S15]  /*1bf10*/  HMMA.16816.F32 R12, R12, R2, R8 ;  /* 0x000000020c0c723c */ /* 0x008fde0000001808 */
[----:B------:R-:W-:-:S04]  /*1bf20*/  NOP ;  /* 0x0000000000007918 */ /* 0x000fc80000000000 */
[----:B------:R-:W-:Y:S04]  /*1bf30*/  STL [R1+0x1d60], R12 ;  /* 0x001d600c01007387 */ /* 0x000fe80000100800 */
[----:B------:R-:W-:Y:S04]  /*1bf40*/  STL [R1+0x1d5c], R13 ;  /* 0x001d5c0d01007387 */ /* 0x000fe80000100800 */
[----:B------:R-:W-:Y:S04]  /*1bf50*/  STL [R1+0x1d58], R14 ;  /* 0x001d580e01007387 */ /* 0x000fe80000100800 */
[----:B------:R-:W-:Y:S04]  /*1bf60*/  STL [R1+0x1d20], R15 ;  /* 0x001d200f01007387 */ /* 0x000fe80000100800 */
[----:B------:R-:W-:Y:S04]  /*1bf70*/  STL [R1+0x234], R5 ;  /* 0x0002340501007387 */ /* 0x000fe80000100800 */
[----:B------:R-:W-:Y:S04]  /*1bf80*/  STL [R1+0x23c], R7 ;  /* 0x00023c0701007387 */ /* 0x000fe80000100800 */
[----:B------:R-:W0:Y:S02]  /*1bf90*/  LDSM.16.MT88.4 R4, [R0+UR9+0x12080] ;  /* 0x012080090004783b */ /* 0x000e240008004200 */
[----:B0-----:R-:W-:-:S02]  /*1bfa0*/  IMAD.MOV.U32 R17, RZ, RZ, R4 ;  /* 0x000000ffff117224 */ /* 0x001fc400078e0004 */
[----:B------:R-:W-:Y:S01]  /*1bfb0*/  IMAD.MOV.U32 R16, RZ, RZ, R6 ;  /* 0x000000ffff107224 */ /* 0x000fe200078e0006 */
[----:B------:R-:W-:Y:S04]  /*1bfc0*/  STL [R1+0x244], R5 ;  /* 0x0002440501007387 */ /* 0x000fe80000100800 */
[----:B------:R-:W-:Y:S04]  /*1bfd0*/  STL [R1+0x24c], R7 ;  /* 0x00024c0701007387 */ /* 0x000fe80000100800 */
[----:B------:R-:W-:Y:S04]  /*1bfe0*/  STL.64 [R1+0x1d98], R18 ;  /* 0x001d981201007387 */ /* 0x000fe80000100a00 */
[----:B------:R0:W-:Y:S04]  /*1bff0*/  STL.64 [R1+0x1d90], R16 ;  /* 0x001d901001007387 */ /* 0x0001e80000100a00 */
[----:B------:R-:W1:Y:S04]  /*1c000*/  LDSM.16.MT88.4 R4, [R0+UR9+0x10100] ;  /* 0x010100090004783b */ /* 0x000e680008004200 */
[----:B0-----:R-:W3:Y:S04]  /*1c010*/  LDL.LU R16, [R1+0xc0] ;  /* 0x0000c00001107983 */ /* 0x001ee80000300800 */
[----:B------:R-:W3:Y:S04]  /*1c020*/  LDL.LU R17, [R1+0xc4] ;  /* 0x0000c40001117983 */ /* 0x000ee80000300800 */
[----:B------:R-:W3:Y:S04]  /*1c030*/  LDL.LU R18, [R1+0xc8] ;  /* 0x0000c80001127983 */ /* 0x000ee80000300800 */
[----:B------:R-:W3:Y:S04]  /*1c040*/  LDL.LU R19, [R1+0xcc] ;  /* 0x0000cc0001137983 */ /* 0x000ee80000300800 */
[----:B------:R-:W2:Y:S04]  /*1c050*/  LDL.LU R8, [R1+0x1e4] ;  /* 0x0001e40001087983 */ /* 0x000ea80000300800 */
[----:B------:R-:W2:Y:S04]  /*1c060*/  LDL.LU R9, [R1+0x1ec] ;  /* 0x0001ec0001097983 */ /* 0x000ea80000300800 */
[----:B------:R-:W2:Y:S04]  /*1c070*/  LDL.LU R10, [R1+0x1f4] ;  /* 0x0001f400010a7983 */ /* 0x000ea80000300800 */
[----:B------:R-:W2:Y:S04]  /*1c080*/  LDL.LU R11, [R1+0x1fc] ;  /* 0x0001fc00010b7983 */ /* 0x000ea80000300800 */
[----:B------:R-:W4:Y:S04]  /*1c090*/  LDL R14, [R1+0x2f0] ;  /* 0x0002f000010e7983 */ /* 0x000f280000100800 */
[----:B------:R-:W5:Y:S01]  /*1c0a0*/  LDL R13, [R1+0x2f4] ;  /* 0x0002f400010d7983 */ /* 0x000f620000100800 */
[----:B-1----:R-:W-:-:S02]  /*1c0b0*/  IMAD.MOV.U32 R25, RZ, RZ, R4 ;  /* 0x000000ffff197224 */ /* 0x002fc400078e0004 */
[----:B------:R-:W-:Y:S01]  /*1c0c0*/  IMAD.MOV.U32 R26, RZ, RZ, R6 ;  /* 0x000000ffff1a7224 */ /* 0x000fe200078e0006 */
[----:B--2---:R-:W-:-:S15]  /*1c0d0*/  HMMA.16816.F32 R8, R8, R2, R20 ;  /* 0x000000020808723c */ /* 0x004fde0000001814 */
[----:B------:R-:W-:-:S04]  /*1c0e0*/  NOP ;  /* 0x0000000000007918 */ /* 0x000fc80000000000 */
[----:B------:R-:W-:Y:S04]  /*1c0f0*/  STL.64 [R1+0x1ce8], R10 ;  /* 0x001ce80a01007387 */ /* 0x000fe80000100a00 */
[----:B------:R-:W-:Y:S04]  /*1c100*/  STL.64 [R1+0x1ce0], R8 ;  /* 0x001ce00801007387 */ /* 0x000fe80000100a00 */
[----:B------:R-:W-:Y:S04]  /*1c110*/  STL [R1+0x264], R5 ;  /* 0x0002640501007387 */ /* 0x000fe80000100800 */
[----:B------:R-:W-:Y:S04]  /*1c120*/  STL [R1+0x26c], R7 ;  /* 0x00026c0701007387 */ /* 0x000fe80000100800 */
[----:B------:R-:W0:Y:S04]  /*1c130*/  LDSM.16.MT88.4 R4, [R0+UR9+0x12100] ;  /* 0x012100090004783b */ /* 0x000e280008004200 */
[----:B------:R-:W1:Y:S01]  /*1c140*/  LDSM.16.MT88.4 R8, [R0+UR9+0x10180] ;  /* 0x010180090008783b */ /* 0x000e620008004200 */
[----:B0-----:R-:W-:-:S03]  /*1c150*/  MOV R27, R4 ;  /* 0x00000004001b7202 */ /* 0x001fc60000000f00 */
[----:B------:R-:W-:Y:S04]  /*1c160*/  STL [R1+0x284], R5 ;  /* 0x0002840501007387 */ /* 0x000fe80000100800 */
[----:B------:R-:W-:Y:S04]  /*1c170*/  STL [R1+0x28c], R7 ;  /* 0x00028c0701007387 */ /* 0x000fe80000100800 */
[----:B------:R-:W-:Y:S04]  /*1c180*/  STL.64 [R1+0x1d88], R26 ;  /* 0x001d881a01007387 */ /* 0x000fe80000100a00 */
[----:B------:R0:W-:Y:S04]  /*1c190*/  STL.64 [R1+0x1d80], R24 ;  /* 0x001d801801007387 */ /* 0x0001e80000100a00 */
[----:B0-----:R-:W2:Y:S04]  /*1c1a0*/  LDL.LU R24, [R1+0xd0] ;  /* 0x0000d00001187983 */ /* 0x001ea80000300800 */
[----:B------:R-:W2:Y:S04]  /*1c1b0*/  LDL.LU R25, [R1+0xd4] ;  /* 0x0000d40001197983 */ /* 0x000ea80000300800 */
[----:B------:R-:W2:Y:S04]  /*1c1c0*/  LDL.LU R26, [R1+0xd8] ;  /* 0x0000d800011a7983 */ /* 0x000ea80000300800 */
[----:B------:R-:W2:Y:S04]  /*1c1d0*/  LDL.LU R27, [R1+0xdc] ;  /* 0x0000dc00011b7983 */ /* 0x000ea80000300800 */
[----:B------:R-:W3:Y:S04]  /*1c1e0*/  LDL.LU R20, [R1+0x164] ;  /* 0x0001640001147983 */ /* 0x000ee80000300800 */
[----:B------:R-:W3:Y:S04]  /*1c1f0*/  LDL.LU R21, [R1+0x16c] ;  /* 0x00016c0001157983 */ /* 0x000ee80000300800 */
[----:B------:R-:W3:Y:S04]  /*1c200*/  LDL.LU R22, [R1+0x194] ;  /* 0x0001940001167983 */ /* 0x000ee80000300800 */
[----:B------:R-:W3:Y:S01]  /*1c210*/  LDL.LU R23, [R1+0x19c] ;  /* 0x00019c0001177983 */ /* 0x000ee20000300800 */
[----:B------:R-:W-:-:S03]  /*1c220*/  IMAD.MOV.U32 R15, RZ, RZ, R6 ;  /* 0x000000ffff0f7224 */ /* 0x000fc600078e0006 */
[----:B------:R-:W2:Y:S01]  /*1c230*/  LDL.LU R4, [R1] ;  /* 0x0000000001047983 */ /* 0x000ea20000300800 */
[----:B------:R-:W-:-:S03]  /*1c240*/  IMAD.MOV.U32 R7, RZ, RZ, R28 ;  /* 0x000000ffff077224 */ /* 0x000fc600078e001c */
[----:B------:R-:W2:Y:S04]  /*1c250*/  LDL.LU R5, [R1+0x4] ;  /* 0x0000040001057983 */ /* 0x000ea80000300800 */
[----:B------:R-:W2:Y:S04]  /*1c260*/  LDL.LU R6, [R1+0x8] ;  /* 0x0000080001067983 */ /* 0x000ea80000300800 */
[----:B------:R-:W2:Y:S04]  /*1c270*/  LDL.LU R28, [R1+0x1da0] ;  /* 0x001da000011c7983 */ /* 0x000ea80000300800 */
[----:B-1----:R-:W-:Y:S01]  /*1c280*/  STL.64 [R1+0x290], R8 ;  /* 0x0002900801007387 */ /* 0x002fe20000100a00 */
[----:B------:R-:W-:Y:S01]  /*1c290*/  IMAD.MOV.U32 R12, RZ, RZ, R10 ;  /* 0x000000ffff0c7224 */ /* 0x000fe200078e000a */
[----:B---3--:R-:W-:-:S15]  /*1c2a0*/  HMMA.16816.F32 R16, R20, R2, R16 ;  /* 0x000000021410723c */ /* 0x008fde0000001810 */
[----:B------:R-:W-:-:S04]  /*1c2b0*/  NOP ;  /* 0x0000000000007918 */ /* 0x000fc80000000000 */
[----:B------:R-:W-:Y:S04]  /*1c2c0*/  STL.64 [R1+0xb0], R16 ;  /* 0x0000b01001007387 */ /* 0x000fe80000100a00 */
[----:B------:R-:W-:Y:S04]  /*1c2d0*/  STL.64 [R1+0xb8], R18 ;  /* 0x0000b81201007387 */ /* 0x000fe80000100a00 */
[----:B------:R-:W0:Y:S04]  /*1c2e0*/  LDSM.16.MT88.4 R16, [R0+UR9+0x12180] ;  /* 0x012180090010783b */ /* 0x000e280008004200 */
[----:B------:R1:W-:Y:S04]  /*1c2f0*/  STL [R1+0x29c], R11 ;  /* 0x00029c0b01007387 */ /* 0x0003e80000100800 */
[----:B0-----:R-:W-:Y:S04]  /*1c300*/  STL [R1+0x2a4], R17 ;  /* 0x0002a41101007387 */ /* 0x001fe80000100800 */
[----:B------:R-:W-:Y:S04]  /*1c310*/  STL [R1+0x2ac], R19 ;  /* 0x0002ac1301007387 */ /* 0x000fe80000100800 */
[----:B------:R-:W-:Y:S04]  /*1c320*/  STL [R1+0x1c60], R0 ;  /* 0x001c600001007387 */ /* 0x000fe80000100800 */
[----:B------:R-:W3:Y:S04]  /*1c330*/  LDL.LU R20, [R1+0x180] ;  /* 0x0001800001147983 */ /* 0x000ee80000300800 */
[----:B------:R-:W3:Y:S04]  /*1c340*/  LDL.LU R21, [R1+0x188] ;  /* 0x0001880001157983 */ /* 0x000ee80000300800 */
[----:B------:R-:W3:Y:S01]  /*1c350*/  LDL.LU R22, [R1+0x210] ;  /* 0x0002100001167983 */ /* 0x000ee20000300800 */
[----:B-1----:R-:W-:Y:S01]  /*1c360*/  IMAD.MOV.U32 R11, RZ, RZ, R16 ;  /* 0x000000ffff0b7224 */ /* 0x002fe200078e0010 */
[----:B------:R-:W-:-:S02]  /*1c370*/  MOV R10, R18 ;  /* 0x00000012000a7202 */ /* 0x000fc40000000f00 */
[----:B--2---:R-:W0:Y:S01]  /*1c380*/  LDSM.16.MT88.4 R16, [R28+UR9+0x10000] ;  /* 0x010000091c10783b */ /* 0x004e220008004200 */
[----:B----4-:R-:W-:-:S03]  /*1c390*/  F2FP.F16.E4M3.UNPACK_B R2, R14 ;  /* 0x0000000eff02723e */ /* 0x010fc600020006ff */
[----:B0-----:R-:W-:Y:S01]  /*1c3a0*/  STL [R1+0x164], R17 ;  /* 0x0001641101007387 */ /* 0x001fe20000100800 */
[----:B------:R-:W-:-:S03]  /*1c3b0*/  IMAD.MOV.U32 R14, RZ, RZ, R18 ;  /* 0x000000ffff0e7224 */ /* 0x000fc600078e0012 */
[----:B------:R0:W-:Y:S04]  /*1c3c0*/  STL [R1+0x16c], R19 ;  /* 0x00016c1301007387 */ /* 0x0001e80000100800 */
[----:B0-----:R-:W2:Y:S01]  /*1c3d0*/  LDL.LU.64 R18, [R1+0x1d98] ;  /* 0x001d980001127983 */ /* 0x001ea20000300a00 */
[----:B-----5:R-:W-:Y:S01]  /*1c3e0*/  F2FP.F16.E4M3.UNPACK_B R3, R13 ;  /* 0x0000000dff03723e */ /* 0x020fe200020006ff */
[----:B------:R-:W-:Y:S02]  /*1c3f0*/  IMAD.MOV.U32 R23, RZ, RZ, R29 ;  /* 0x000000ffff177224 */ /* 0x000fe400078e001d */
[----:B------:R-:W-:Y:S02]  /*1c400*/  IMAD.MOV.U32 R13, RZ, RZ, R16 ;  /* 0x000000ffff0d7224 */ /* 0x000fe400078e0010 */
[----:B------:R-:W4:Y:S03]  /*1c410*/  LDL.LU.64 R16, [R1+0x1d90] ;  /* 0x001d900001107983 */ /* 0x000f260000300a00 */
[----:B---3--:R-:W-:Y:S01]  /*1c420*/  HMMA.16816.F32 R20, R20, R2, R24 ;  /* 0x000000021414723c */ /* 0x008fe20000001818 */
[----:B------:R-:W-:-:S15]  /*1c430*/  LDSM.16.MT88.4 R24, [R28+UR9+0x10080] ;  /* 0x010080091c18783b */ /* 0x000fde0008004200 */
[----:B------:R-:W-:-:S03]  /*1c440*/  NOP ;  /* 0x0000000000007918 */ /* 0x000fc60000000000 */
[----:B------:R-:W-:Y:S01]  /*1c450*/  STL.64 [R1+0xc0], R20 ;  /* 0x0000c01401007387 */ /* 0x000fe20000100a00 */
[----:B------:R-:W-:-:S03]  /*1c460*/  IMAD.MOV.U32 R0, RZ, RZ, R23 ;  /* 0x000000ffff007224 */ /* 0x000fc600078e0017 */
[----:B------:R-:W-:Y:S04]  /*1c470*/  STL [R1+0xc8], R22 ;  /* 0x0000c81601007387 */ /* 0x000fe80000100800 */
[----:B------:R-:W0:Y:S04]  /*1c480*/  LDSM.16.MT88.4 R20, [R28+UR9+0x12000] ;  /* 0x012000091c14783b */ /* 0x000e280008004200 */
[----:B------:R-:W-:Y:S04]  /*1c490*/  STL [R1+0x1cf0], R0 ;  /* 0x001cf00001007387 */ /* 0x000fe80000100800 */
[----:B0-----:R0:W-:Y:S01]  /*1c4a0*/  STL [R1+0x104], R21 ;  /* 0x0001041501007387 */ /* 0x0011e20000100800 */
[----:B------:R-:W-:-:S03]  /*1c4b0*/  MOV R9, R20 ;  /* 0x0000001400097202 */ /* 0x000fc60000000f00 */
[----:B------:R-:W-:Y:S01]  /*1c4c0*/  STL [R1+0x10c], R23 ;  /* 0x00010c1701007387 */ /* 0x000fe20000100800 */
[----:B--2---:R-:W-:-:S03]  /*1c4d0*/  IMAD.MOV.U32 R20, RZ, RZ, R19 ;  /* 0x000000ffff147224 */ /* 0x004fc600078e0013 */
[----:B------:R-:W2:Y:S01]  /*1c4e0*/  LDL R29, [R1+0x318] ;  /* 0x00031800011d7983 */ /* 0x000ea20000100800 */
[----:B0-----:R-:W-:-:S03]  /*1c4f0*/  IMAD.MOV.U32 R21, RZ, RZ, R18 ;  /* 0x000000ffff157224 */ /* 0x001fc600078e0012 */
[----:B------:R-:W-:Y:S01]  /*1c500*/  STL [R1+0x1a4], R25 ;  /* 0x0001a41901007387 */ /* 0x000fe20000100800 */
[----:B------:R-:W-:Y:S02]  /*1c510*/  IMAD.MOV.U32 R18, RZ, RZ, R26 ;  /* 0x000000ffff127224 */ /* 0x000fe400078e001a */
[----:B------:R-:W-:Y:S01]  /*1c520*/  IMAD.MOV.U32 R19, RZ, RZ, R24 ;  /* 0x000000ffff137224 */ /* 0x000fe200078e0018 */
[----:B------:R0:W-:Y:S04]  /*1c530*/  STL [R1+0x1ac], R27 ;  /* 0x0001ac1b01007387 */ /* 0x0001e80000100800 */
[----:B0-----:R-:W3:Y:S04]  /*1c540*/  LDL.LU.64 R26, [R1+0x1d88] ;  /* 0x001d8800011a7983 */ /* 0x001ee80000300a00 */
[----:B------:R-:W5:Y:S01]  /*1c550*/  LDL.LU.64 R24, [R1+0x1d80] ;  /* 0x001d800001187983 */ /* 0x000f620000300a00 */
[----:B------:R-:W-:Y:S01]  /*1c560*/  IMAD.MOV.U32 R8, RZ, RZ, R22 ;  /* 0x000000ffff087224 */ /* 0x000fe200078e0016 */
[----:B----4-:R-:W-:Y:S01]  /*1c570*/  MOV R23, R16 ;  /* 0x0000001000177202 */ /* 0x010fe20000000f00 */
[----:B------:R-:W-:-:S07]  /*1c580*/  IMAD.MOV.U32 R22, RZ, RZ, R17 ;  /* 0x000000ffff167224 */ /* 0x000fce00078e0011 */
[----:B------:R-:W-:Y:S01]  /*1c590*/  HMMA.16816.F32 R20, R20, R2, R4 ;  /* 0x000000021414723c */ /* 0x000fe20000001804 */
[----:B------:R-:W4:Y:S04]  /*1c5a0*/  LDL.LU.64 R6, [R1+0x1d78] ;  /* 0x001d780001067983 */ /* 0x000f280000300a00 */
[----:B------:R-:W4:-:S14]  /*1c5b0*/  LDL.LU.64 R4, [R1+0x1d70] ;  /* 0x001d700001047983 */ /* 0x000f1c0000300a00 */
[----:B------:R-:W-:Y:S04]  /*1c5c0*/  STL.64 [R1+0x130], R20 ;  /* 0x0001301401007387 */ /* 0x000fe80000100a00 */
[----:B------:R-:W-:Y:S04]  /*1c5d0*/  STL.64 [R1+0x138], R22 ;  /* 0x0001381601007387 */ /* 0x000fe80000100a00 */
[----:B------:R-:W0:Y:S02]  /*1c5e0*/  LDSM.16.MT88.4 R20, [R28+UR9+0x12080] ;  /* 0x012080091c14783b */ /* 0x000e240008004200 */
[----:B0-----:R-:W-:-:S02]  /*1c5f0*/  IMAD.MOV.U32 R17, RZ, RZ, R20 ;  /* 0x000000ffff117224 */ /* 0x001fc400078e0014 */
[----:B------:R-:W-:Y:S01]  /*1c600*/  IMAD.MOV.U32 R16, RZ, RZ, R22 ;  /* 0x000000ffff107224 */ /* 0x000fe200078e0016 */
[----:B------:R3:W-:Y:S04]  /*1c610*/  STL [R1+0x194], R21 ;  /* 0x0001941501007387 */ /* 0x0007e80000100800 */
[----:B------:R-:W-:Y:S04]  /*1c620*/  STL [R1+0x19c], R23 ;  /* 0x00019c1701007387 */ /* 0x000fe80000100800 */
[----:B------:R-:W-:Y:S04]  /*1c630*/  STL.64 [R1+0x1d40], R18 ;  /* 0x001d401201007387 */ /* 0x000fe80000100a00 */
[----:B------:R0:W-:Y:S01]  /*1c640*/  STL.64 [R1+0x1d38], R16 ;  /* 0x001d381001007387 */ /* 0x0001e20000100a00 */
[----:B---3--:R-:W-:-:S02]  /*1c650*/  IMAD.MOV.U32 R21, RZ, RZ, R26 ;  /* 0x000000ffff157224 */ /* 0x008fc400078e001a */
[----:B------:R-:W-:Y:S01]  /*1c660*/  IMAD.MOV.U32 R22, RZ, RZ, R27 ;  /* 0x000000ffff167224 */ /* 0x000fe200078e001b */
[----:B-----5:R-:W-:Y:S02]  /*1c670*/  MOV R20, R25 ;  /* 0x0000001900147202 */ /* 0x020fe40000000f00 */
[----:B------:R-:W3:Y:S04]  /*1c680*/  LDL.LU R25, [R1+0x1d6c] ;  /* 0x001d6c0001197983 */ /* 0x000ee80000300800 */
[----:B------:R-:W3:Y:S04]  /*1c690*/  LDL.LU R26, [R1+0x1d68] ;  /* 0x001d6800011a7983 */ /* 0x000ee80000300800 */
[----:B------:R-:W3:Y:S04]  /*1c6a0*/  LDL.LU R27, [R1+0x1d64] ;  /* 0x001d6400011b7983 */ /* 0x000ee80000300800 */
[----:B0-----:R-:W5:Y:S04]  /*1c6b0*/  LDL.LU R16, [R1+0x40] ;  /* 0x0000400001107983 */ /* 0x001f680000300800 */
[----:B------:R-:W5:Y:S04]  /*1c6c0*/  LDL.LU R17, [R1+0x44] ;  /* 0x0000440001117983 */ /* 0x000f680000300800 */
[----:B------:R-:W2:Y:S04]  /*1c6d0*/  LDL.LU R18, [R1+0x48] ;  /* 0x0000480001127983 */ /* 0x000ea80000300800 */
[----:B------:R-:W2:Y:S01]  /*1c6e0*/  LDL.LU R19, [R1+0x4c] ;  /* 0x00004c0001137983 */ /* 0x000ea20000300800 */
[----:B------:R-:W-:-:S03]  /*1c6f0*/  IMAD.MOV.U32 R23, RZ, RZ, R15 ;  /* 0x000000ffff177224 */ /* 0x000fc600078e000f */
[----:B--2---:R-:W-:Y:S04]  /*1c700*/  STL.64 [R1+0x1d50], R18 ;  /* 0x001d501201007387 */ /* 0x004fe80000100a00 */
[----:B-----5:R-:W-:Y:S04]  /*1c710*/  STL.64 [R1+0x1d48], R16 ;  /* 0x001d481001007387 */ /* 0x020fe80000100a00 */
[----:B------:R-:W0:Y:S01]  /*1c720*/  LDSM.16.MT88.4 R16, [R28+UR9+0x10100] ;  /* 0x010100091c10783b */ /* 0x000e220008004200 */
[----:B---3--:R-:W-:-:S15]  /*1c730*/  HMMA.16816.F32 R20, R20, R2, R24 ;  /* 0x000000021414723c */ /* 0x008fde0000001818 */
[----:B------:R-:W-:-:S04]  /*1c740*/  NOP ;  /* 0x0000000000007918 */ /* 0x000fc80000000000 */
[----:B------:R-:W-:Y:S04]  /*1c750*/  STL.64 [R1+0x1c0], R20 ;  /* 0x0001c01401007387 */ /* 0x000fe80000100a00 */
[----:B------:R-:W-:Y:S04]  /*1c760*/  STL.64 [R1+0x1c8], R22 ;  /* 0x0001c81601007387 */ /* 0x000fe80000100a00 */
[----:B0-----:R-:W-:Y:S01]  /*1c770*/  STL [R1+0x1f4], R17 ;  /* 0x0001f41101007387 */ /* 0x001fe20000100800 */
[----:B------:R-:W-:Y:S01]  /*1c780*/  IMAD.MOV.U32 R15, RZ, RZ, R16 ;  /* 0x000000ffff0f7224 */ /* 0x000fe200078e0010 */
[----:B------:R-:W-:-:S02]  /*1c790*/  MOV R27, R18 ;  /* 0x00000012001b7202 */ /* 0x000fc40000000f00 */
[----:B------:R-:W-:Y:S04]  /*1c7a0*/  STL [R1+0x1fc], R19 ;  /* 0x0001fc1301007387 */ /* 0x000fe80000100800 */
[----:B------:R-:W0:Y:S04]  /*1c7b0*/  LDSM.16.MT88.4 R16, [R28+UR9+0x12100] ;  /* 0x012100091c10783b */ /* 0x000e280008004200 */
[----:B0-----:R-:W-:Y:S04]  /*1c7c0*/  STL [R1+0x204], R17 ;  /* 0x0002041101007387 */ /* 0x001fe80000100800 */
[----:B------:R-:W-:Y:S04]  /*1c7d0*/  STL [R1+0x20c], R19 ;  /* 0x00020c1301007387 */ /* 0x000fe80000100800 */
[----:B------:R-:W4:Y:S01]  /*1c7e0*/  LDL.LU R20, [R1+0x290] ;  /* 0x0002900001147983 */ /* 0x000f220000300800 */
[----:B------:R-:W-:-:S02]  /*1c7f0*/  IMAD.MOV.U32 R26, RZ, RZ, R16 ;  /* 0x000000ffff1a7224 */ /* 0x000fc400078e0010 */
[----:B------:R-:W-:Y:S02]  /*1c800*/  IMAD.MOV.U32 R25, RZ, RZ, R18 ;  /* 0x000000ffff197224 */ /* 0x000fe400078e0012 */
[----:B------:R-:W0:Y:S01]  /*1c810*/  LDSM.16.MT88.4 R16, [R28+UR9+0x10180] ;  /* 0x010180091c10783b */ /* 0x000e220008004200 */
[----:B------:R-:W-:Y:S01]  /*1c820*/  IMAD.MOV.U32 R21, RZ, RZ, R12 ;  /* 0x000000ffff157224 */ /* 0x000fe200078e000c */
[----:B------:R-:W-:Y:S01]  /*1c830*/  MOV R23, R10 ;  /* 0x0000000a00177202 */ /* 0x000fe20000000f00 */
[----:B------:R-:W-:Y:S01]  /*1c840*/  IMAD.MOV.U32 R22, RZ, RZ, R11 ;  /* 0x000000ffff167224 */ /* 0x000fe200078e000b */
[----:B------:R-:W2:Y:S04]  /*1c850*/  LDL.LU R12, [R1+0x1d60] ;  /* 0x001d6000010c7983 */ /* 0x000ea80000300800 */
[----:B0-----:R-:W-:Y:S04]  /*1c860*/  STL [R1+0x274], R17 ;  /* 0x0002741101007387 */ /* 0x001fe80000100800 */
[----:B------:R-:W-:Y:S01]  /*1c870*/  STL [R1+0x27c], R19 ;  /* 0x00027c1301007387 */ /* 0x000fe20000100800 */
[----:B------:R-:W-:-:S02]  /*1c880*/  IMAD.MOV.U32 R24, RZ, RZ, R16 ;  /* 0x000000ffff187224 */ /* 0x000fc400078e0010 */
[----:B------:R-:W-:Y:S02]  /*1c890*/  IMAD.MOV.U32 R11, RZ, RZ, R18 ;  /* 0x000000ffff0b7224 */ /* 0x000fe400078e0012 */
[----:B------:R-:W-:Y:S01]  /*1c8a0*/  LDSM.16.MT88.4 R16, [R29+UR9+0x10000] ;  /* 0x010000091d10783b */ /* 0x000fe20008004200 */
[----:B----4-:R-:W-:Y:S03]  /*1c8b0*/  HMMA.16816.F32 R4, R20, R2, R4 ;  /* 0x000000021404723c */ /* 0x010fe60000001804 */
[----:B------:R-:W3:-:S15]  /*1c8c0*/  LDL.LU R20, [R1+0x20] ;  /* 0x0000200001147983 */ /* 0x000ede0000300800 */
[----:B------:R-:W-:Y:S01]  /*1c8d0*/  NOP ;  /* 0x0000000000007918 */ /* 0x000fe20000000000 */
[----:B------:R-:W-:Y:S04]  /*1c8e0*/  STL.64 [R1+0x220], R4 ;  /* 0x0002200401007387 */ /* 0x000fe80000100a00 */
[----:B------:R-:W-:Y:S04]  /*1c8f0*/  STL.64 [R1+0x228], R6 ;  /* 0x0002280601007387 */ /* 0x000fe80000100a00 */
[----:B------:R-:W0:Y:S04]  /*1c900*/  LDSM.16.MT88.4 R4, [R28+UR9+0x12180] ;  /* 0x012180091c04783b */ /* 0x000e280008004200 */
[----:B------:R-:W3:Y:S04]  /*1c910*/  LDL.LU R21, [R1+0x24] ;  /* 0x0000240001157983 */ /* 0x000ee80000300800 */
[----:B------:R-:W3:Y:S04]  /*1c920*/  LDL.LU R22, [R1+0x28] ;  /* 0x0000280001167983 */ /* 0x000ee80000300800 */
[----:B------:R-:W3:Y:S04]  /*1c930*/  LDL.LU R23, [R1+0x2c] ;  /* 0x00002c0001177983 */ /* 0x000ee80000300800 */
[----:B0-----:R0:W-:Y:S01]  /*1c940*/  STL [R1+0x254], R5 ;  /* 0x0002540501007387 */ /* 0x0011e20000100800 */
[----:B------:R-:W-:Y:S01]  /*1c950*/  IMAD.MOV.U32 R10, RZ, RZ, R4 ;  /* 0x000000ffff0a7224 */ /* 0x000fe200078e0004 */
[----:B------:R-:W-:-:S02]  /*1c960*/  MOV R4, R13 ;  /* 0x0000000d00047202 */ /* 0x000fc40000000f00 */
[----:B------:R1:W-:Y:S01]  /*1c970*/  STL [R1+0x25c], R7 ;  /* 0x00025c0701007387 */ /* 0x0003e20000100800 */
[----:B------:R-:W-:-:S03]  /*1c980*/  IMAD.MOV.U32 R0, RZ, RZ, R6 ;  /* 0x000000ffff007224 */ /* 0x000fc600078e0006 */
[----:B------:R-:W-:Y:S01]  /*1c990*/  STL [R1+0x1c58], R28 ;  /* 0x001c581c01007387 */ /* 0x000fe20000100800 */
[----:B0-----:R-:W-:-:S03]  /*1c9a0*/  IMAD.MOV.U32 R5, RZ, RZ, R14 ;  /* 0x000000ffff057224 */ /* 0x001fc600078e000e */
[----:B------:R-:W2:Y:S01]  /*1c9b0*/  LDL.LU R13, [R1+0x1d5c] ;  /* 0x001d5c00010d7983 */ /* 0x000ea20000300800 */
[----:B------:R-:W-:Y:S02]  /*1c9c0*/  IMAD.MOV.U32 R6, RZ, RZ, R9 ;  /* 0x000000ffff067224 */ /* 0x000fe400078e0009 */
[----:B-1----:R-:W-:Y:S01]  /*1c9d0*/  IMAD.MOV.U32 R7, RZ, RZ, R8 ;  /* 0x000000ffff077224 */ /* 0x002fe200078e0008 */
[----:B------:R-:W2:Y:S01]  /*1c9e0*/  LDL.LU R14, [R1+0x1d58] ;  /* 0x001d5800010e7983 */ /* 0x000ea20000300800 */
[----:B------:R-:W-:Y:S01]  /*1c9f0*/  MOV R8, R18 ;  /* 0x0000001200087202 */ /* 0x000fe20000000f00 */
[----:B------:R-:W-:Y:S02]  /*1ca00*/  IMAD.MOV.U32 R9, RZ, RZ, R16 ;  /* 0x000000ffff097224 */ /* 0x000fe400078e0010 */
[----:B------:R-:W-:Y:S04]  /*1ca10*/  STL [R1+0x74], R17 ;  /* 0x0000741101007387 */ /* 0x000fe80000100800 */
[----:B------:R0:W-:Y:S04]  /*1ca20*/  STL [R1+0x7c], R19 ;  /* 0x00007c1301007387 */ /* 0x0001e80000100800 */
[----:B0-----:R-:W4:Y:S04]  /*1ca30*/  LDL.LU.64 R18, [R1+0x1d50] ;  /* 0x001d500001127983 */ /* 0x001f280000300a00 */
[----:B------:R-:W4:Y:S02]  /*1ca40*/  LDL.LU.64 R16, [R1+0x1d48] ;  /* 0x001d480001107983 */ /* 0x000f240000300a00 */
[----:B----4-:R-:W-:Y:S02]  /*1ca50*/  HMMA.16816.F32 R4, R4, R2, R16 ;  /* 0x000000020404723c */ /* 0x010fe40000001810 */
[----:B------:R-:W4:Y:S04]  /*1ca60*/  LDL.LU.64 R18, [R1+0x1d40] ;  /* 0x001d400001127983 */ /* 0x000f280000300a00 */
[----:B------:R-:W5:-:S13]  /*1ca70*/  LDL.LU.64 R16, [R1+0x1d38] ;  /* 0x001d380001107983 */ /* 0x000f5a0000300a00 */
[----:B------:R-:W-:Y:S04]  /*1ca80*/  STL.64 [R1], R4 ;  /* 0x0000000401007387 */ /* 0x000fe80000100a00 */
[----:B------:R-:W-:Y:S04]  /*1ca90*/  STL.64 [R1+0x8], R6 ;  /* 0x0000080601007387 */ /* 0x000fe80000100a00 */
[----:B------:R-:W0:Y:S04]  /*1caa0*/  LDSM.16.MT88.4 R4, [R29+UR9+0x12000] ;  /* 0x012000091d04783b */ /* 0x000e280008004200 */
[----:B0-----:R4:W-:Y:S04]  /*1cab0*/  STL.64 [R1+0x40], R4 ;  /* 0x0000400401007387 */ /* 0x0019e80000100a00 */
[----:B------:R5:W-:Y:S01]  /*1cac0*/  STL.64 [R1+0x48], R6 ;  /* 0x0000480601007387 */ /* 0x000be20000100a00 */
[----:B----4-:R-:W-:-:S02]  /*1cad0*/  IMAD.MOV.U32 R4, RZ, RZ, R19 ;  /* 0x000000ffff047224 */ /* 0x010fc400078e0013 */
[----:B------:R-:W-:Y:S02]  /*1cae0*/  IMAD.MOV.U32 R5, RZ, RZ, R18 ;  /* 0x000000ffff057224 */ /* 0x000fe400078e0012 */
[----:B-----5:R-:W-:Y:S02]  /*1caf0*/  IMAD.MOV.U32 R6, RZ, RZ, R17 ;  /* 0x000000ffff067224 */ /* 0x020fe400078e0011 */
[----:B------:R-:W-:Y:S02]  /*1cb00*/  IMAD.MOV.U32 R7, RZ, RZ, R16 ;  /* 0x000000ffff077224 */ /* 0x000fe400078e0010 */
[----:B------:R-:W0:Y:S05]  /*1cb10*/  LDSM.16.MT88.4 R16, [R29+UR9+0x10080] ;  /* 0x010080091d10783b */ /* 0x000e2a0008004200 */
[----:B---3--:R-:W-:Y:S01]  /*1cb20*/  HMMA.16816.F32 R4, R4, R2, R20 ;  /* 0x000000020404723c */ /* 0x008fe20000001814 */
[----:B------:R-:W1:Y:S04]  /*1cb30*/  LDSM.16.MT88.4 R20, [R29+UR9+0x12080] ;  /* 0x012080091d14783b */ /* 0x000e680008004200 */
[----:B0-----:R-:W-:Y:S04]  /*1cb40*/  STL.64 [R1+0xe0], R16 ;  /* 0x0000e01001007387 */ /* 0x001fe80000100a00 */
[----:B------:R0:W-:Y:S04]  /*1cb50*/  STL.64 [R1+0xe8], R18 ;  /* 0x0000e81201007387 */ /* 0x0001e80000100a00 */
[----:B0-----:R-:W3:Y:S04]  /*1cb60*/  LDL.LU.64 R18, [R1+0x1d30] ;  /* 0x001d300001127983 */ /* 0x001ee80000300a00 */
[----:B------:R-:W3:Y:S04]  /*1cb70*/  LDL.LU.64 R16, [R1+0x1d28] ;  /* 0x001d280001107983 */ /* 0x000ee80000300a00 */
[----:B-1----:R-:W-:Y:S04]  /*1cb80*/  STL [R1+0xd4], R21 ;  /* 0x0000d41501007387 */ /* 0x002fe80000100800 */
[----:B------:R0:W-:Y:S04]  /*1cb90*/  STL.64 [R1+0xa0], R4 ;  /* 0x0000a00401007387 */ /* 0x0001e80000100a00 */
[----:B------:R1:W-:Y:S04]  /*1cba0*/  STL.64 [R1+0xa8], R6 ;  /* 0x0000a80601007387 */ /* 0x0003e80000100a00 */
[----:B------:R-:W-:Y:S01]  /*1cbb0*/  STL.64 [R1+0xd8], R22 ;  /* 0x0000d81601007387 */ /* 0x000fe20000100a00 */
[----:B0-----:R-:W-:-:S03]  /*1cbc0*/  IMAD.MOV.U32 R4, RZ, RZ, R15 ;  /* 0x000000ffff047224 */ /* 0x001fc600078e000f */
[----:B------:R-:W2:Y:S01]  /*1cbd0*/  LDL.LU R15, [R1+0x1d20] ;  /* 0x001d2000010f7983 */ /* 0x000ea20000300800 */
[----:B------:R-:W-:Y:S02]  /*1cbe0*/  IMAD.MOV.U32 R5, RZ, RZ, R27 ;  /* 0x000000ffff057224 */ /* 0x000fe400078e001b */
[----:B-1----:R-:W-:Y:S02]  /*1cbf0*/  IMAD.MOV.U32 R6, RZ, RZ, R26 ;  /* 0x000000ffff067224 */ /* 0x002fe400078e001a */
[----:B------:R-:W-:-:S07]  /*1cc00*/  IMAD.MOV.U32 R7, RZ, RZ, R25 ;  /* 0x000000ffff077224 */ /* 0x000fce00078e0019 */
[----:B---3--:R-:W-:Y:S01]  /*1cc10*/  HMMA.16816.F32 R16, R4, R2, R16 ;  /* 0x000000020410723c */ /* 0x008fe20000001810 */
[----:B------:R-:W-:Y:S01]  /*1cc20*/  MOV R4, R24 ;  /* 0x0000001800047202 */ /* 0x000fe20000000f00 */
[----:B------:R-:W-:Y:S02]  /*1cc30*/  IMAD.MOV.U32 R5, RZ, RZ, R11 ;  /* 0x000000ffff057224 */ /* 0x000fe400078e000b */
[----:B------:R-:W-:Y:S02]  /*1cc40*/  IMAD.MOV.U32 R6, RZ, RZ, R10 ;  /* 0x000000ffff067224 */ /* 0x000fe400078e000a */
[----:B------:R-:W-:-:S07]  /*1cc50*/  IMAD.MOV.U32 R7, RZ, RZ, R0 ;  /* 0x000000ffff077224 */ /* 0x000fce00078e0000 */
[----:B--2---:R-:W-:Y:S06]  /*1cc60*/  HMMA.16816.F32 R4, R4, R2, R12 ;  /* 0x000000020404723c */ /* 0x004fec000000180c */
[----:B------:R-:W-:Y:S04]  /*1cc70*/  STL.64 [R1+0x120], R16 ;  /* 0x0001201001007387 */ /* 0x000fe80000100a00 */
[----:B------:R-:W-:Y:S04]  /*1cc80*/  STL.64 [R1+0x128], R18 ;  /* 0x0001281201007387 */ /* 0x000fe80000100a00 */
[----:B------:R-:W2:Y:S05]  /*1cc90*/  LDL.LU R12, [R1+0x80] ;  /* 0x00008000010c7983 */ /* 0x000eaa0000300800 */
[----:B------:R-:W-:Y:S04]  /*1cca0*/  STL.64 [R1+0x1b0], R4 ;  /* 0x0001b00401007387 */ /* 0x000fe80000100a00 */
[----:B------:R-:W-:Y:S04]  /*1ccb0*/  STL.64 [R1+0x1b8], R6 ;  /* 0x0001b80601007387 */ /* 0x000fe80000100a00 */
[----:B------:R-:W2:Y:S04]  /*1ccc0*/  LDL.LU R13, [R1+0x84] ;  /* 0x00008400010d7983 */ /* 0x000ea80000300800 */
[----:B------:R-:W3:Y:S04]  /*1ccd0*/  LDL.LU R14, [R1+0x88] ;  /* 0x00008800010e7983 */ /* 0x000ee80000300800 */
[----:B------:R-:W3:Y:S04]  /*1cce0*/  LDL.LU R15, [R1+0x8c] ;  /* 0x00008c00010f7983 */ /* 0x000ee80000300800 */
[----:B---3--:R-:W-:Y:S04]  /*1ccf0*/  STL.64 [R1+0x1d18], R14 ;  /* 0x001d180e01007387 */ /* 0x008fe80000100a00 */
[----:B--2---:R-:W-:Y:S04]  /*1cd00*/  STL.64 [R1+0x1d10], R12 ;  /* 0x001d100c01007387 */ /* 0x004fe80000100a00 */
[----:B------:R-:W2:Y:S04]  /*1cd10*/  LDL.LU R24, [R1+0x50] ;  /* 0x0000500001187983 */ /* 0x000ea80000300800 */
[----:B------:R-:W2:Y:S04]  /*1cd20*/  LDL.LU R25, [R1+0x54] ;  /* 0x0000540001197983 */ /* 0x000ea80000300800 */
[----:B------:R-:W3:Y:S04]  /*1cd30*/  LDL.LU R26, [R1+0x58] ;  /* 0x00005800011a7983 */ /* 0x000ee80000300800 */
[----:B------:R-:W3:Y:S04]  /*1cd40*/  LDL.LU R27, [R1+0x5c] ;  /* 0x00005c00011b7983 */ /* 0x000ee80000300800 */
[----:B---3--:R0:W-:Y:S04]  /*1cd50*/  STL.64 [R1+0x1d00], R26 ;  /* 0x001d001a01007387 */ /* 0x0081e80000100a00 */
[----:B0-----:R-:W3:Y:S04]  /*1cd60*/  LDL R27, [R1+0x318] ;  /* 0x00031800011b7983 */ /* 0x001ee80000100800 */
[----:B--2---:R-:W-:Y:S01]  /*1cd70*/  STL.64 [R1+0x1cf8], R24 ;  /* 0x001cf81801007387 */ /* 0x004fe20000100a00 */
[----:B------:R-:W-:-:S03]  /*1cd80*/  MOV R29, R20 ;  /* 0x00000014001d7202 */ /* 0x000fc60000000f00 */
[----:B---3--:R-:W0:Y:S04]  /*1cd90*/  LDSM.16.MT88.4 R4, [R27+UR9+0x10100] ;  /* 0x010100091b04783b */ /* 0x008e280008004200 */
[----:B------:R-:W1:Y:S04]  /*1cda0*/  LDSM.16.MT88.4 R12, [R27+UR9+0x12100] ;  /* 0x012100091b0c783b */ /* 0x000e680008004200 */
[----:B0-----:R0:W-:Y:S01]  /*1cdb0*/  STL [R1+0xf4], R5 ;  /* 0x0000f40501007387 */ /* 0x0011e20000100800 */
[----:B------:R-:W-:Y:S02]  /*1cdc0*/  IMAD.MOV.U32 R0, RZ, RZ, R4 ;  /* 0x000000ffff007224 */ /* 0x000fe400078e0004 */
[----:B------:R-:W-:Y:S01]  /*1cdd0*/  IMAD.MOV.U32 R4, RZ, RZ, R9 ;  /* 0x000000ffff047224 */ /* 0x000fe200078e0009 */
[----:B------:R2:W-:Y:S01]  /*1cde0*/  STL [R1+0xfc], R7 ;  /* 0x0000fc0701007387 */ /* 0x0005e20000100800 */
[----:B0-----:R-:W-:-:S03]  /*1cdf0*/  IMAD.MOV.U32 R5, RZ, RZ, R8 ;  /* 0x000000ffff057224 */ /* 0x001fc600078e0008 */
[----:B------:R-:W3:Y:S04]  /*1ce00*/  LDL.LU R8, [R1+0x60] ;  /* 0x0000600001087983 */ /* 0x000ee80000300800 */
[----:B------:R-:W3:Y:S04]  /*1ce10*/  LDL.LU R9, [R1+0x64] ;  /* 0x0000640001097983 */ /* 0x000ee80000300800 */
[----:B------:R-:W3:Y:S04]  /*1ce20*/  LDL.LU R10, [R1+0x68] ;  /* 0x00006800010a7983 */ /* 0x000ee80000300800 */
[----:B------:R-:W3:Y:S01]  /*1ce30*/  LDL.LU R11, [R1+0x6c] ;  /* 0x00006c00010b7983 */ /* 0x000ee20000300800 */
[----:B------:R-:W-:-:S03]  /*1ce40*/  MOV R28, R6 ;  /* 0x00000006001c7202 */ /* 0x000fc60000000f00 */
[----:B------:R-:W4:Y:S04]  /*1ce50*/  LDL.LU R20, [R1+0x2e0] ;  /* 0x0002e00001147983 */ /* 0x000f280000300800 */
[----:B------:R-:W4:Y:S04]  /*1ce60*/  LDL.LU R21, [R1+0x2e4] ;  /* 0x0002e40001157983 */ /* 0x000f280000300800 */
[----:B------:R-:W4:Y:S04]  /*1ce70*/  LDL.LU R22, [R1+0x2e8] ;  /* 0x0002e80001167983 */ /* 0x000f280000300800 */
[----:B------:R-:W4:Y:S01]  /*1ce80*/  LDL.LU R23, [R1+0x2ec] ;  /* 0x0002ec0001177983 */ /* 0x000f220000300800 */
[----:B-1----:R-:W-:-:S03]  /*1ce90*/  IMAD.MOV.U32 R18, RZ, RZ, R14 ;  /* 0x000000ffff127224 */ /* 0x002fc600078e000e */
[----:B------:R-:W5:Y:S01]  /*1cea0*/  LDL.LU R6, [R1+0x40] ;  /* 0x0000400001067983 */ /* 0x000f620000300800 */
[----:B------:R-:W-:-:S03]  /*1ceb0*/  IMAD.MOV.U32 R19, RZ, RZ, R12 ;  /* 0x000000ffff137224 */ /* 0x000fc600078e000c */
[----:B--2---:R-:W5:Y:S04]  /*1cec0*/  LDL.LU R7, [R1+0x48] ;  /* 0x0000480001077983 */ /* 0x004f680000300800 */
[----:B------:R-:W-:Y:S04]  /*1ced0*/  STL [R1+0x154], R13 ;  /* 0x0001540d01007387 */ /* 0x000fe80000100800 */
[----:B------:R0:W-:Y:S04]  /*1cee0*/  STL [R1+0x15c], R15 ;  /* 0x00015c0f01007387 */ /* 0x0001e80000100800 */
[----:B0-----:R-:W5:Y:S04]  /*1cef0*/  LDL.LU.64 R14, [R1+0x1d18] ;  /* 0x001d1800010e7983 */ /* 0x001f680000300a00 */
[----:B------:R-:W5:Y:S02]  /*1cf00*/  LDL.LU.64 R12, [R1+0x1d10] ;  /* 0x001d1000010c7983 */ /* 0x000f640000300a00 */
[----:B-----5:R-:W-:Y:S02]  /*1cf10*/  HMMA.16816.F32 R4, R4, R2, R12 ;  /* 0x000000020404723c */ /* 0x020fe4000000180c */
[----:B------:R-:W0:Y:S04]  /*1cf20*/  LDSM.16.MT88.4 R12, [R27+UR9+0x10180] ;  /* 0x010180091b0c783b */ /* 0x000e280008004200 */
[----:B------:R-:W1:-:S13]  /*1cf30*/  LDSM.16.MT88.4 R24, [R27+UR9+0x12180] ;  /* 0x012180091b18783b */ /* 0x000e5a0008004200 */
[----:B------:R-:W-:Y:S04]  /*1cf40*/  STL.64 [R1+0x1c88], R6 ;  /* 0x001c880601007387 */ /* 0x000fe80000100a00 */
[----:B------:R-:W-:Y:S04]  /*1cf50*/  STL.64 [R1+0x1c80], R4 ;  /* 0x001c800401007387 */ /* 0x000fe80000100a00 */
[----:B0-----:R0:W-:Y:S01]  /*1cf60*/  STL [R1+0x1d4], R13 ;  /* 0x0001d40d01007387 */ /* 0x0011e20000100800 */
[----:B------:R-:W-:Y:S01]  /*1cf70*/  MOV R17, R12 ;  /* 0x0000000c00117202 */ /* 0x000fe20000000f00 */
[----:B------:R-:W-:-:S02]  /*1cf80*/  IMAD.MOV.U32 R16, RZ, RZ, R14 ;  /* 0x000000ffff107224 */ /* 0x000fc400078e000e */
[----:B------:R2:W-:Y:S01]  /*1cf90*/  STL [R1+0x1dc], R15 ;  /* 0x0001dc0f01007387 */ /* 0x0005e20000100800 */
[----:B------:R-:W-:-:S03]  /*1cfa0*/  IMAD.MOV.U32 R14, RZ, RZ, R29 ;  /* 0x000000ffff0e7224 */ /* 0x000fc600078e001d */
[----:B------:R-:W5:Y:S04]  /*1cfb0*/  LDL.LU R12, [R1+0xe0] ;  /* 0x0000e000010c7983 */ /* 0x000f680000300800 */
[----:B0-----:R-:W5:Y:S01]  /*1cfc0*/  LDL.LU R13, [R1+0xe8] ;  /* 0x0000e800010d7983 */ /* 0x001f620000300800 */
[----:B-1----:R-:W-:-:S03]  /*1cfd0*/  IMAD.MOV.U32 R6, RZ, RZ, R26 ;  /* 0x000000ffff067224 */ /* 0x002fc600078e001a */
[----:B------:R-:W3:Y:S01]  /*1cfe0*/  LDL.LU R29, [R1+0x1d08] ;  /* 0x001d0800011d7983 */ /* 0x000ee20000300800 */
[----:B------:R-:W-:-:S03]  /*1cff0*/  IMAD.MOV.U32 R7, RZ, RZ, R24 ;  /* 0x000000ffff077224 */ /* 0x000fc600078e0018 */
[----:B--2---:R-:W5:Y:S04]  /*1d000*/  LDL.LU R15, [R1+0xd8] ;  /* 0x0000d800010f7983 */ /* 0x004f680000300800 */
[----:B------:R-:W-:Y:S04]  /*1d010*/  STL [R1+0x1e4], R25 ;  /* 0x0001e41901007387 */ /* 0x000fe80000100800 */
[----:B------:R0:W-:Y:S04]  /*1d020*/  STL [R1+0x1ec], R27 ;  /* 0x0001ec1b01007387 */ /* 0x0001e80000100800 */
[----:B0-----:R-:W5:Y:S04]  /*1d030*/  LDL.LU.64 R26, [R1+0x1d00] ;  /* 0x001d0000011a7983 */ /* 0x001f680000300a00 */
[----:B------:R-:W5:Y:S02]  /*1d040*/  LDL.LU.64 R24, [R1+0x1cf8] ;  /* 0x001cf80001187983 */ /* 0x000f640000300a00 */
[----:B-----5:R-:W-:Y:S02]  /*1d050*/  HMMA.16816.F32 R12, R12, R2, R24 ;  /* 0x000000020c0c723c */ /* 0x020fe40000001818 */
[----:B---3--:R-:W0:Y:S04]  /*1d060*/  LDSM.16.MT88.4 R24, [R29+UR9+0x10000] ;  /* 0x010000091d18783b */ /* 0x008e280008004200 */
[----:B0-----:R-:W-:-:S13]  /*1d070*/  STL [R1+0x1ca4], R25 ;  /* 0x001ca41901007387 */ /* 0x001fda0000100800 */
[----:B------:R-:W-:Y:S04]  /*1d080*/  STL.64 [R1+0x50], R12 ;  /* 0x0000500c01007387 */ /* 0x000fe80000100a00 */
[----:B------:R-:W-:Y:S04]  /*1d090*/  STL.64 [R1+0x58], R14 ;  /* 0x0000580e01007387 */ /* 0x000fe80000100a00 */
[----:B------:R-:W0:Y:S04]  /*1d0a0*/  LDSM.16.MT88.4 R12, [R29+UR9+0x12000] ;  /* 0x012000091d0c783b */ /* 0x000e280008004200 */
[----:B------:R-:W-:Y:S04]  /*1d0b0*/  STL [R1+0x1ca0], R27 ;  /* 0x001ca01b01007387 */ /* 0x000fe80000100800 */
[----:B0-----:R0:W-:Y:S01]  /*1d0c0*/  STL [R1+0x34], R13 ;  /* 0x0000340d01007387 */ /* 0x0011e20000100800 */
[----:B------:R-:W-:Y:S01]  /*1d0d0*/  MOV R5, R12 ;  /* 0x0000000c00057202 */ /* 0x000fe20000000f00 */
[----:B------:R-:W-:-:S02]  /*1d0e0*/  IMAD.MOV.U32 R4, RZ, RZ, R14 ;  /* 0x000000ffff047224 */ /* 0x000fc400078e000e */
[----:B------:R1:W-:Y:S01]  /*1d0f0*/  STL [R1+0x3c], R15 ;  /* 0x00003c0f01007387 */ /* 0x0003e20000100800 */
[----:B------:R-:W-:Y:S02]  /*1d100*/  IMAD.MOV.U32 R12, RZ, RZ, R0 ;  /* 0x000000ffff0c7224 */ /* 0x000fe400078e0000 */
[----:B------:R-:W-:Y:S01]  /*1d110*/  IMAD.MOV.U32 R14, RZ, RZ, R19 ;  /* 0x000000ffff0e7224 */ /* 0x000fe200078e0013 */
[----:B------:R-:W2:Y:S01]  /*1d120*/  LDL.LU R0, [R1+0x1cf0] ;  /* 0x001cf00001007983 */ /* 0x000ea20000300800 */
[----:B0-----:R-:W-:Y:S01]  /*1d130*/  IMAD.MOV.U32 R13, RZ, RZ, R28 ;  /* 0x000000ffff0d7224 */ /* 0x001fe200078e001c */
[----:B-1----:R-:W-:-:S07]  /*1d140*/  MOV R15, R18 ;  /* 0x00000012000f7202 */ /* 0x002fce0000000f00 */
[----:B------:R-:W-:Y:S01]  /*1d150*/  HMMA.16816.F32 R12, R12, R2, R8 ;  /* 0x000000020c0c723c */ /* 0x000fe20000001808 */
[----:B------:R-:W3:Y:S04]  /*1d160*/  LDL.LU.64 R10, [R1+0x1ce8] ;  /* 0x001ce800010a7983 */ /* 0x000ee80000300a00 */
[----:B------:R-:W3:Y:S01]  /*1d170*/  LDL.LU.64 R8, [R1+0x1ce0] ;  /* 0x001ce00001087983 */ /* 0x000ee20000300a00 */
[----:B------:R-:W-:Y:S02]  /*1d180*/  IMAD.MOV.U32 R18, RZ, RZ, R5 ;  /* 0x000000ffff127224 */ /* 0x000fe400078e0005 */
[----:B------:R-:W-:-:S11]  /*1d190*/  IMAD.MOV.U32 R19, RZ, RZ, R4 ;  /* 0x000000ffff137224 */ /* 0x000fd600078e0004 */
[----:B------:R0:W-:Y:S04]  /*1d1a0*/  STL.64 [R1+0x90], R12 ;  /* 0x0000900c01007387 */ /* 0x0001e80000100a00 */
[----:B------:R1:W-:Y:S01]  /*1d1b0*/  STL.64 [R1+0x98], R14 ;  /* 0x0000980e01007387 */ /* 0x0003e20000100a00 */
[----:B0-----:R-:W-:Y:S02]  /*1d1c0*/  IMAD.MOV.U32 R12, RZ, RZ, R17 ;  /* 0x000000ffff0c7224 */ /* 0x001fe400078e0011 */
[----:B------:R-:W-:Y:S02]  /*1d1d0*/  IMAD.MOV.U32 R13, RZ, RZ, R16 ;  /* 0x000000ffff0d7224 */ /* 0x000fe400078e0010 */
[----:B-1----:R-:W-:Y:S02]  /*1d1e0*/  IMAD.MOV.U32 R14, RZ, RZ, R7 ;  /* 0x000000ffff0e7224 */ /* 0x002fe400078e0007 */
[----:B------:R-:W-:Y:S01]  /*1d1f0*/  IMAD.MOV.U32 R15, RZ, RZ, R6 ;  /* 0x000000ffff0f7224 */ /* 0x000fe200078e0006 */
[----:B------:R-:W-:Y:S01]  /*1d200*/  MOV R16, R24 ;  /* 0x0000001800107202 */ /* 0x000fe20000000f00 */
[----:B------:R-:W-:-:S07]  /*1d210*/  IMAD.MOV.U32 R17, RZ, RZ, R26 ;  /* 0x000000ffff117224 */ /* 0x000fce00078e001a */
[-C--:B----4-:R-:W-:Y:S08]  /*1d220*/  HMMA.16816.F32 R16, R16, R2.reuse, R20 ;  /* 0x000000021010723c */ /* 0x090ff00000001814 */
[----:B---3--:R-:W-:-:S15]  /*1d230*/  HMMA.16816.F32 R8, R12, R2, R8 ;  /* 0x000000020c08723c */ /* 0x008fde0000001808 */
[----:B------:R-:W-:-:S04]  /*1d240*/  NOP ;  /* 0x0000000000007918 */ /* 0x000fc80000000000 */
[----:B------:R-:W-:Y:S04]  /*1d250*/  STL.64 [R1+0x110], R8 ;  /* 0x0001100801007387 */ /* 0x000fe80000100a00 */
[----:B------:R-:W-:Y:S04]  /*1d260*/  STL.64 [R1+0x118], R10 ;  /* 0x0001180a01007387 */ /* 0x000fe80000100a00 */
[----:B------:R-:W-:Y:S04]  /*1d270*/  STL.64 [R1+0x1c98], R18 ;  /* 0x001c981201007387 */ /* 0x000fe80000100a00 */
[----:B------:R0:W-:Y:S04]  /*1d280*/  STL.64 [R1+0x1c90], R16 ;  /* 0x001c901001007387 */ /* 0x0001e80000100a00 */
[----:B------:R-:W3:Y:S01]  /*1d290*/  LDL.LU R4, [R1+0xc0] ;  /* 0x0000c00001047983 */ /* 0x000ee20000300800 */
[----:B--2---:R-:W-:-:S03]  /*1d2a0*/  IMAD.MOV.U32 R7, RZ, RZ, R0 ;  /* 0x000000ffff077224 */ /* 0x004fc600078e0000 */
[----:B------:R-:W-:Y:S04]  /*1d2b0*/  LDSM.16.MT88.4 R8, [R29+UR9+0x10080] ;  /* 0x010080091d08783b */ /* 0x000fe80008004200 */
[----:B---3--:R-:W-:Y:S04]  /*1d2c0*/  STL [R1+0x1ca8], R4 ;  /* 0x001ca80401007387 */ /* 0x008fe80000100800 */
[----:B------:R-:W2:Y:S04]  /*1d2d0*/  LDL.LU R5, [R1+0xc4] ;  /* 0x0000c40001057983 */ /* 0x000ea80000300800 */
[----:B--2---:R-:W-:Y:S04]  /*1d2e0*/  STL [R1+0x1cac], R5 ;  /* 0x001cac0501007387 */ /* 0x004fe80000100800 */
[----:B------:R-:W2:Y:S04]  /*1d2f0*/  LDL.LU R6, [R1+0xc8] ;  /* 0x0000c80001067983 */ /* 0x000ea80000300800 */
[----:B0-----:R-:W3:Y:S04]  /*1d300*/  LDL.LU R16, [R1+0xb0] ;  /* 0x0000b00001107983 */ /* 0x001ee80000300800 */
[----:B------:R-:W3:Y:S04]  /*1d310*/  LDL.LU R17, [R1+0xb4] ;  /* 0x0000b40001117983 */ /* 0x000ee80000300800 */
[----:B------:R-:W4:Y:S04]  /*1d320*/  LDL.LU R18, [R1+0xb8] ;  /* 0x0000b80001127983 */ /* 0x000f280000300800 */
[----:B------:R-:W4:Y:S04]  /*1d330*/  LDL.LU R19, [R1+0xbc] ;  /* 0x0000bc0001137983 */ /* 0x000f280000300800 */
[----:B----4-:R-:W-:Y:S04]  /*1d340*/  STL.64 [R1+0x1cb8], R18 ;  /* 0x001cb81201007387 */ /* 0x010fe80000100a00 */
[----:B---3--:R0:W-:Y:S04]  /*1d350*/  STL.64 [R1+0x1cb0], R16 ;  /* 0x001cb01001007387 */ /* 0x0081e80000100a00 */
        /* <DEDUP_REMOVED lines=11> */
[----:B---3--:R-:W-:Y:S04]  /*1d410*/  STL.64 [R1+0x1cd0], R16 ;  /* 0x001cd01001007387 */ /* 0x008fe80000100a00 */
[----:B------:R-:W0:Y:S04]  /*1d420*/  LDSM.16.MT88.4 R16, [R29+UR9+0x10100] ;  /* 0x010100091d10783b */ /* 0x000e280008004200 */
[----:B0-----:R-:W-:Y:S01]  /*1d430*/  STL [R1+0x64], R17 ;  /* 0x0000641101007387 */ /* 0x001fe20000100800 */
[----:B------:R-:W-:Y:S01]  /*1d440*/  IMAD.MOV.U32 R20, RZ, RZ, R16 ;  /* 0x000000ffff147224 */ /* 0x000fe200078e0010 */
[----:B------:R-:W-:-:S02]  /*1d450*/  MOV R21, R18 ;  /* 0x0000001200157202 */ /* 0x000fc40000000f00 */
[----:B------:R-:W-:Y:S04]  /*1d460*/  STL [R1+0x6c], R19 ;  /* 0x00006c1301007387 */ /* 0x000fe80000100800 */
[----:B------:R-:W0:Y:S02]  /*1d470*/  LDSM.16.MT88.4 R16, [R29+UR9+0x12100] ;  /* 0x012100091d10783b */ /* 0x000e240008004200 */
[----:B0-----:R-:W-:Y:S02]  /*1d480*/  IMAD.MOV.U32 R22, RZ, RZ, R16 ;  /* 0x000000ffff167224 */ /* 0x001fe400078e0010 */
[----:B------:R-:W-:Y:S01]  /*1d490*/  STL [R1+0x84], R17 ;  /* 0x0000841101007387 */ /* 0x000fe20000100800 */
[----:B------:R-:W-:Y:S02]  /*1d4a0*/  IMAD.MOV.U32 R23, RZ, RZ, R18 ;  /* 0x000000ffff177224 */ /* 0x000fe400078e0012 */
[----:B------:R-:W-:-:S02]  /*1d4b0*/  IMAD.MOV.U32 R0, RZ, RZ, R19 ;  /* 0x000000ffff007224 */ /* 0x000fc400078e0013 */
        /* <DEDUP_REMOVED lines=8> */
[----:B------:R0:W-:Y:S01]  /*1d540*/  STL [R1+0x174], R17 ;  /* 0x0001741101007387 */ /* 0x0001e20000100800 */
[----:B------:R-:W-:Y:S02]  /*1d550*/  IMAD.MOV.U32 R28, RZ, RZ, R19 ;  /* 0x000000ffff1c7224 */ /* 0x000fe400078e0013 */
[----:B------:R-:W-:Y:S01]  /*1d560*/  IMAD.MOV.U32 R25, RZ, RZ, R16 ;  /* 0x000000ffff197224 */ /* 0x000fe200078e0010 */
[----:B------:R-:W3:Y:S04]  /*1d570*/  LDL.LU.64 R18, [R1+0x1cd8] ;  /* 0x001cd80001127983 */ /* 0x000ee80000300a00 */
[----:B0-----:R-:W3:Y:S01]  /*1d580*/  LDL.LU.64 R16, [R1+0x1cd0] ;  /* 0x001cd00001107983 */ /* 0x001ee20000300a00 */
[----:B------:R-:W-:Y:S01]  /*1d590*/  MOV R12, R8 ;  /* 0x00000008000c7202 */ /* 0x000fe20000000f00 */
[----:B------:R-:W-:-:S02]  /*1d5a0*/  IMAD.MOV.U32 R13, RZ, RZ, R10 ;  /* 0x000000ffff0d7224 */ /* 0x000fc400078e000a */
[----:B------:R-:W-:Y:S02]  /*1d5b0*/  IMAD.MOV.U32 R26, RZ, RZ, R9 ;  /* 0x000000ffff1a7224 */ /* 0x000fe400078e0009 */
[----:B------:R-:W-:Y:S02]  /*1d5c0*/  IMAD.MOV.U32 R24, RZ, RZ, R11 ;  /* 0x000000ffff187224 */ /* 0x000fe400078e000b */
[----:B------:R-:W0:Y:S04]  /*1d5d0*/  LDSM.16.MT88.4 R8, [R29+UR9+0x12080] ;  /* 0x012080091d08783b */ /* 0x000e280008004200 */
[----:B------:R1:W-:Y:S04]  /*1d5e0*/  STL [R1+0x1c5c], R28 ;  /* 0x001c5c1c01007387 */ /* 0x0003e80000100800 */
[----:B-1----:R-:W4:Y:S04]  /*1d5f0*/  LDL.LU R28, [R1+0x2f4] ;  /* 0x0002f400011c7983 */ /* 0x002f280000300800 */
[----:B------:R1:W-:Y:S04]  /*1d600*/  STL [R1+0x1bc0], R29 ;  /* 0x001bc01d01007387 */ /* 0x0003e80000100800 */
[----:B-1----:R-:W5:Y:S01]  /*1d610*/  LDL.LU R29, [R1+0x2f0] ;  /* 0x0002f000011d7983 */ /* 0x002f620000300800 */
[----:B0-----:R-:W-:Y:S01]  /*1d620*/  IMAD.MOV.U32 R14, RZ, RZ, R8 ;  /* 0x000000ffff0e7224 */ /* 0x001fe200078e0008 */
[----:B------:R-:W-:-:S02]  /*1d630*/  MOV R15, R10 ;  /* 0x0000000a000f7202 */ /* 0x000fc40000000f00 */
[----:B------:R-:W-:Y:S04]  /*1d640*/  STL [R1+0x1c78], R11 ;  /* 0x001c780b01007387 */ /* 0x000fe80000100800 */
[----:B------:R0:W-:Y:S04]  /*1d650*/  STL [R1+0x1c74], R9 ;  /* 0x001c740901007387 */ /* 0x0001e80000100800 */
[----:B------:R-:W2:Y:S04]  /*1d660*/  LDL.LU R8, [R1] ;  /* 0x0000000001087983 */ /* 0x000ea80000300800 */
[----:B0-----:R-:W2:Y:S04]  /*1d670*/  LDL.LU R9, [R1+0x4] ;  /* 0x0000040001097983 */ /* 0x001ea80000300800 */
[----:B------:R-:W2:Y:S04]  /*1d680*/  LDL.LU R10, [R1+0x8] ;  /* 0x00000800010a7983 */ /* 0x000ea80000300800 */
[----:B------:R-:W2:Y:S01]  /*1d690*/  LDL.LU R11, [R1+0xc] ;  /* 0x00000c00010b7983 */ /* 0x000ea20000300800 */
[-C--:B---3--:R-:W-:Y:S03]  /*1d6a0*/  HMMA.16816.F32 R12, R12, R2.reuse, R16 ;  /* 0x000000020c0c723c */ /* 0x088fe60000001810 */
[----:B------:R-:W3:Y:S04]  /*1d6b0*/  LDL.LU.64 R18, [R1+0x1cc8] ;  /* 0x001cc80001127983 */ /* 0x000ee80000300a00 */
[----:B------:R-:W3:Y:S02]  /*1d6c0*/  LDL.LU.64 R16, [R1+0x1cc0] ;  /* 0x001cc00001107983 */ /* 0x000ee40000300a00 */
[----:B---3--:R-:W-:Y:S02]  /*1d6d0*/  HMMA.16816.F32 R20, R20, R2, R16 ;  /* 0x000000021414723c */ /* 0x008fe40000001810 */
[----:B------:R-:W3:Y:S04]  /*1d6e0*/  LDL.LU.64 R18, [R1+0x1cb8] ;  /* 0x001cb80001127983 */ /* 0x000ee80000300a00 */
[----:B------:R-:W3:-:S13]  /*1d6f0*/  LDL.LU.64 R16, [R1+0x1cb0] ;  /* 0x001cb00001107983 */ /* 0x000eda0000300a00 */
[----:B------:R0:W-:Y:S01]  /*1d700*/  STL.64 [R1+0x10], R20 ;  /* 0x0000101401007387 */ /* 0x0001e20000100a00 */
[----:B------:R-:W-:Y:S01]  /*1d710*/  IMAD.MOV.U32 R0, RZ, RZ, R23 ;  /* 0x000000ffff007224 */ /* 0x000fe200078e0017 */
[----:B------:R-:W-:Y:S02]  /*1d720*/  MOV R23, R27 ;  /* 0x0000001b00177202 */ /* 0x000fe40000000f00 */
[----:B------:R1:W-:Y:S01]  /*1d730*/  STL [R1+0x18], R22 ;  /* 0x0000181601007387 */ /* 0x0003e20000100800 */
[----:B0-----:R-:W-:Y:S02]  /*1d740*/  IMAD.MOV.U32 R20, RZ, RZ, R5 ;  /* 0x000000ffff147224 */ /* 0x001fe400078e0005 */
[----:B------:R-:W-:Y:S01]  /*1d750*/  IMAD.MOV.U32 R21, RZ, RZ, R4 ;  /* 0x000000ffff157224 */ /* 0x000fe200078e0004 */
[----:B------:R-:W2:Y:S01]  /*1d760*/  LDL.LU R5, [R1+0x1cac] ;  /* 0x001cac0001057983 */ /* 0x000ea20000300800 */
[----:B-1----:R-:W-:-:S03]  /*1d770*/  IMAD.MOV.U32 R22, RZ, RZ, R25 ;  /* 0x000000ffff167224 */ /* 0x002fc600078e0019 */
[----:B------:R-:W2:Y:S04]  /*1d780*/  LDL.LU R4, [R1+0x1ca8] ;  /* 0x001ca80001047983 */ /* 0x000ea80000300800 */
[----:B------:R-:W2:Y:S04]  /*1d790*/  LDL.LU R25, [R1+0x1ca4] ;  /* 0x001ca40001197983 */ /* 0x000ea80000300800 */
[----:B------:R-:W2:Y:S01]  /*1d7a0*/  LDL.LU R27, [R1+0x1ca0] ;  /* 0x001ca000011b7983 */ /* 0x000ea20000300800 */
[----:B---3--:R-:W-:Y:S03]  /*1d7b0*/  HMMA.16816.F32 R20, R20, R2, R16 ;  /* 0x000000021414723c */ /* 0x008fe60000001810 */
[----:B------:R-:W3:Y:S04]  /*1d7c0*/  LDL.LU.64 R18, [R1+0x1c98] ;  /* 0x001c980001127983 */ /* 0x000ee80000300a00 */
[----:B------:R-:W3:-:S12]  /*1d7d0*/  LDL.LU.64 R16, [R1+0x1c90] ;  /* 0x001c900001107983 */ /* 0x000ed80000300a00 */
[----:B------:R0:W-:Y:S04]  /*1d7e0*/  STL.64 [R1+0xb0], R20 ;  /* 0x0000b01401007387 */ /* 0x0001e80000100a00 */
[----:B------:R1:W-:Y:S04]  /*1d7f0*/  STL.64 [R1+0xb8], R22 ;  /* 0x0000b81601007387 */ /* 0x0003e80000100a00 */
[----:B0-----:R-:W2:Y:S04]  /*1d800*/  LDL.LU R20, [R1+0x184] ;  /* 0x0001840001147983 */ /* 0x001ea80000300800 */
[----:B------:R-:W2:Y:S04]  /*1d810*/  LDL.LU R21, [R1+0x18c] ;  /* 0x00018c0001157983 */ /* 0x000ea80000300800 */
[----:B-1----:R-:W2:Y:S04]  /*1d820*/  LDL.LU R22, [R1+0x214] ;  /* 0x0002140001167983 */ /* 0x002ea80000300800 */
[----:B------:R-:W2:Y:S01]  /*1d830*/  LDL.LU R23, [R1+0x21c] ;  /* 0x00021c0001177983 */ /* 0x000ea20000300800 */
[----:B-----5:R-:W-:-:S02]  /*1d840*/  F2FP.F16.E4M3.UNPACK_B R2, R29.H1 ;  /* 0x0000001dff02723e */ /* 0x020fc400030006ff */
[----:B----4-:R-:W-:-:S07]  /*1d850*/  F2FP.F16.E4M3.UNPACK_B R3, R28.H1 ;  /* 0x0000001cff03723e */ /* 0x010fce00030006ff */
[----:B--2---:R-:W-:Y:S01]  /*1d860*/  HMMA.16816.F32 R20, R20, R2, R4 ;  /* 0x000000021414723c */ /* 0x004fe20000001804 */
[----:B------:R-:W2:Y:S04]  /*1d870*/  LDL.LU.64 R6, [R1+0x1c88] ;  /* 0x001c880001067983 */ /* 0x000ea80000300a00 */
[----:B------:R-:W2:-:S14]  /*1d880*/  LDL.LU.64 R4, [R1+0x1c80] ;  /* 0x001c800001047983 */ /* 0x000e9c0000300a00 */
[----:B------:R0:W-:Y:S04]  /*1d890*/  STL.64 [R1+0xc0], R20 ;  /* 0x0000c01401007387 */ /* 0x0001e80000100a00 */
[----:B------:R1:W-:Y:S04]  /*1d8a0*/  STL.64 [R1+0xc8], R22 ;  /* 0x0000c81601007387 */ /* 0x0003e80000100a00 */
[----:B0-----:R-:W4:Y:S04]  /*1d8b0*/  LDL.LU R20, [R1+0x164] ;  /* 0x0001640001147983 */ /* 0x001f280000300800 */
[----:B------:R-:W4:Y:S04]  /*1d8c0*/  LDL.LU R21, [R1+0x16c] ;  /* 0x00016c0001157983 */ /* 0x000f280000300800 */
[----:B-1----:R-:W4:Y:S04]  /*1d8d0*/  LDL.LU R22, [R1+0x104] ;  /* 0x0001040001167983 */ /* 0x002f280000300800 */
[----:B------:R-:W4:Y:S02]  /*1d8e0*/  LDL.LU R23, [R1+0x10c] ;  /* 0x00010c0001177983 */ /* 0x000f240000300800 */
[----:B----4-:R-:W-:Y:S02]  /*1d8f0*/  HMMA.16816.F32 R8, R20, R2, R8 ;  /* 0x000000021408723c */ /* 0x010fe40000001808 */
[----:B------:R-:W2:-:S15]  /*1d900*/  LDL.LU R20, [R1+0x74] ;  /* 0x0000740001147983 */ /* 0x000e9e0000300800 */
[----:B------:R-:W-:Y:S02]  /*1d910*/  NOP ;  /* 0x0000000000007918 */ /* 0x000fe40000000000 */
[----:B------:R0:W-:Y:S04]  /*1d920*/  STL.64 [R1+0x180], R8 ;  /* 0x0001800801007387 */ /* 0x0001e80000100a00 */
[----:B------:R1:W-:Y:S04]  /*1d930*/  STL.64 [R1+0x188], R10 ;  /* 0x0001880a01007387 */ /* 0x0003e80000100a00 */
[----:B------:R-:W2:Y:S04]  /*1d940*/  LDL.LU R21, [R1+0x7c] ;  /* 0x00007c0001157983 */ /* 0x000ea80000300800 */
[----:B0-----:R-:W4:Y:S04]  /*1d950*/  LDL.LU R8, [R1+0xa0] ;  /* 0x0000a00001087983 */ /* 0x001f280000300800 */
[----:B------:R-:W4:Y:S04]  /*1d960*/  LDL.LU R9, [R1+0xa4] ;  /* 0x0000a40001097983 */ /* 0x000f280000300800 */
[----:B-1----:R-:W4:Y:S04]  /*1d970*/  LDL.LU R10, [R1+0xa8] ;  /* 0x0000a800010a7983 */ /* 0x002f280000300800 */
[----:B------:R-:W4:Y:S04]  /*1d980*/  LDL.LU R11, [R1+0xac] ;  /* 0x0000ac00010b7983 */ /* 0x000f280000300800 */
[----:B------:R-:W2:Y:S04]  /*1d990*/  LDL.LU R22, [R1+0x44] ;  /* 0x0000440001167983 */ /* 0x000ea80000300800 */
[----:B------:R-:W2:Y:S02]  /*1d9a0*/  LDL.LU R23, [R1+0x4c] ;  /* 0x00004c0001177983 */ /* 0x000ea40000300800 */
[----:B--2---:R-:W-:-:S15]  /*1d9b0*/  HMMA.16816.F32 R4, R20, R2, R4 ;  /* 0x000000021404723c */ /* 0x004fde0000001804 */
[----:B------:R-:W-:-:S04]  /*1d9c0*/  NOP ;  /* 0x0000000000007918 */ /* 0x000fc80000000000 */
[----:B------:R-:W-:Y:S01]  /*1d9d0*/  STL.64 [R1+0x2d0], R4 ;  /* 0x0002d00401007387 */ /* 0x000fe20000100a00 */
[----:B------:R-:W-:-:S03]  /*1d9e0*/  IMAD.MOV.U32 R29, RZ, RZ, R7 ;  /* 0x000000ffff1d7224 */ /* 0x000fc600078e0007 */
[----:B------:R0:W-:Y:S04]  /*1d9f0*/  STL [R1+0x2d8], R6 ;  /* 0x0002d80601007387 */ /* 0x0001e80000100800 */
[----:B------:R-:W2:Y:S04]  /*1da00*/  LDL.LU R20, [R1+0x130] ;  /* 0x0001300001147983 */ /* 0x000ea80000300800 */
[----:B------:R-:W2:Y:S04]  /*1da10*/  LDL.LU R21, [R1+0x134] ;  /* 0x0001340001157983 */ /* 0x000ea80000300800 */
[----:B------:R-:W2:Y:S04]  /*1da20*/  LDL.LU R22, [R1+0x138] ;  /* 0x0001380001167983 */ /* 0x000ea80000300800 */
[----:B------:R-:W2:Y:S04]  /*1da30*/  LDL.LU R23, [R1+0x13c] ;  /* 0x00013c0001177983 */ /* 0x000ea80000300800 */
[----:B------:R-:W-:Y:S04]  /*1da40*/  STL [R1+0x1c00], R29 ;  /* 0x001c001d01007387 */ /* 0x000fe80000100800 */
[----:B0-----:R-:W3:Y:S04]  /*1da50*/  LDL.LU R6, [R1+0x34] ;  /* 0x0000340001067983 */ /* 0x001ee80000300800 */
[----:B------:R-:W3:Y:S01]  /*1da60*/  LDL.LU R7, [R1+0x3c] ;  /* 0x00003c0001077983 */ /* 0x000ee20000300800 */
[----:B------:R-:W-:-:S02]  /*1da70*/  IMAD.MOV.U32 R4, RZ, RZ, R25 ;  /* 0x000000ffff047224 */ /* 0x000fc400078e0019 */
[----:B------:R-:W-:-:S07]  /*1da80*/  IMAD.MOV.U32 R5, RZ, RZ, R27 ;  /* 0x000000ffff057224 */ /* 0x000fce00078e001b */
[----:B---3--:R-:W-:Y:S01]  /*1da90*/  HMMA.16816.F32 R16, R4, R2, R16 ;  /* 0x000000020410723c */ /* 0x008fe20000001810 */
[----:B------:R-:W2:-:S15]  /*1daa0*/  LDL.LU R4, [R1+0x234] ;  /* 0x0002340001047983 */ /* 0x000e9e0000300800 */
[----:B------:R-:W-:-:S03]  /*1dab0*/  NOP ;  /* 0x0000000000007918 */ /* 0x000fc60000000000 */
[----:B------:R-:W-:Y:S04]  /*1dac0*/  STL.64 [R1+0x2e0], R16 ;  /* 0x0002e01001007387 */ /* 0x000fe80000100a00 */
[----:B------:R2:W-:Y:S04]  /*1dad0*/  STL.64 [R1+0x2e8], R18 ;  /* 0x0002e81201007387 */ /* 0x0005e80000100a00 */
[----:B------:R-:W2:Y:S04]  /*1dae0*/  LDL.LU R5, [R1+0x23c] ;  /* 0x00023c0001057983 */ /* 0x000ea80000300800 */
[----:B------:R-:W2:Y:S04]  /*1daf0*/  LDL.LU R6, [R1+0x244] ;  /* 0x0002440001067983 */ /* 0x000ea80000300800 */
[----:B------:R-:W2:Y:S02]  /*1db00*/  LDL.LU R7, [R1+0x24c] ;  /* 0x00024c0001077983 */ /* 0x000ea40000300800 */
[----:B--2---:R-:W-:-:S15]  /*1db10*/  HMMA.16816.F32 R16, R4, R2, R20 ;  /* 0x000000020410723c */ /* 0x004fde0000001814 */
[----:B------:R-:W-:-:S04]  /*1db20*/  NOP ;  /* 0x0000000000007918 */ /* 0x000fc80000000000 */
[----:B------:R-:W-:Y:S01]  /*1db30*/  MOV R23, R18 ;  /* 0x0000001200177202 */ /* 0x000fe20000000f00 */
[----:B------:R-:W-:Y:S01]  /*1db40*/  IMAD.MOV.U32 R22, RZ, RZ, R19 ;  /* 0x000000ffff167224 */ /* 0x000fe200078e0013 */
[----:B------:R-:W-:Y:S04]  /*1db50*/  STL [R1], R16 ;  /* 0x0000001001007387 */ /* 0x000fe80000100800 */
[----:B------:R0:W-:Y:S04]  /*1db60*/  STL.64 [R1+0x1c68], R22 ;  /* 0x001c681601007387 */ /* 0x0001e80000100a00 */
[----:B------:R-:W2:Y:S04]  /*1db70*/  LDL.LU R20, [R1+0x50] ;  /* 0x0000500001147983 */ /* 0x000ea80000300800 */
[----:B------:R-:W2:Y:S04]  /*1db80*/  LDL.LU R21, [R1+0x54] ;  /* 0x0000540001157983 */ /* 0x000ea80000300800 */
[----:B0-----:R-:W2:Y:S01]  /*1db90*/  LDL.LU R22, [R1+0x58] ;  /* 0x0000580001167983 */ /* 0x001ea20000300800 */
[----:B------:R-:W-:-:S03]  /*1dba0*/  IMAD.MOV.U32 R28, RZ, RZ, R17 ;  /* 0x000000ffff1c7224 */ /* 0x000fc600078e0011 */
[----:B------:R-:W2:Y:S04]  /*1dbb0*/  LDL.LU R23, [R1+0x5c] ;  /* 0x00005c0001177983 */ /* 0x000ea80000300800 */
[----:B------:R-:W4:Y:S04]  /*1dbc0*/  LDL.LU R4, [R1+0x1a4] ;  /* 0x0001a40001047983 */ /* 0x000f280000300800 */
[----:B------:R-:W4:Y:S04]  /*1dbd0*/  LDL.LU R5, [R1+0x1ac] ;  /* 0x0001ac0001057983 */ /* 0x000f280000300800 */
[----:B------:R-:W3:Y:S04]  /*1dbe0*/  LDL.LU R16, [R1+0x1c0] ;  /* 0x0001c00001107983 */ /* 0x000ee80000300800 */
[----:B------:R-:W3:Y:S04]  /*1dbf0*/  LDL.LU R17, [R1+0x1c4] ;  /* 0x0001c40001117983 */ /* 0x000ee80000300800 */
[----:B------:R-:W3:Y:S04]  /*1dc00*/  LDL.LU R18, [R1+0x1c8] ;  /* 0x0001c80001127983 */ /* 0x000ee80000300800 */
[----:B------:R-:W3:Y:S04]  /*1dc10*/  LDL.LU R19, [R1+0x1cc] ;  /* 0x0001cc0001137983 */ /* 0x000ee80000300800 */
[----:B------:R-:W4:Y:S04]  /*1dc20*/  LDL.LU R6, [R1+0x194] ;  /* 0x0001940001067983 */ /* 0x000f280000300800 */
[----:B------:R-:W4:Y:S02]  /*1dc30*/  LDL.LU R7, [R1+0x19c] ;  /* 0x00019c0001077983 */ /* 0x000f240000300800 */
[----:B----4-:R-:W-:Y:S02]  /*1dc40*/  HMMA.16816.F32 R4, R4, R2, R8 ;  /* 0x000000020404723c */ /* 0x010fe40000001808 */
[----:B------:R-:W4:Y:S04]  /*1dc50*/  LDL.LU R11, [R1+0x1c78] ;  /* 0x001c7800010b7983 */ /* 0x000f280000300800 */
[----:B------:R-:W5:-:S13]  /*1dc60*/  LDL.LU R9, [R1+0x1c74] ;  /* 0x001c740001097983 */ /* 0x000f5a0000300800 */
[----:B------:R-:W-:Y:S01]  /*1dc70*/  IMAD.MOV.U32 R29, RZ, RZ, R7 ;  /* 0x000000ffff1d7224 */ /* 0x000fe200078e0007 */
[----:B------:R0:W-:Y:S04]  /*1dc80*/  STL.64 [R1+0x30], R4 ;  /* 0x0000300401007387 */ /* 0x0001e80000100a00 */
[----:B------:R1:W-:Y:S04]  /*1dc90*/  STL [R1+0x38], R6 ;  /* 0x0000380601007387 */ /* 0x0003e80000100800 */
[----:B------:R-:W-:Y:S04]  /*1dca0*/  STL [R1+0x1c04], R29 ;  /* 0x001c041d01007387 */ /* 0x000fe80000100800 */
[----:B0-----:R-:W2:Y:S04]  /*1dcb0*/  LDL.LU R4, [R1+0xe4] ;  /* 0x0000e40001047983 */ /* 0x001ea80000300800 */
[----:B------:R-:W2:Y:S04]  /*1dcc0*/  LDL.LU R5, [R1+0xec] ;  /* 0x0000ec0001057983 */ /* 0x000ea80000300800 */
[----:B-1----:R-:W2:Y:S04]  /*1dcd0*/  LDL.LU R6, [R1+0xd4] ;  /* 0x0000d40001067983 */ /* 0x002ea80000300800 */
[----:B------:R-:W2:Y:S02]  /*1dce0*/  LDL.LU R7, [R1+0xdc] ;  /* 0x0000dc0001077983 */ /* 0x000ea40000300800 */
[----:B--2---:R-:W-:Y:S01]  /*1dcf0*/  HMMA.16816.F32 R20, R4, R2, R20 ;  /* 0x000000020414723c */ /* 0x004fe20000001814 */
[----:B------:R-:W-:Y:S01]  /*1dd00*/  IMAD.MOV.U32 R4, RZ, RZ, R26 ;  /* 0x000000ffff047224 */ /* 0x000fe200078e001a */
[----:B-----5:R-:W-:Y:S01]  /*1dd10*/  MOV R6, R9 ;  /* 0x0000000900067202 */ /* 0x020fe20000000f00 */
[----:B------:R-:W-:-:S02]  /*1dd20*/  IMAD.MOV.U32 R5, RZ, RZ, R24 ;  /* 0x000000ffff057224 */ /* 0x000fc400078e0018 */
[----:B----4-:R-:W-:-:S07]  /*1dd30*/  IMAD.MOV.U32 R7, RZ, RZ, R11 ;  /* 0x000000ffff077224 */ /* 0x010fce00078e000b */
[-C--:B------:R-:W-:Y:S07]  /*1dd40*/  HMMA.16816.F32 R8, R4, R2.reuse, R12 ;  /* 0x000000020408723c */ /* 0x080fee000000180c */
[----:B------:R0:W-:Y:S04]  /*1dd50*/  STL.64 [R1+0x50], R20 ;  /* 0x0000501401007387 */ /* 0x0001e80000100a00 */
[----:B------:R1:W-:Y:S04]  /*1dd60*/  STL.64 [R1+0x58], R22 ;  /* 0x0000581601007387 */ /* 0x0003e80000100a00 */
[----:B------:R-:W2:Y:S04]  /*1dd70*/  LDL.LU R4, [R1+0x120] ;  /* 0x0001200001047983 */ /* 0x000ea80000300800 */
[----:B------:R4:W-:Y:S04]  /*1dd80*/  STL.64 [R1+0x2c0], R8 ;  /* 0x0002c00801007387 */ /* 0x0009e80000100a00 */
[----:B------:R5:W-:Y:S04]  /*1dd90*/  STL.64 [R1+0x2c8], R10 ;  /* 0x0002c80a01007387 */ /* 0x000be80000100a00 */
[----:B------:R-:W2:Y:S04]  /*1dda0*/  LDL.LU R5, [R1+0x124] ;  /* 0x0001240001057983 */ /* 0x000ea80000300800 */
[----:B------:R-:W2:Y:S04]  /*1ddb0*/  LDL.LU R6, [R1+0x128] ;  /* 0x0001280001067983 */ /* 0x000ea80000300800 */
[----:B------:R-:W2:Y:S04]  /*1ddc0*/  LDL.LU R7, [R1+0x12c] ;  /* 0x00012c0001077983 */ /* 0x000ea80000300800 */
[----:B0-----:R-:W2:Y:S04]  /*1ddd0*/  LDL.LU R20, [R1+0x90] ;  /* 0x0000900001147983 */ /* 0x001ea80000300800 */
[----:B------:R-:W2:Y:S04]  /*1dde0*/  LDL.LU R21, [R1+0x94] ;  /* 0x0000940001157983 */ /* 0x000ea80000300800 */
[----:B-1----:R-:W2:Y:S04]  /*1ddf0*/  LDL.LU R22, [R1+0x98] ;  /* 0x0000980001167983 */ /* 0x002ea80000300800 */
        /* <DEDUP_REMOVED lines=11> */
[----:B------:R-:W-:Y:S04]  /*1deb0*/  STL [R1+0x1c18], R26 ;  /* 0x001c181a01007387 */ /* 0x000fe80000100800 */
[----:B------:R-:W-:Y:S04]  /*1dec0*/  STL [R1+0x1c14], R27 ;  /* 0x001c141b01007387 */ /* 0x000fe80000100800 */
[----:B------:R-:W2:Y:S04]  /*1ded0*/  LDL.LU R16, [R1+0x1f4] ;  /* 0x0001f40001107983 */ /* 0x000ea80000300800 */
[----:B------:R-:W2:Y:S04]  /*1dee0*/  LDL.LU R17, [R1+0x1fc] ;  /* 0x0001fc0001117983 */ /* 0x000ea80000300800 */
[----:B----4-:R-:W3:Y:S04]  /*1def0*/  LDL.LU R8, [R1+0x1b0] ;  /* 0x0001b00001087983 */ /* 0x010ee80000300800 */
[----:B------:R-:W3:Y:S04]  /*1df00*/  LDL.LU R9, [R1+0x1b4] ;  /* 0x0001b40001097983 */ /* 0x000ee80000300800 */
[----:B-----5:R-:W3:Y:S04]  /*1df10*/  LDL.LU R10, [R1+0x1b8] ;  /* 0x0001b800010a7983 */ /* 0x020ee80000300800 */
[----:B------:R-:W3:Y:S04]  /*1df20*/  LDL.LU R11, [R1+0x1bc] ;  /* 0x0001bc00010b7983 */ /* 0x000ee80000300800 */
[----:B------:R-:W2:Y:S04]  /*1df30*/  LDL.LU R18, [R1+0x204] ;  /* 0x0002040001127983 */ /* 0x000ea80000300800 */
[----:B------:R-:W2:Y:S02]  /*1df40*/  LDL.LU R19, [R1+0x20c] ;  /* 0x00020c0001137983 */ /* 0x000ea40000300800 */
[----:B--2---:R-:W-:-:S15]  /*1df50*/  HMMA.16816.F32 R16, R16, R2, R4 ;  /* 0x000000021010723c */ /* 0x004fde0000001804 */
[----:B------:R-:W-:-:S04]  /*1df60*/  NOP ;  /* 0x0000000000007918 */ /* 0x000fc80000000000 */
[----:B------:R0:W-:Y:S04]  /*1df70*/  STL.64 [R1+0x1bd8], R18 ;  /* 0x001bd81201007387 */ /* 0x0001e80000100a00 */
[----:B------:R1:W-:Y:S01]  /*1df80*/  STL.64 [R1+0x1bd0], R16 ;  /* 0x001bd01001007387 */ /* 0x0003e20000100a00 */
[----:B0-----:R-:W-:-:S03]  /*1df90*/  IMAD.MOV.U32 R19, RZ, RZ, R0 ;  /* 0x000000ffff137224 */ /* 0x001fc600078e0000 */
[----:B-1----:R-:W2:Y:S04]  /*1dfa0*/  LDL.LU R16, [R1+0x10] ;  /* 0x0000100001107983 */ /* 0x002ea80000300800 */
[----:B------:R-:W2:Y:S04]  /*1dfb0*/  LDL.LU R17, [R1+0x14] ;  /* 0x0000140001117983 */ /* 0x000ea80000300800 */
[----:B------:R-:W2:Y:S04]  /*1dfc0*/  LDL.LU R18, [R1+0x18] ;  /* 0x0000180001127983 */ /* 0x000ea80000300800 */
[----:B------:R-:W4:Y:S04]  /*1dfd0*/  LDL.LU R0, [R1+0x1c70] ;  /* 0x001c700001007983 */ /* 0x000f280000300800 */
[----:B------:R-:W5:Y:S04]  /*1dfe0*/  LDL.LU R4, [R1+0xf4] ;  /* 0x0000f40001047983 */ /* 0x000f680000300800 */
[----:B------:R-:W5:Y:S04]  /*1dff0*/  LDL.LU R5, [R1+0xfc] ;  /* 0x0000fc0001057983 */ /* 0x000f680000300800 */
[----:B------:R-:W5:Y:S04]  /*1e000*/  LDL.LU R6, [R1+0x154] ;  /* 0x0001540001067983 */ /* 0x000f680000300800 */
[----:B------:R-:W5:Y:S02]  /*1e010*/  LDL.LU R7, [R1+0x15c] ;  /* 0x00015c0001077983 */ /* 0x000f640000300800 */
[----:B-----5:R-:W-:Y:S02]  /*1e020*/  HMMA.16816.F32 R4, R4, R2, R20 ;  /* 0x000000020404723c */ /* 0x020fe40000001814 */
[----:B------:R-:W5:-:S15]  /*1e030*/  LDL.LU.64 R22, [R1+0x1c68] ;  /* 0x001c680001167983 */ /* 0x000f5e0000300a00 */
[----:B------:R-:W-:Y:S02]  /*1e040*/  NOP ;  /* 0x0000000000007918 */ /* 0x000fe40000000000 */
[----:B------:R0:W-:Y:S04]  /*1e050*/  STL.64 [R1+0x20], R4 ;  /* 0x0000200401007387 */ /* 0x0001e80000100a00 */
[----:B------:R1:W-:Y:S04]  /*1e060*/  STL.64 [R1+0x28], R6 ;  /* 0x0000280601007387 */ /* 0x0003e80000100a00 */
[----:B0-----:R-:W2:Y:S04]  /*1e070*/  LDL.LU R4, [R1+0x64] ;  /* 0x0000640001047983 */ /* 0x001ea80000300800 */
[----:B------:R-:W2:Y:S04]  /*1e080*/  LDL.LU R5, [R1+0x6c] ;  /* 0x00006c0001057983 */ /* 0x000ea80000300800 */
[----:B-1----:R-:W2:Y:S01]  /*1e090*/  LDL.LU R6, [R1+0x84] ;  /* 0x0000840001067983 */ /* 0x002ea20000300800 */
[----:B----4-:R-:W-:-:S03]  /*1e0a0*/  IMAD.MOV.U32 R7, RZ, RZ, R0 ;  /* 0x000000ffff077224 */ /* 0x010fc600078e0000 */
[----:B------:R-:W4:Y:S04]  /*1e0b0*/  LDL.LU R0, [R1+0x1c60] ;  /* 0x001c600001007983 */ /* 0x000f280000300800 */
[----:B--2---:R-:W-:Y:S01]  /*1e0c0*/  HMMA.16816.F32 R16, R4, R2, R16 ;  /* 0x000000020410723c */ /* 0x004fe20000001810 */
[----:B------:R-:W2:-:S15]  /*1e0d0*/  LDL.LU R4, [R1+0x294] ;  /* 0x0002940001047983 */ /* 0x000e9e0000300800 */
[----:B------:R-:W-:-:S03]  /*1e0e0*/  NOP ;  /* 0x0000000000007918 */ /* 0x000fc60000000000 */
[----:B------:R-:W-:Y:S04]  /*1e0f0*/  STL.64 [R1+0x10], R16 ;  /* 0x0000101001007387 */ /* 0x000fe80000100a00 */
[----:B------:R-:W-:Y:S04]  /*1e100*/  STL.64 [R1+0x18], R18 ;  /* 0x0000181201007387 */ /* 0x000fe80000100a00 */
[----:B------:R-:W2:Y:S04]  /*1e110*/  LDL.LU R5, [R1+0x29c] ;  /* 0x00029c0001057983 */ /* 0x000ea80000300800 */
[----:B------:R-:W2:Y:S04]  /*1e120*/  LDL.LU R6, [R1+0x2a4] ;  /* 0x0002a40001067983 */ /* 0x000ea80000300800 */
[----:B------:R-:W2:Y:S04]  /*1e130*/  LDL.LU R7, [R1+0x2ac] ;  /* 0x0002ac0001077983 */ /* 0x000ea80000300800 */
[----:B----4-:R-:W0:Y:S01]  /*1e140*/  LDSM.16.MT88.4 R16, [R0+UR9+0x14000] ;  /* 0x014000090010783b */ /* 0x010e220008004200 */
[----:B--2---:R-:W-:Y:S03]  /*1e150*/  HMMA.16816.F32 R4, R4, R2, R12 ;  /* 0x000000020404723c */ /* 0x004fe6000000180c */
[----:B------:R-:W1:-:S15]  /*1e160*/  LDSM.16.MT88.4 R12, [R0+UR9+0x16000] ;  /* 0x01600009000c783b */ /* 0x000e5e0008004200 */
[----:B------:R-:W-:Y:S01]  /*1e170*/  NOP ;  /* 0x0000000000007918 */ /* 0x000fe20000000000 */
[----:B------:R2:W-:Y:S04]  /*1e180*/  STL [R1+0x1c54], R5 ;  /* 0x001c540501007387 */ /* 0x0005e80000100800 */
[----:B------:R4:W-:Y:S04]  /*1e190*/  STL [R1+0x1c50], R6 ;  /* 0x001c500601007387 */ /* 0x0009e80000100800 */
[----:B------:R-:W-:Y:S04]  /*1e1a0*/  STL [R1+0x1c10], R7 ;  /* 0x001c100701007387 */ /* 0x000fe80000100800 */
[----:B0-----:R-:W-:Y:S04]  /*1e1b0*/  STL.64 [R1+0x210], R16 ;  /* 0x0002101001007387 */ /* 0x001fe80000100a00 */
[----:B------:R-:W-:Y:S04]  /*1e1c0*/  STL.64 [R1+0x218], R18 ;  /* 0x0002181201007387 */ /* 0x000fe80000100a00 */
[----:B-1----:R0:W-:Y:S01]  /*1e1d0*/  STL [R1+0x224], R13 ;  /* 0x0002240d01007387 */ /* 0x0021e20000100800 */
[----:B--2---:R-:W-:Y:S01]  /*1e1e0*/  IMAD.MOV.U32 R5, RZ, RZ, R12 ;  /* 0x000000ffff057224 */ /* 0x004fe200078e000c */
[----:B----4-:R-:W-:-:S02]  /*1e1f0*/  MOV R6, R14 ;  /* 0x0000000e00067202 */ /* 0x010fc40000000f00 */
[----:B------:R1:W-:Y:S04]  /*1e200*/  STL [R1+0x22c], R15 ;  /* 0x00022c0f01007387 */ /* 0x0003e80000100800 */
[----:B------:R-:W3:Y:S04]  /*1e210*/  LDL.LU R12, [R1+0x274] ;  /* 0x00027400010c7983 */ /* 0x000ee80000300800 */
[----:B0-----:R-:W3:Y:S04]  /*1e220*/  LDL.LU R13, [R1+0x27c] ;  /* 0x00027c00010d7983 */ /* 0x001ee80000300800 */
[----:B------:R-:W3:Y:S04]  /*1e230*/  LDL.LU R14, [R1+0x254] ;  /* 0x00025400010e7983 */ /* 0x000ee80000300800 */
[----:B-1----:R-:W3:Y:S02]  /*1e240*/  LDL.LU R15, [R1+0x25c] ;  /* 0x00025c00010f7983 */ /* 0x002ee40000300800 */
[----:B---3--:R-:W-:Y:S02]  /*1e250*/  HMMA.16816.F32 R12, R12, R2, R8 ;  /* 0x000000020c0c723c */ /* 0x008fe40000001808 */
[----:B------:R-:W0:-:S15]  /*1e260*/  LDSM.16.MT88.4 R8, [R0+UR9+0x14080] ;  /* 0x014080090008783b */ /* 0x000e1e0008004200 */
[----:B------:R-:W-:Y:S02]  /*1e270*/  NOP ;  /* 0x0000000000007918 */ /* 0x000fe40000000000 */
[----:B------:R1:W-:Y:S04]  /*1e280*/  STL [R1+0x1c0c], R12 ;  /* 0x001c0c0c01007387 */ /* 0x0003e80000100800 */
[----:B------:R2:W-:Y:S04]  /*1e290*/  STL [R1+0x1c08], R13 ;  /* 0x001c080d01007387 */ /* 0x0005e80000100800 */
[----:B------:R3:W-:Y:S04]  /*1e2a0*/  STL [R1+0x1bc8], R14 ;  /* 0x001bc80e01007387 */ /* 0x0007e80000100800 */
[----:B------:R4:W-:Y:S04]  /*1e2b0*/  STL [R1+0x1bc4], R15 ;  /* 0x001bc40f01007387 */ /* 0x0009e80000100800 */
[----:B-1----:R-:W5:Y:S04]  /*1e2c0*/  LDL.LU R12, [R1+0x110] ;  /* 0x00011000010c7983 */ /* 0x002f680000300800 */
[----:B--2---:R-:W5:Y:S04]  /*1e2d0*/  LDL.LU R13, [R1+0x114] ;  /* 0x00011400010d7983 */ /* 0x004f680000300800 */
[----:B---3--:R-:W5:Y:S01]  /*1e2e0*/  LDL.LU R14, [R1+0x118] ;  /* 0x00011800010e7983 */ /* 0x008f620000300800 */
[----:B0-----:R-:W-:-:S03]  /*1e2f0*/  IMAD.MOV.U32 R19, RZ, RZ, R8 ;  /* 0x000000ffff137224 */ /* 0x001fc600078e0008 */
[----:B----4-:R-:W5:Y:S01]  /*1e300*/  LDL.LU R15, [R1+0x11c] ;  /* 0x00011c00010f7983 */ /* 0x010f620000300800 */
[----:B------:R-:W-:-:S03]  /*1e310*/  IMAD.MOV.U32 R18, RZ, RZ, R10 ;  /* 0x000000ffff127224 */ /* 0x000fc600078e000a */
[----:B------:R-:W-:Y:S04]  /*1e320*/  STL [R1+0x244], R9 ;  /* 0x0002440901007387 */ /* 0x000fe80000100800 */
[----:B------:R-:W-:Y:S04]  /*1e330*/  STL [R1+0x24c], R11 ;  /* 0x00024c0b01007387 */ /* 0x000fe80000100800 */
[----:B------:R-:W0:Y:S02]  /*1e340*/  LDSM.16.MT88.4 R8, [R0+UR9+0x16080] ;  /* 0x016080090008783b */ /* 0x000e240008004200 */
[----:B0-----:R-:W-:-:S02]  /*1e350*/  IMAD.MOV.U32 R17, RZ, RZ, R8 ;  /* 0x000000ffff117224 */ /* 0x001fc400078e0008 */
[----:B------:R-:W-:Y:S01]  /*1e360*/  IMAD.MOV.U32 R16, RZ, RZ, R10 ;  /* 0x000000ffff107224 */ /* 0x000fe200078e000a */
[----:B------:R0:W-:Y:S04]  /*1e370*/  STL [R1+0x254], R9 ;  /* 0x0002540901007387 */ /* 0x0001e80000100800 */
[----:B------:R1:W-:Y:S04]  /*1e380*/  STL [R1+0x25c], R11 ;  /* 0x00025c0b01007387 */ /* 0x0003e80000100800 */
[----:B------:R2:W-:Y:S04]  /*1e390*/  STL.64 [R1+0x1c48], R18 ;  /* 0x001c481201007387 */ /* 0x0005e80000100a00 */
[----:B------:R-:W-:Y:S04]  /*1e3a0*/  STL.64 [R1+0x1c40], R16 ;  /* 0x001c401001007387 */ /* 0x000fe80000100a00 */
[----:B------:R-:W5:Y:S04]  /*1e3b0*/  LDL.LU R8, [R1+0x1d4] ;  /* 0x0001d40001087983 */ /* 0x000f680000300800 */
[----:B0-----:R-:W5:Y:S04]  /*1e3c0*/  LDL.LU R9, [R1+0x1dc] ;  /* 0x0001dc0001097983 */ /* 0x001f680000300800 */
[----:B------:R-:W5:Y:S04]  /*1e3d0*/  LDL.LU R10, [R1+0x1e4] ;  /* 0x0001e400010a7983 */ /* 0x000f680000300800 */
[----:B-1----:R-:W5:Y:S04]  /*1e3e0*/  LDL.LU R11, [R1+0x1ec] ;  /* 0x0001ec00010b7983 */ /* 0x002f680000300800 */
[----:B--2---:R-:W2:Y:S04]  /*1e3f0*/  LDL R18, [R1+0x2f8] ;  /* 0x0002f80001127983 */ /* 0x004ea80000100800 */
[----:B------:R-:W3:Y:S01]  /*1e400*/  LDL R19, [R1+0x2fc] ;  /* 0x0002fc0001137983 */ /* 0x000ee20000100800 */
[----:B-----5:R-:W-:Y:S03]  /*1e410*/  HMMA.16816.F32 R8, R8, R2, R12 ;  /* 0x000000020808723c */ /* 0x020fe6000000180c */
[----:B------:R-:W0:-:S15]  /*1e420*/  LDSM.16.MT88.4 R12, [R0+UR9+0x14100] ;  /* 0x01410009000c783b */ /* 0x000e1e0008004200 */
[----:B------:R-:W-:Y:S01]  /*1e430*/  NOP ;  /* 0x0000000000007918 */ /* 0x000fe20000000000 */
[----:B------:R-:W-:Y:S04]  /*1e440*/  STL.64 [R1+0x1ba0], R10 ;  /* 0x001ba00a01007387 */ /* 0x000fe80000100a00 */
[----:B------:R1:W-:Y:S04]  /*1e450*/  STL.64 [R1+0x1b98], R8 ;  /* 0x001b980801007387 */ /* 0x0003e80000100a00 */
[----:B-1----:R-:W4:Y:S04]  /*1e460*/  LDL.LU R8, [R1+0xb0] ;  /* 0x0000b00001087983 */ /* 0x002f280000300800 */
[----:B------:R-:W4:Y:S01]  /*1e470*/  LDL.LU R9, [R1+0xb4] ;  /* 0x0000b40001097983 */ /* 0x000f220000300800 */
[----:B0-----:R-:W-:Y:S01]  /*1e480*/  MOV R26, R12 ;  /* 0x0000000c001a7202 */ /* 0x001fe20000000f00 */
[----:B------:R-:W-:-:S02]  /*1e490*/  IMAD.MOV.U32 R27, RZ, RZ, R14 ;  /* 0x000000ffff1b7224 */ /* 0x000fc400078e000e */
[----:B------:R-:W4:Y:S04]  /*1e4a0*/  LDL.LU R10, [R1+0xb8] ;  /* 0x0000b800010a7983 */ /* 0x000f280000300800 */
[----:B------:R-:W4:Y:S04]  /*1e4b0*/  LDL.LU R11, [R1+0xbc] ;  /* 0x0000bc00010b7983 */ /* 0x000f280000300800 */
[----:B------:R-:W-:Y:S04]  /*1e4c0*/  STL [R1+0x274], R13 ;  /* 0x0002740d01007387 */ /* 0x000fe80000100800 */
[----:B------:R-:W-:Y:S04]  /*1e4d0*/  STL [R1+0x27c], R15 ;  /* 0x00027c0f01007387 */ /* 0x000fe80000100800 */
[----:B------:R-:W-:Y:S04]  /*1e4e0*/  STL.64 [R1+0x1c28], R26 ;  /* 0x001c281a01007387 */ /* 0x000fe80000100a00 */
[----:B------:R-:W-:Y:S04]  /*1e4f0*/  STL.64 [R1+0x1c20], R24 ;  /* 0x001c201801007387 */ /* 0x000fe80000100a00 */
[----:B------:R-:W0:Y:S04]  /*1e500*/  LDSM.16.MT88.4 R24, [R0+UR9+0x16100] ;  /* 0x016100090018783b */ /* 0x000e280008004200 */
[----:B0-----:R0:W-:Y:S01]  /*1e510*/  STL [R1+0x294], R25 ;  /* 0x0002941901007387 */ /* 0x0011e20000100800 */
[----:B------:R-:W-:-:S03]  /*1e520*/  IMAD.MOV.U32 R15, RZ, RZ, R24 ;  /* 0x000000ffff0f7224 */ /* 0x000fc600078e0018 */
[----:B------:R1:W-:Y:S04]  /*1e530*/  STL [R1+0x29c], R27 ;  /* 0x00029c1b01007387 */ /* 0x0003e80000100800 */
[----:B------:R-:W4:Y:S04]  /*1e540*/  LDL.LU R20, [R1+0x144] ;  /* 0x0001440001147983 */ /* 0x000f280000300800 */
[----:B------:R-:W4:Y:S04]  /*1e550*/  LDL.LU R21, [R1+0x14c] ;  /* 0x00014c0001157983 */ /* 0x000f280000300800 */
[----:B------:R-:W5:Y:S01]  /*1e560*/  LDL.LU R24, [R1] ;  /* 0x0000000001187983 */ /* 0x000f620000300800 */
[----:B0-----:R-:W-:-:S03]  /*1e570*/  IMAD.MOV.U32 R25, RZ, RZ, R28 ;  /* 0x000000ffff197224 */ /* 0x001fc600078e001c */
[----:B------:R-:W2:Y:S01]  /*1e580*/  LDL.LU R28, [R1+0x1c5c] ;  /* 0x001c5c00011c7983 */ /* 0x000ea20000300800 */
[----:B------:R-:W-:Y:S01]  /*1e590*/  IMAD.MOV.U32 R14, RZ, RZ, R26 ;  /* 0x000000ffff0e7224 */ /* 0x000fe200078e001a */
[----:B------:R-:W-:Y:S01]  /*1e5a0*/  MOV R26, R23 ;  /* 0x00000017001a7202 */ /* 0x000fe20000000f00 */
[----:B-1----:R-:W-:-:S05]  /*1e5b0*/  IMAD.MOV.U32 R27, RZ, RZ, R22 ;  /* 0x000000ffff1b7224 */ /* 0x002fca00078e0016 */
[----:B------:R-:W-:Y:S04]  /*1e5c0*/  STL.64 [R1+0x1c38], R26 ;  /* 0x001c381a01007387 */ /* 0x000fe80000100a00 */
[----:B-----5:R0:W-:Y:S04]  /*1e5d0*/  STL.64 [R1+0x1c30], R24 ;  /* 0x001c301801007387 */ /* 0x0201e80000100a00 */
[----:B0-----:R-:W5:Y:S04]  /*1e5e0*/  LDL.LU R24, [R1+0xc0] ;  /* 0x0000c00001187983 */ /* 0x001f680000300800 */
[----:B------:R-:W5:Y:S04]  /*1e5f0*/  LDL.LU R25, [R1+0xc4] ;  /* 0x0000c40001197983 */ /* 0x000f680000300800 */
[----:B------:R-:W5:Y:S04]  /*1e600*/  LDL.LU R26, [R1+0xc8] ;  /* 0x0000c800011a7983 */ /* 0x000f680000300800 */
[----:B------:R-:W5:Y:S04]  /*1e610*/  LDL.LU R27, [R1+0xcc] ;  /* 0x0000cc00011b7983 */ /* 0x000f680000300800 */
[----:B------:R-:W4:Y:S01]  /*1e620*/  LDL.LU R22, [R1+0x174] ;  /* 0x0001740001167983 */ /* 0x000f220000300800 */
[----:B--2---:R-:W-:-:S03]  /*1e630*/  IMAD.MOV.U32 R23, RZ, RZ, R28 ;  /* 0x000000ffff177224 */ /* 0x004fc600078e001c */
[----:B------:R-:W2:Y:S04]  /*1e640*/  LDL.LU R28, [R1+0x1c58] ;  /* 0x001c5800011c7983 */ /* 0x000ea80000300800 */
[----:B----4-:R-:W-:Y:S01]  /*1e650*/  HMMA.16816.F32 R20, R20, R2, R8 ;  /* 0x000000021414723c */ /* 0x010fe20000001808 */
[----:B------:R-:W0:-:S15]  /*1e660*/  LDSM.16.MT88.4 R8, [R0+UR9+0x14180] ;  /* 0x014180090008783b */ /* 0x000e1e0008004200 */
[----:B------:R-:W-:-:S03]  /*1e670*/  NOP ;  /* 0x0000000000007918 */ /* 0x000fc60000000000 */
[----:B------:R-:W-:Y:S04]  /*1e680*/  STL.64 [R1+0xb0], R20 ;  /* 0x0000b01401007387 */ /* 0x000fe80000100a00 */
[----:B------:R-:W-:Y:S04]  /*1e690*/  STL.64 [R1+0xb8], R22 ;  /* 0x0000b81601007387 */ /* 0x000fe80000100a00 */
[----:B0-----:R-:W-:Y:S01]  /*1e6a0*/  STL [R1+0x2a4], R9 ;  /* 0x0002a40901007387 */ /* 0x001fe20000100800 */
[----:B------:R-:W-:Y:S02]  /*1e6b0*/  IMAD.MOV.U32 R7, RZ, RZ, R8 ;  /* 0x000000ffff077224 */ /* 0x000fe400078e0008 */
[----:B------:R-:W-:Y:S01]  /*1e6c0*/  IMAD.MOV.U32 R12, RZ, RZ, R10 ;  /* 0x000000ffff0c7224 */ /* 0x000fe200078e000a */
[----:B------:R-:W-:Y:S04]  /*1e6d0*/  STL [R1+0x2ac], R11 ;  /* 0x0002ac0b01007387 */ /* 0x000fe80000100800 */
[----:B------:R-:W0:Y:S04]  /*1e6e0*/  LDSM.16.MT88.4 R8, [R0+UR9+0x16180] ;  /* 0x016180090008783b */ /* 0x000e280008004200 */
[----:B0-----:R-:W-:Y:S04]  /*1e6f0*/  STL [R1+0x2b4], R9 ;  /* 0x0002b40901007387 */ /* 0x001fe80000100800 */
[----:B------:R-:W-:Y:S04]  /*1e700*/  STL [R1+0x2bc], R11 ;  /* 0x0002bc0b01007387 */ /* 0x000fe80000100800 */
[----:B------:R0:W-:Y:S04]  /*1e710*/  STL [R1+0x1b1c], R0 ;  /* 0x001b1c0001007387 */ /* 0x0001e80000100800 */
[----:B------:R-:W5:Y:S04]  /*1e720*/  LDL.LU R20, [R1+0x210] ;  /* 0x0002100001147983 */ /* 0x000f680000300800 */
[----:B------:R-:W5:Y:S01]  /*1e730*/  LDL.LU R21, [R1+0x218] ;  /* 0x0002180001157983 */ /* 0x000f620000300800 */
[----:B------:R-:W-:-:S02]  /*1e740*/  F2FP.F16.E4M3.UNPACK_B R2, R18 ;  /* 0x00000012ff02723e */ /* 0x000fc400020006ff */
[----:B---3--:R-:W-:Y:S01]  /*1e750*/  F2FP.F16.E4M3.UNPACK_B R3, R19 ;  /* 0x00000013ff03723e */ /* 0x008fe200020006ff */
[----:B0-----:R-:W3:Y:S04]  /*1e760*/  LDL R0, [R1+0x318] ;  /* 0x0003180001007983 */ /* 0x001ee80000100800 */
[----:B--2---:R-:W0:Y:S01]  /*1e770*/  LDSM.16.MT88.4 R16, [R28+UR9+0x14000] ;  /* 0x014000091c10783b */ /* 0x004e220008004200 */
[----:B------:R-:W-:Y:S02]  /*1e780*/  IMAD.MOV.U32 R22, RZ, RZ, R5 ;  /* 0x000000ffff167224 */ /* 0x000fe400078e0005 */
[----:B------:R-:W-:Y:S01]  /*1e790*/  IMAD.MOV.U32 R23, RZ, RZ, R6 ;  /* 0x000000ffff177224 */ /* 0x000fe200078e0006 */
[----:B------:R-:W2:Y:S01]  /*1e7a0*/  LDL.LU R5, [R1+0x1c54] ;  /* 0x001c540001057983 */ /* 0x000ea20000300800 */
[----:B------:R-:W-:-:S03]  /*1e7b0*/  IMAD.MOV.U32 R29, RZ, RZ, R10 ;  /* 0x000000ffff1d7224 */ /* 0x000fc600078e000a */
[----:B------:R-:W2:Y:S04]  /*1e7c0*/  LDL.LU R6, [R1+0x1c50] ;  /* 0x001c500001067983 */ /* 0x000ea80000300800 */
[----:B0-----:R-:W-:Y:S01]  /*1e7d0*/  STL [R1+0x164], R17 ;  /* 0x0001641101007387 */ /* 0x001fe20000100800 */
[----:B------:R-:W-:-:S03]  /*1e7e0*/  MOV R10, R18 ;  /* 0x00000012000a7202 */ /* 0x000fc60000000f00 */
[----:B------:R0:W-:Y:S04]  /*1e7f0*/  STL [R1+0x16c], R19 ;  /* 0x00016c1301007387 */ /* 0x0001e80000100800 */
[----:B0-----:R-:W4:Y:S01]  /*1e800*/  LDL.LU.64 R18, [R1+0x1c48] ;  /* 0x001c480001127983 */ /* 0x001f220000300a00 */
[----:B------:R-:W-:-:S03]  /*1e810*/  IMAD.MOV.U32 R11, RZ, RZ, R16 ;  /* 0x000000ffff0b7224 */ /* 0x000fc600078e0010 */
[----:B------:R-:W2:Y:S01]  /*1e820*/  LDL.LU.64 R16, [R1+0x1c40] ;  /* 0x001c400001107983 */ /* 0x000ea20000300a00 */
[----:B------:R-:W-:Y:S01]  /*1e830*/  MOV R13, R8 ;  /* 0x00000008000d7202 */ /* 0x000fe20000000f00 */
[----:B-----5:R-:W-:Y:S02]  /*1e840*/  HMMA.16816.F32 R20, R20, R2, R24 ;  /* 0x000000021414723c */ /* 0x020fe40000001818 */
[----:B------:R-:W0:-:S15]  /*1e850*/  LDSM.16.MT88.4 R24, [R28+UR9+0x16000] ;  /* 0x016000091c18783b */ /* 0x000e1e0008004200 */
[----:B------:R-:W-:Y:S02]  /*1e860*/  NOP ;  /* 0x0000000000007918 */ /* 0x000fe40000000000 */
[----:B------:R4:W-:Y:S04]  /*1e870*/  STL.64 [R1+0xc0], R20 ;  /* 0x0000c01401007387 */ /* 0x0009e80000100a00 */
[----:B------:R-:W-:Y:S04]  /*1e880*/  STL.64 [R1+0xc8], R22 ;  /* 0x0000c81601007387 */ /* 0x000fe80000100a00 */
[----:B0-----:R-:W-:Y:S01]  /*1e890*/  STL [R1+0x104], R25 ;  /* 0x0001041901007387 */ /* 0x001fe20000100800 */
[----:B------:R-:W-:Y:S02]  /*1e8a0*/  IMAD.MOV.U32 R9, RZ, RZ, R24 ;  /* 0x000000ffff097224 */ /* 0x000fe400078e0018 */
[----:B------:R-:W-:Y:S01]  /*1e8b0*/  IMAD.MOV.U32 R8, RZ, RZ, R26 ;  /* 0x000000ffff087224 */ /* 0x000fe200078e001a */
[----:B------:R-:W-:Y:S04]  /*1e8c0*/  STL [R1+0x10c], R27 ;  /* 0x00010c1b01007387 */ /* 0x000fe80000100800 */
[----:B------:R-:W0:Y:S01]  /*1e8d0*/  LDSM.16.MT88.4 R24, [R28+UR9+0x14080] ;  /* 0x014080091c18783b */ /* 0x000e220008004200 */
[----:B----4-:R-:W-:-:S02]  /*1e8e0*/  IMAD.MOV.U32 R21, RZ, RZ, R18 ;  /* 0x000000ffff157224 */ /* 0x010fc400078e0012 */
[----:B------:R-:W-:Y:S01]  /*1e8f0*/  IMAD.MOV.U32 R20, RZ, RZ, R19 ;  /* 0x000000ffff147224 */ /* 0x000fe200078e0013 */
[----:B0-----:R-:W-:Y:S01]  /*1e900*/  STL [R1+0x1a4], R25 ;  /* 0x0001a41901007387 */ /* 0x001fe20000100800 */
[----:B------:R-:W-:Y:S02]  /*1e910*/  IMAD.MOV.U32 R18, RZ, RZ, R26 ;  /* 0x000000ffff127224 */ /* 0x000fe400078e001a */
[----:B------:R-:W-:Y:S01]  /*1e920*/  IMAD.MOV.U32 R19, RZ, RZ, R24 ;  /* 0x000000ffff137224 */ /* 0x000fe200078e0018 */
[----:B------:R0:W-:Y:S04]  /*1e930*/  STL [R1+0x1ac], R27 ;  /* 0x0001ac1b01007387 */ /* 0x0001e80000100800 */
[----:B0-----:R-:W4:Y:S04]  /*1e940*/  LDL.LU.64 R26, [R1+0x1c38] ;  /* 0x001c3800011a7983 */ /* 0x001f280000300a00 */
[----:B------:R-:W4:Y:S01]  /*1e950*/  LDL.LU.64 R24, [R1+0x1c30] ;  /* 0x001c300001187983 */ /* 0x000f220000300a00 */
[----:B--2---:R-:W-:Y:S01]  /*1e960*/  MOV R22, R17 ;  /* 0x0000001100167202 */ /* 0x004fe20000000f00 */
[----:B------:R-:W-:-:S07]  /*1e970*/  IMAD.MOV.U32 R23, RZ, RZ, R16 ;  /* 0x000000ffff177224 */ /* 0x000fce00078e0010 */
[----:B----4-:R-:W-:Y:S01]  /*1e980*/  HMMA.16816.F32 R20, R20, R2, R24 ;  /* 0x000000021414723c */ /* 0x010fe20000001818 */
[----:B------:R-:W2:Y:S04]  /*1e990*/  LDL.LU.64 R26, [R1+0x1c28] ;  /* 0x001c2800011a7983 */ /* 0x000ea80000300a00 */
[----:B------:R-:W4:-:S14]  /*1e9a0*/  LDL.LU.64 R24, [R1+0x1c20] ;  /* 0x001c200001187983 */ /* 0x000f1c0000300a00 */
[----:B------:R-:W-:Y:S04]  /*1e9b0*/  STL.64 [R1+0x130], R20 ;  /* 0x0001301401007387 */ /* 0x000fe80000100a00 */
[----:B------:R-:W-:Y:S04]  /*1e9c0*/  STL.64 [R1+0x138], R22 ;  /* 0x0001381601007387 */ /* 0x000fe80000100a00 */
[----:B------:R-:W0:Y:S02]  /*1e9d0*/  LDSM.16.MT88.4 R20, [R28+UR9+0x16080] ;  /* 0x016080091c14783b */ /* 0x000e240008004200 */
[----:B0-----:R-:W-:Y:S01]  /*1e9e0*/  IMAD.MOV.U32 R17, RZ, RZ, R20 ;  /* 0x000000ffff117224 */ /* 0x001fe200078e0014 */
[----:B------:R-:W-:Y:S01]  /*1e9f0*/  MOV R16, R22 ;  /* 0x0000001600107202 */ /* 0x000fe20000000f00 */
[----:B------:R0:W-:Y:S04]  /*1ea00*/  STL [R1+0x194], R21 ;  /* 0x0001941501007387 */ /* 0x0001e80000100800 */
[----:B------:R-:W-:Y:S04]  /*1ea10*/  STL [R1+0x19c], R23 ;  /* 0x00019c1701007387 */ /* 0x000fe80000100800 */
[----:B------:R-:W-:Y:S04]  /*1ea20*/  STL.64 [R1+0x1be8], R18 ;  /* 0x001be81201007387 */ /* 0x000fe80000100a00 */
[----:B------:R1:W-:Y:S01]  /*1ea30*/  STL.64 [R1+0x1be0], R16 ;  /* 0x001be01001007387 */ /* 0x0003e20000100a00 */
[----:B--2---:R-:W-:-:S03]  /*1ea40*/  IMAD.MOV.U32 R20, RZ, RZ, R26 ;  /* 0x000000ffff147224 */ /* 0x004fc600078e001a */
[----:B------:R-:W4:Y:S01]  /*1ea50*/  LDL.LU R26, [R1+0x1c18] ;  /* 0x001c1800011a7983 */ /* 0x000f220000300800 */
[----:B0-----:R-:W-:-:S03]  /*1ea60*/  IMAD.MOV.U32 R21, RZ, RZ, R27 ;  /* 0x000000ffff157224 */ /* 0x001fc600078e001b */
[----:B------:R-:W4:Y:S04]  /*1ea70*/  LDL.LU R27, [R1+0x1c14] ;  /* 0x001c1400011b7983 */ /* 0x000f280000300800 */
[----:B-1----:R-:W2:Y:S04]  /*1ea80*/  LDL.LU R16, [R1+0x180] ;  /* 0x0001800001107983 */ /* 0x002ea80000300800 */
[----:B------:R-:W2:Y:S04]  /*1ea90*/  LDL.LU R17, [R1+0x184] ;  /* 0x0001840001117983 */ /* 0x000ea80000300800 */
[----:B------:R-:W5:Y:S04]  /*1eaa0*/  LDL.LU R18, [R1+0x188] ;  /* 0x0001880001127983 */ /* 0x000f680000300800 */
[----:B------:R-:W5:Y:S01]  /*1eab0*/  LDL.LU R19, [R1+0x18c] ;  /* 0x00018c0001137983 */ /* 0x000f620000300800 */
[----:B------:R-:W-:-:S02]  /*1eac0*/  IMAD.MOV.U32 R22, RZ, RZ, R15 ;  /* 0x000000ffff167224 */ /* 0x000fc400078e000f */
[----:B------:R-:W-:Y:S01]  /*1ead0*/  IMAD.MOV.U32 R23, RZ, RZ, R14 ;  /* 0x000000ffff177224 */ /* 0x000fe200078e000e */
[----:B-----5:R-:W-:Y:S04]  /*1eae0*/  STL.64 [R1+0x1bf8], R18 ;  /* 0x001bf81201007387 */ /* 0x020fe80000100a00 */
[----:B--2---:R-:W-:Y:S04]  /*1eaf0*/  STL.64 [R1+0x1bf0], R16 ;  /* 0x001bf01001007387 */ /* 0x004fe80000100a00 */
[----:B------:R-:W0:Y:S01]  /*1eb00*/  LDSM.16.MT88.4 R16, [R28+UR9+0x14100] ;  /* 0x014100091c10783b */ /* 0x000e220008004200 */
[----:B----4-:R-:W-:-:S15]  /*1eb10*/  HMMA.16816.F32 R20, R20, R2, R24 ;  /* 0x000000021414723c */ /* 0x010fde0000001818 */
[----:B------:R-:W-:-:S04]  /*1eb20*/  NOP ;  /* 0x0000000000007918 */ /* 0x000fc80000000000 */
[----:B------:R1:W-:Y:S04]  /*1eb30*/  STL.64 [R1+0x1c0], R20 ;  /* 0x0001c01401007387 */ /* 0x0003e80000100a00 */
[----:B------:R2:W-:Y:S04]  /*1eb40*/  STL.64 [R1+0x1c8], R22 ;  /* 0x0001c81601007387 */ /* 0x0005e80000100a00 */
[----:B0-----:R-:W-:Y:S01]  /*1eb50*/  STL [R1+0x1f4], R17 ;  /* 0x0001f41101007387 */ /* 0x001fe20000100800 */
[----:B------:R-:W-:Y:S01]  /*1eb60*/  MOV R14, R16 ;  /* 0x00000010000e7202 */ /* 0x000fe20000000f00 */
[----:B------:R-:W-:-:S02]  /*1eb70*/  IMAD.MOV.U32 R15, RZ, RZ, R18 ;  /* 0x000000ffff0f7224 */ /* 0x000fc400078e0012 */
[----:B------:R-:W-:Y:S04]  /*1eb80*/  STL [R1+0x1fc], R19 ;  /* 0x0001fc1301007387 */ /* 0x000fe80000100800 */
[----:B------:R-:W0:Y:S01]  /*1eb90*/  LDSM.16.MT88.4 R16, [R28+UR9+0x16100] ;  /* 0x016100091c10783b */ /* 0x000e220008004200 */
[----:B-1----:R-:W-:Y:S01]  /*1eba0*/  IMAD.MOV.U32 R20, RZ, RZ, R7 ;  /* 0x000000ffff147224 */ /* 0x002fe200078e0007 */
[----:B------:R-:W-:Y:S01]  /*1ebb0*/  MOV R21, R12 ;  /* 0x0000000c00157202 */ /* 0x000fe20000000f00 */
[----:B--2---:R-:W-:Y:S02]  /*1ebc0*/  IMAD.MOV.U32 R22, RZ, RZ, R13 ;  /* 0x000000ffff167224 */ /* 0x004fe400078e000d */
[----:B------:R-:W-:Y:S01]  /*1ebd0*/  IMAD.MOV.U32 R23, RZ, RZ, R29 ;  /* 0x000000ffff177224 */ /* 0x000fe200078e001d */
[----:B0-----:R-:W-:Y:S04]  /*1ebe0*/  STL [R1+0x204], R17 ;  /* 0x0002041101007387 */ /* 0x001fe80000100800 */
[----:B------:R-:W-:Y:S04]  /*1ebf0*/  STL [R1+0x20c], R19 ;  /* 0x00020c1301007387 */ /* 0x000fe80000100800 */
[----:B------:R-:W2:Y:S04]  /*1ec00*/  LDL.LU R7, [R1+0x1c10] ;  /* 0x001c100001077983 */ /* 0x000ea80000300800 */
[----:B------:R-:W4:Y:S04]  /*1ec10*/  LDL.LU R12, [R1+0x1c0c] ;  /* 0x001c0c00010c7983 */ /* 0x000f280000300800 */
[----:B------:R-:W4:Y:S04]  /*1ec20*/  LDL.LU R13, [R1+0x1c08] ;  /* 0x001c0800010d7983 */ /* 0x000f280000300800 */
[----:B------:R-:W5:Y:S01]  /*1ec30*/  LDL.LU R29, [R1+0x1c04] ;  /* 0x001c0400011d7983 */ /* 0x000f620000300800 */
[----:B------:R-:W-:-:S02]  /*1ec40*/  IMAD.MOV.U32 R27, RZ, RZ, R16 ;  /* 0x000000ffff1b7224 */ /* 0x000fc400078e0010 */
[----:B------:R-:W-:Y:S02]  /*1ec50*/  IMAD.MOV.U32 R26, RZ, RZ, R18 ;  /* 0x000000ffff1a7224 */ /* 0x000fe400078e0012 */
[----:B------:R-:W0:Y:S04]  /*1ec60*/  LDSM.16.MT88.4 R16, [R28+UR9+0x14180] ;  /* 0x014180091c10783b */ /* 0x000e280008004200 */
[----:B0-----:R-:W-:Y:S01]  /*1ec70*/  STL [R1+0x284], R17 ;  /* 0x0002841101007387 */ /* 0x001fe20000100800 */
[----:B------:R-:W-:Y:S02]  /*1ec80*/  IMAD.MOV.U32 R25, RZ, RZ, R16 ;  /* 0x000000ffff197224 */ /* 0x000fe400078e0010 */
[----:B------:R-:W-:Y:S01]  /*1ec90*/  IMAD.MOV.U32 R24, RZ, RZ, R18 ;  /* 0x000000ffff187224 */ /* 0x000fe200078e0012 */
[----:B------:R-:W-:Y:S04]  /*1eca0*/  STL [R1+0x28c], R19 ;  /* 0x00028c1301007387 */ /* 0x000fe80000100800 */
[----:B------:R-:W0:Y:S01]  /*1ecb0*/  LDSM.16.MT88.4 R16, [R28+UR9+0x16180] ;  /* 0x016180091c10783b */ /* 0x000e220008004200 */
[----:B--2---:R-:W-:Y:S03]  /*1ecc0*/  HMMA.16816.F32 R4, R20, R2, R4 ;  /* 0x000000021404723c */ /* 0x004fe60000001804 */
[----:B------:R-:W2:Y:S01]  /*1ecd0*/  LDL.LU R20, [R1+0x30] ;  /* 0x0000300001147983 */ /* 0x000ea20000300800 */
[----:B-----5:R-:W-:-:S15]  /*1ece0*/  MOV R23, R29 ;  /* 0x0000001d00177202 */ /* 0x020fde0000000f00 */
[----:B------:R1:W-:Y:S04]  /*1ecf0*/  STL.64 [R1+0x230], R4 ;  /* 0x0002300401007387 */ /* 0x0003e80000100a00 */
[----:B------:R-:W-:Y:S04]  /*1ed00*/  STL.64 [R1+0x238], R6 ;  /* 0x0002380601007387 */ /* 0x000fe80000100a00 */
[----:B------:R-:W2:Y:S04]  /*1ed10*/  LDL.LU R21, [R1+0x34] ;  /* 0x0000340001157983 */ /* 0x000ea80000300800 */
[----:B------:R-:W2:Y:S04]  /*1ed20*/  LDL.LU R22, [R1+0x38] ;  /* 0x0000380001167983 */ /* 0x000ea80000300800 */
[----:B------:R-:W5:Y:S04]  /*1ed30*/  LDL.LU R29, [R1+0x1c00] ;  /* 0x001c0000011d7983 */ /* 0x000f680000300800 */
[----:B------:R-:W-:Y:S04]  /*1ed40*/  STL [R1+0x1b18], R28 ;  /* 0x001b181c01007387 */ /* 0x000fe80000100800 */
[----:B0-----:R-:W-:Y:S04]  /*1ed50*/  STL.64 [R1+0x260], R16 ;  /* 0x0002601001007387 */ /* 0x001fe80000100a00 */
[----:B------:R-:W-:Y:S04]  /*1ed60*/  STL.64 [R1+0x268], R18 ;  /* 0x0002681201007387 */ /* 0x000fe80000100a00 */
[----:B---3--:R-:W0:Y:S01]  /*1ed70*/  LDSM.16.MT88.4 R16, [R0+UR9+0x14000] ;  /* 0x014000090010783b */ /* 0x008e220008004200 */
[----:B-1----:R-:W-:-:S02]  /*1ed80*/  IMAD.MOV.U32 R5, RZ, RZ, R10 ;  /* 0x000000ffff057224 */ /* 0x002fc400078e000a */
[----:B------:R-:W-:Y:S01]  /*1ed90*/  IMAD.MOV.U32 R4, RZ, RZ, R11 ;  /* 0x000000ffff047224 */ /* 0x000fe200078e000b */
[----:B0-----:R-:W-:Y:S01]  /*1eda0*/  STL [R1+0x74], R17 ;  /* 0x0000741101007387 */ /* 0x001fe20000100800 */
[----:B------:R-:W-:Y:S01]  /*1edb0*/  IMAD.MOV.U32 R10, RZ, RZ, R18 ;  /* 0x000000ffff0a7224 */ /* 0x000fe200078e0012 */
[----:B------:R-:W-:Y:S02]  /*1edc0*/  MOV R11, R16 ;  /* 0x00000010000b7202 */ /* 0x000fe40000000f00 */
[----:B------:R0:W-:Y:S04]  /*1edd0*/  STL [R1+0x7c], R19 ;  /* 0x00007c1301007387 */ /* 0x0001e80000100800 */
[----:B0-----:R-:W3:Y:S04]  /*1ede0*/  LDL.LU.64 R18, [R1+0x1bf8] ;  /* 0x001bf80001127983 */ /* 0x001ee80000300a00 */
[----:B------:R-:W3:Y:S01]  /*1edf0*/  LDL.LU.64 R16, [R1+0x1bf0] ;  /* 0x001bf00001107983 */ /* 0x000ee20000300a00 */
[----:B------:R-:W-:-:S02]  /*1ee00*/  IMAD.MOV.U32 R6, RZ, RZ, R9 ;  /* 0x000000ffff067224 */ /* 0x000fc400078e0009 */
[----:B------:R-:W-:-:S07]  /*1ee10*/  IMAD.MOV.U32 R7, RZ, RZ, R8 ;  /* 0x000000ffff077224 */ /* 0x000fce00078e0008 */
[----:B---3--:R-:W-:Y:S01]  /*1ee20*/  HMMA.16816.F32 R4, R4, R2, R16 ;  /* 0x000000020404723c */ /* 0x008fe20000001810 */
[----:B------:R-:W3:Y:S04]  /*1ee30*/  LDL.LU.64 R18, [R1+0x1be8] ;  /* 0x001be80001127983 */ /* 0x000ee80000300a00 */
[----:B------:R-:W2:-:S14]  /*1ee40*/  LDL.LU.64 R16, [R1+0x1be0] ;  /* 0x001be00001107983 */ /* 0x000e9c0000300a00 */
[----:B------:R-:W-:Y:S01]  /*1ee50*/  STL.64 [R1], R4 ;  /* 0x0000000401007387 */ /* 0x000fe20000100a00 */
[----:B------:R-:W-:-:S03]  /*1ee60*/  IMAD.MOV.U32 R28, RZ, RZ, R7 ;  /* 0x000000ffff1c7224 */ /* 0x000fc600078e0007 */
[----:B------:R-:W-:Y:S04]  /*1ee70*/  STL [R1+0x8], R6 ;  /* 0x0000080601007387 */ /* 0x000fe80000100800 */
[----:B------:R-:W0:Y:S04]  /*1ee80*/  LDSM.16.MT88.4 R4, [R0+UR9+0x16000] ;  /* 0x016000090004783b */ /* 0x000e280008004200 */
[----:B------:R-:W-:Y:S04]  /*1ee90*/  STL [R1+0x1ba8], R28 ;  /* 0x001ba81c01007387 */ /* 0x000fe80000100800 */
[----:B0-----:R0:W-:Y:S01]  /*1eea0*/  STL [R1+0x44], R5 ;  /* 0x0000440501007387 */ /* 0x0011e20000100800 */
[----:B------:R-:W-:-:S02]  /*1eeb0*/  IMAD.MOV.U32 R9, RZ, RZ, R4 ;  /* 0x000000ffff097224 */ /* 0x000fc400078e0004 */
[----:B------:R-:W-:Y:S01]  /*1eec0*/  IMAD.MOV.U32 R8, RZ, RZ, R6 ;  /* 0x000000ffff087224 */ /* 0x000fe200078e0006 */
[----:B------:R1:W-:Y:S01]  /*1eed0*/  STL [R1+0x4c], R7 ;  /* 0x00004c0701007387 */ /* 0x0003e20000100800 */
[----:B---3--:R-:W-:Y:S01]  /*1eee0*/  MOV R4, R19 ;  /* 0x0000001300047202 */ /* 0x008fe20000000f00 */
[----:B0-----:R-:W-:Y:S02]  /*1eef0*/  IMAD.MOV.U32 R5, RZ, RZ, R18 ;  /* 0x000000ffff057224 */ /* 0x001fe400078e0012 */
[----:B--2---:R-:W-:Y:S02]  /*1ef00*/  IMAD.MOV.U32 R6, RZ, RZ, R17 ;  /* 0x000000ffff067224 */ /* 0x004fe400078e0011 */
[----:B-1----:R-:W-:Y:S02]  /*1ef10*/  IMAD.MOV.U32 R7, RZ, RZ, R16 ;  /* 0x000000ffff077224 */ /* 0x002fe400078e0010 */
[----:B------:R-:W0:Y:S04]  /*1ef20*/  LDSM.16.MT88.4 R16, [R0+UR9+0x14080] ;  /* 0x014080090010783b */ /* 0x000e280008004200 */
[----:B0-----:R-:W-:Y:S04]  /*1ef30*/  STL.64 [R1+0xe0], R16 ;  /* 0x0000e01001007387 */ /* 0x001fe80000100a00 */
[----:B------:R0:W-:Y:S04]  /*1ef40*/  STL.64 [R1+0xe8], R18 ;  /* 0x0000e81201007387 */ /* 0x0001e80000100a00 */
[----:B0-----:R-:W2:Y:S04]  /*1ef50*/  LDL.LU.64 R18, [R1+0x1bd8] ;  /* 0x001bd80001127983 */ /* 0x001ea80000300a00 */
[----:B------:R-:W2:Y:S01]  /*1ef60*/  LDL.LU.64 R16, [R1+0x1bd0] ;  /* 0x001bd00001107983 */ /* 0x000ea20000300a00 */
[----:B------:R-:W-:Y:S03]  /*1ef70*/  HMMA.16816.F32 R4, R4, R2, R20 ;  /* 0x000000020404723c */ /* 0x000fe60000001814 */
[----:B------:R-:W3:-:S15]  /*1ef80*/  LDL.LU R20, [R1+0x2d0] ;  /* 0x0002d00001147983 */ /* 0x000ede0000300800 */
[----:B------:R-:W-:Y:S01]  /*1ef90*/  NOP ;  /* 0x0000000000007918 */ /* 0x000fe20000000000 */
[----:B------:R-:W-:Y:S04]  /*1efa0*/  STL.64 [R1+0xa0], R4 ;  /* 0x0000a00401007387 */ /* 0x000fe80000100a00 */
[----:B------:R-:W-:Y:S04]  /*1efb0*/  STL.64 [R1+0xa8], R6 ;  /* 0x0000a80601007387 */ /* 0x000fe80000100a00 */
[----:B------:R-:W0:Y:S01]  /*1efc0*/  LDSM.16.MT88.4 R4, [R0+UR9+0x16080] ;  /* 0x016080090004783b */ /* 0x000e220008004200 */
[----:B-----5:R-:W-:-:S03]  /*1efd0*/  IMAD.MOV.U32 R23, RZ, RZ, R29 ;  /* 0x000000ffff177224 */ /* 0x020fc600078e001d */
[----:B------:R-:W3:Y:S04]  /*1efe0*/  LDL.LU R21, [R1+0x2d4] ;  /* 0x0002d40001157983 */ /* 0x000ee80000300800 */
[----:B------:R-:W3:Y:S04]  /*1eff0*/  LDL.LU R22, [R1+0x2d8] ;  /* 0x0002d80001167983 */ /* 0x000ee80000300800 */
[----:B0-----:R0:W-:Y:S01]  /*1f000*/  STL.64 [R1+0xd0], R4 ;  /* 0x0000d00401007387 */ /* 0x0011e20000100a00 */
[----:B------:R-:W-:Y:S01]  /*1f010*/  MOV R29, R6 ;  /* 0x00000006001d7202 */ /* 0x000fe20000000f00 */
[----:B------:R-:W-:-:S02]  /*1f020*/  IMAD.MOV.U32 R6, RZ, RZ, R27 ;  /* 0x000000ffff067224 */ /* 0x000fc400078e001b */
[----:B------:R1:W-:Y:S01]  /*1f030*/  STL [R1+0xdc], R7 ;  /* 0x0000dc0701007387 */ /* 0x0003e20000100800 */
[----:B0-----:R-:W-:Y:S02]  /*1f040*/  IMAD.MOV.U32 R4, RZ, RZ, R14 ;  /* 0x000000ffff047224 */ /* 0x001fe400078e000e */
[----:B------:R-:W-:Y:S01]  /*1f050*/  IMAD.MOV.U32 R5, RZ, RZ, R15 ;  /* 0x000000ffff057224 */ /* 0x000fe200078e000f */
[----:B------:R-:W4:Y:S01]  /*1f060*/  LDL.LU R14, [R1+0x1bc8] ;  /* 0x001bc800010e7983 */ /* 0x000f220000300800 */
[----:B-1----:R-:W-:-:S03]  /*1f070*/  IMAD.MOV.U32 R7, RZ, RZ, R26 ;  /* 0x000000ffff077224 */ /* 0x002fc600078e001a */
[----:B------:R-:W4:Y:S04]  /*1f080*/  LDL.LU R15, [R1+0x1bc4] ;  /* 0x001bc400010f7983 */ /* 0x000f280000300800 */
[----:B--2---:R-:W-:Y:S01]  /*1f090*/  HMMA.16816.F32 R16, R4, R2, R16 ;  /* 0x000000020410723c */ /* 0x004fe20000001810 */
[----:B------:R-:W-:Y:S01]  /*1f0a0*/  IMAD.MOV.U32 R5, RZ, RZ, R24 ;  /* 0x000000ffff057224 */ /* 0x000fe200078e0018 */
[----:B------:R-:W-:-:S15]  /*1f0b0*/  MOV R4, R25 ;  /* 0x0000001900047202 */ /* 0x000fde0000000f00 */
[----:B------:R-:W-:Y:S02]  /*1f0c0*/  NOP ;  /* 0x0000000000007918 */ /* 0x000fe40000000000 */
[----:B------:R-:W-:Y:S04]  /*1f0d0*/  STL.64 [R1+0x120], R16 ;  /* 0x0001201001007387 */ /* 0x000fe80000100a00 */
[----:B------:R4:W-:Y:S04]  /*1f0e0*/  STL.64 [R1+0x128], R18 ;  /* 0x0001281201007387 */ /* 0x0009e80000100a00 */
[----:B------:R-:W2:Y:S04]  /*1f0f0*/  LDL.LU R24, [R1+0x50] ;  /* 0x0000500001187983 */ /* 0x000ea80000300800 */
[----:B------:R-:W2:Y:S04]  /*1f100*/  LDL.LU R25, [R1+0x54] ;  /* 0x0000540001197983 */ /* 0x000ea80000300800 */
[----:B------:R-:W5:Y:S04]  /*1f110*/  LDL.LU R26, [R1+0x58] ;  /* 0x00005800011a7983 */ /* 0x000f680000300800 */
[----:B------:R-:W5:Y:S04]  /*1f120*/  LDL.LU R27, [R1+0x5c] ;  /* 0x00005c00011b7983 */ /* 0x000f680000300800 */
[----:B-----5:R-:W-:Y:S04]  /*1f130*/  STL.64 [R1+0x1bb8], R26 ;  /* 0x001bb81a01007387 */ /* 0x020fe80000100a00 */
[----:B--2---:R-:W-:Y:S04]  /*1f140*/  STL.64 [R1+0x1bb0], R24 ;  /* 0x001bb01801007387 */ /* 0x004fe80000100a00 */
[----:B------:R-:W4:Y:S04]  /*1f150*/  LDL.LU R6, [R1+0x260] ;  /* 0x0002600001067983 */ /* 0x000f280000300800 */
[----:B------:R-:W4:Y:S04]  /*1f160*/  LDL.LU R7, [R1+0x268] ;  /* 0x0002680001077983 */ /* 0x000f280000300800 */
[----:B------:R-:W-:Y:S01]  /*1f170*/  LDSM.16.MT88.4 R24, [R0+UR9+0x16180] ;  /* 0x016180090018783b */ /* 0x000fe20008004200 */
[----:B----4-:R-:W-:Y:S03]  /*1f180*/  HMMA.16816.F32 R16, R4, R2, R12 ;  /* 0x000000020410723c */ /* 0x010fe6000000180c */
[----:B------:R-:W0:-:S15]  /*1f190*/  LDSM.16.MT88.4 R12, [R0+UR9+0x14100] ;  /* 0x01410009000c783b */ /* 0x000e1e0008004200 */
[----:B------:R-:W-:Y:S01]  /*1f1a0*/  NOP ;  /* 0x0000000000007918 */ /* 0x000fe20000000000 */
[----:B------:R-:W-:Y:S04]  /*1f1b0*/  STL.64 [R1+0x1b0], R16 ;  /* 0x0001b01001007387 */ /* 0x000fe80000100a00 */
[----:B------:R-:W-:Y:S04]  /*1f1c0*/  STL.64 [R1+0x1b8], R18 ;  /* 0x0001b81201007387 */ /* 0x000fe80000100a00 */
[----:B0-----:R-:W-:Y:S04]  /*1f1d0*/  STL.64 [R1+0xf0], R12 ;  /* 0x0000f00c01007387 */ /* 0x001fe80000100a00 */
[----:B------:R-:W-:Y:S04]  /*1f1e0*/  STL.64 [R1+0xf8], R14 ;  /* 0x0000f80e01007387 */ /* 0x000fe80000100a00 */
[----:B------:R-:W0:Y:S01]  /*1f1f0*/  LDSM.16.MT88.4 R12, [R0+UR9+0x16100] ;  /* 0x01610009000c783b */ /* 0x000e220008004200 */
[----:B------:R-:W-:Y:S01]  /*1f200*/  MOV R7, R8 ;  /* 0x0000000800077202 */ /* 0x000fe20000000f00 */
[----:B------:R-:W-:-:S02]  /*1f210*/  IMAD.MOV.U32 R6, RZ, RZ, R9 ;  /* 0x000000ffff067224 */ /* 0x000fc400078e0009 */
[----:B------:R-:W2:Y:S01]  /*1f220*/  LDL.LU R8, [R1+0x20] ;  /* 0x0000200001087983 */ /* 0x000ea20000300800 */
[----:B------:R-:W-:Y:S02]  /*1f230*/  IMAD.MOV.U32 R5, RZ, RZ, R10 ;  /* 0x000000ffff057224 */ /* 0x000fe400078e000a */
[----:B------:R-:W-:Y:S01]  /*1f240*/  IMAD.MOV.U32 R4, RZ, RZ, R11 ;  /* 0x000000ffff047224 */ /* 0x000fe200078e000b */
[----:B------:R-:W2:Y:S04]  /*1f250*/  LDL.LU R9, [R1+0x24] ;  /* 0x0000240001097983 */ /* 0x000ea80000300800 */
[----:B------:R-:W2:Y:S04]  /*1f260*/  LDL.LU R10, [R1+0x28] ;  /* 0x00002800010a7983 */ /* 0x000ea80000300800 */
[----:B------:R-:W2:Y:S01]  /*1f270*/  LDL.LU R11, [R1+0x2c] ;  /* 0x00002c00010b7983 */ /* 0x000ea20000300800 */
[----:B---3--:R-:W-:Y:S03]  /*1f280*/  HMMA.16816.F32 R4, R4, R2, R20 ;  /* 0x000000020404723c */ /* 0x008fe60000001814 */
[----:B0-----:R-:W-:Y:S01]  /*1f290*/  STL [R1+0x154], R13 ;  /* 0x0001540d01007387 */ /* 0x001fe20000100800 */
[----:B------:R-:W-:-:S02]  /*1f2a0*/  IMAD.MOV.U32 R28, RZ, RZ, R12 ;  /* 0x000000ffff1c7224 */ /* 0x000fc400078e000c */
[----:B------:R-:W-:Y:S01]  /*1f2b0*/  IMAD.MOV.U32 R19, RZ, RZ, R14 ;  /* 0x000000ffff137224 */ /* 0x000fe200078e000e */
[----:B------:R-:W-:Y:S04]  /*1f2c0*/  STL [R1+0x15c], R15 ;  /* 0x00015c0f01007387 */ /* 0x000fe80000100800 */
[----:B------:R0:W1:Y:S04]  /*1f2d0*/  LDSM.16.MT88.4 R12, [R0+UR9+0x14180] ;  /* 0x01418009000c783b */ /* 0x0000680008004200 */
[----:B------:R-:W3:Y:S04]  /*1f2e0*/  LDL.LU R20, [R1+0x2e0] ;  /* 0x0002e00001147983 */ /* 0x000ee80000300800 */
[----:B------:R-:W3:Y:S04]  /*1f2f0*/  LDL.LU R21, [R1+0x2e4] ;  /* 0x0002e40001157983 */ /* 0x000ee80000300800 */
[----:B------:R-:W3:Y:S04]  /*1f300*/  LDL.LU R22, [R1+0x2e8] ;  /* 0x0002e80001167983 */ /* 0x000ee80000300800 */
[----:B------:R-:W3:Y:S04]  /*1f310*/  LDL.LU R23, [R1+0x2ec] ;  /* 0x0002ec0001177983 */ /* 0x000ee80000300800 */
[----:B------:R-:W-:Y:S01]  /*1f320*/  STL [R1+0x1b40], R7 ;  /* 0x001b400701007387 */ /* 0x000fe20000100800 */
[----:B0-----:R-:W-:-:S02]  /*1f330*/  IMAD.MOV.U32 R0, RZ, RZ, R26 ;  /* 0x000000ffff007224 */ /* 0x001fc400078e001a */
[----:B------:R-:W-:Y:S01]  /*1f340*/  IMAD.MOV.U32 R16, RZ, RZ, R24 ;  /* 0x000000ffff107224 */ /* 0x000fe200078e0018 */
[----:B-1----:R0:W-:Y:S01]  /*1f350*/  STL [R1+0x1d4], R13 ;  /* 0x0001d40d01007387 */ /* 0x0021e20000100800 */
[----:B------:R-:W-:-:S03]  /*1f360*/  IMAD.MOV.U32 R18, RZ, RZ, R12 ;  /* 0x000000ffff127224 */ /* 0x000fc600078e000c */
[----:B------:R1:W-:Y:S01]  /*1f370*/  STL [R1+0x1dc], R15 ;  /* 0x0001dc0f01007387 */ /* 0x0003e20000100800 */
[----:B------:R-:W-:-:S03]  /*1f380*/  IMAD.MOV.U32 R17, RZ, RZ, R14 ;  /* 0x000000ffff117224 */ /* 0x000fc600078e000e */
[----:B------:R-:W4:Y:S04]  /*1f390*/  LDL.LU R12, [R1+0xe0] ;  /* 0x0000e000010c7983 */ /* 0x000f280000300800 */
[----:B0-----:R-:W4:Y:S01]  /*1f3a0*/  LDL.LU R13, [R1+0xe8] ;  /* 0x0000e800010d7983 */ /* 0x001f220000300800 */
[----:B-1----:R-:W-:-:S03]  /*1f3b0*/  MOV R15, R29 ;  /* 0x0000001d000f7202 */ /* 0x002fc60000000f00 */
[----:B------:R-:W4:Y:S04]  /*1f3c0*/  LDL.LU R14, [R1+0xd0] ;  /* 0x0000d000010e7983 */ /* 0x000f280000300800 */
[----:B------:R-:W5:Y:S04]  /*1f3d0*/  LDL.LU R29, [R1+0x1bc0] ;  /* 0x001bc000011d7983 */ /* 0x000f680000300800 */
[----:B------:R-:W-:Y:S04]  /*1f3e0*/  STL [R1+0x1e4], R25 ;  /* 0x0001e41901007387 */ /* 0x000fe80000100800 */
[----:B------:R0:W-:Y:S04]  /*1f3f0*/  STL [R1+0x1ec], R27 ;  /* 0x0001ec1b01007387 */ /* 0x0001e80000100800 */
[----:B0-----:R-:W4:Y:S04]  /*1f400*/  LDL.LU.64 R26, [R1+0x1bb8] ;  /* 0x001bb800011a7983 */ /* 0x001f280000300a00 */
[----:B------:R-:W4:Y:S02]  /*1f410*/  LDL.LU.64 R24, [R1+0x1bb0] ;  /* 0x001bb00001187983 */ /* 0x000f240000300a00 */
[----:B----4-:R-:W-:Y:S02]  /*1f420*/  HMMA.16816.F32 R12, R12, R2, R24 ;  /* 0x000000020c0c723c */ /* 0x010fe40000001818 */
[----:B-----5:R-:W0:-:S15]  /*1f430*/  LDSM.16.MT88.4 R24, [R29+UR9+0x14000] ;  /* 0x014000091d18783b */ /* 0x020e1e0008004200 */
[----:B------:R-:W-:Y:S02]  /*1f440*/  NOP ;  /* 0x0000000000007918 */ /* 0x000fe40000000000 */
[----:B------:R-:W-:Y:S01]  /*1f450*/  STL [R1+0x54], R13 ;  /* 0x0000540d01007387 */ /* 0x000fe20000100800 */
[----:B------:R-:W-:-:S03]  /*1f460*/  IMAD.MOV.U32 R7, RZ, RZ, R12 ;  /* 0x000000ffff077224 */ /* 0x000fc600078e000c */
[----:B------:R-:W-:Y:S04]  /*1f470*/  STL.64 [R1+0x58], R14 ;  /* 0x0000580e01007387 */ /* 0x000fe80000100a00 */
[----:B------:R-:W1:Y:S04]  /*1f480*/  LDSM.16.MT88.4 R12, [R29+UR9+0x16000] ;  /* 0x016000091d0c783b */ /* 0x000e680008004200 */
[----:B------:R-:W-:Y:S04]  /*1f490*/  STL.64 [R1+0x1b50], R6 ;  /* 0x001b500601007387 */ /* 0x000fe80000100a00 */
[----:B------:R4:W-:Y:S04]  /*1f4a0*/  STL.64 [R1+0x1b48], R4 ;  /* 0x001b480401007387 */ /* 0x0009e80000100a00 */
[----:B0-----:R-:W-:Y:S04]  /*1f4b0*/  STL [R1+0x1b5c], R25 ;  /* 0x001b5c1901007387 */ /* 0x001fe80000100800 */
[----:B------:R-:W-:Y:S04]  /*1f4c0*/  STL [R1+0x1b58], R27 ;  /* 0x001b581b01007387 */ /* 0x000fe80000100800 */
[----:B-1----:R0:W-:Y:S01]  /*1f4d0*/  STL [R1+0x34], R13 ;  /* 0x0000340d01007387 */ /* 0x0021e20000100800 */
[----:B----4-:R-:W-:-:S03]  /*1f4e0*/  IMAD.MOV.U32 R5, RZ, RZ, R12 ;  /* 0x000000ffff057224 */ /* 0x010fc600078e000c */
[----:B------:R1:W-:Y:S04]  /*1f4f0*/  STL [R1+0x3c], R15 ;  /* 0x00003c0f01007387 */ /* 0x0003e80000100800 */
[----:B------:R-:W2:Y:S04]  /*1f500*/  LDL.LU R12, [R1+0xf0] ;  /* 0x0000f000010c7983 */ /* 0x000ea80000300800 */
[----:B0-----:R-:W2:Y:S01]  /*1f510*/  LDL.LU R13, [R1+0xf8] ;  /* 0x0000f800010d7983 */ /* 0x001ea20000300800 */
[----:B------:R-:W-:Y:S01]  /*1f520*/  MOV R4, R14 ;  /* 0x0000000e00047202 */ /* 0x000fe20000000f00 */
[----:B------:R-:W-:-:S02]  /*1f530*/  IMAD.MOV.U32 R14, RZ, RZ, R28 ;  /* 0x000000ffff0e7224 */ /* 0x000fc400078e001c */
[----:B-1----:R-:W-:Y:S01]  /*1f540*/  IMAD.MOV.U32 R15, RZ, RZ, R19 ;  /* 0x000000ffff0f7224 */ /* 0x002fe200078e0013 */
[----:B------:R-:W4:Y:S06]  /*1f550*/  LDL.LU R28, [R1+0x1ba8] ;  /* 0x001ba800011c7983 */ /* 0x000f2c0000300800 */
[----:B--2---:R-:W-:Y:S01]  /*1f560*/  HMMA.16816.F32 R12, R12, R2, R8 ;  /* 0x000000020c0c723c */ /* 0x004fe20000001808 */
[----:B------:R-:W2:Y:S04]  /*1f570*/  LDL.LU.64 R10, [R1+0x1ba0] ;  /* 0x001ba000010a7983 */ /* 0x000ea80000300a00 */
[----:B------:R-:W2:Y:S01]  /*1f580*/  LDL.LU.64 R8, [R1+0x1b98] ;  /* 0x001b980001087983 */ /* 0x000ea20000300a00 */
[----:B------:R-:W-:-:S13]  /*1f590*/  IMAD.MOV.U32 R19, RZ, RZ, R4 ;  /* 0x000000ffff137224 */ /* 0x000fda00078e0004 */
[----:B------:R0:W-:Y:S04]  /*1f5a0*/  STL.64 [R1+0x90], R12 ;  /* 0x0000900c01007387 */ /* 0x0001e80000100a00 */
[----:B------:R1:W-:Y:S01]  /*1f5b0*/  STL.64 [R1+0x98], R14 ;  /* 0x0000980e01007387 */ /* 0x0003e20000100a00 */
[----:B0-----:R-:W-:Y:S02]  /*1f5c0*/  IMAD.MOV.U32 R12, RZ, RZ, R18 ;  /* 0x000000ffff0c7224 */ /* 0x001fe400078e0012 */
[----:B------:R-:W-:Y:S01]  /*1f5d0*/  IMAD.MOV.U32 R13, RZ, RZ, R17 ;  /* 0x000000ffff0d7224 */ /* 0x000fe200078e0011 */
[----:B-1----:R-:W-:Y:S01]  /*1f5e0*/  MOV R14, R16 ;  /* 0x00000010000e7202 */ /* 0x002fe20000000f00 */
[----:B------:R-:W-:Y:S01]  /*1f5f0*/  IMAD.MOV.U32 R15, RZ, RZ, R0 ;  /* 0x000000ffff0f7224 */ /* 0x000fe200078e0000 */
[----:B------:R-:W-:Y:S01]  /*1f600*/  MOV R18, R5 ;  /* 0x0000000500127202 */ /* 0x000fe20000000f00 */
[----:B------:R-:W-:-:S02]  /*1f610*/  IMAD.MOV.U32 R16, RZ, RZ, R24 ;  /* 0x000000ffff107224 */ /* 0x000fc400078e0018 */
[----:B------:R-:W-:-:S07]  /*1f620*/  IMAD.MOV.U32 R17, RZ, RZ, R26 ;  /* 0x000000ffff117224 */ /* 0x000fce00078e001a */
[-C--:B---3--:R-:W-:Y:S08]  /*1f630*/  HMMA.16816.F32 R16, R16, R2.reuse, R20 ;  /* 0x000000021010723c */ /* 0x088ff00000001814 */
[----:B--2---:R-:W-:-:S15]  /*1f640*/  HMMA.16816.F32 R8, R12, R2, R8 ;  /* 0x000000020c08723c */ /* 0x004fde0000001808 */
[----:B------:R-:W-:-:S04]  /*1f650*/  NOP ;  /* 0x0000000000007918 */ /* 0x000fc80000000000 */
[----:B------:R-:W-:Y:S01]  /*1f660*/  IMAD.MOV.U32 R0, RZ, RZ, R11 ;  /* 0x000000ffff007224 */ /* 0x000fe200078e000b */
[----:B------:R-:W-:Y:S04]  /*1f670*/  STL.64 [R1+0x110], R8 ;  /* 0x0001100801007387 */ /* 0x000fe80000100a00 */
[----:B------:R-:W-:Y:S04]  /*1f680*/  STL [R1+0x118], R10 ;  /* 0x0001180a01007387 */ /* 0x000fe80000100800 */
[----:B------:R-:W-:Y:S04]  /*1f690*/  STL [R1+0x1b20], R0 ;  /* 0x001b200001007387 */ /* 0x000fe80000100800 */
[----:B------:R-:W-:Y:S04]  /*1f6a0*/  STL [R1+0x1b64], R18 ;  /* 0x001b641201007387 */ /* 0x000fe80000100800 */
[----:B------:R-:W-:Y:S04]  /*1f6b0*/  STL [R1+0x1b60], R19 ;  /* 0x001b601301007387 */ /* 0x000fe80000100800 */
[----:B------:R-:W2:Y:S04]  /*1f6c0*/  LDL.LU R4, [R1+0xb0] ;  /* 0x0000b00001047983 */ /* 0x000ea80000300800 */
[----:B------:R-:W2:Y:S04]  /*1f6d0*/  LDL.LU R5, [R1+0xb4] ;  /* 0x0000b40001057983 */ /* 0x000ea80000300800 */
[----:B------:R-:W3:Y:S04]  /*1f6e0*/  LDL.LU R6, [R1+0xb8] ;  /* 0x0000b80001067983 */ /* 0x000ee80000300800 */
[----:B------:R-:W3:Y:S04]  /*1f6f0*/  LDL.LU R7, [R1+0xbc] ;  /* 0x0000bc0001077983 */ /* 0x000ee80000300800 */
[----:B------:R-:W-:Y:S04]  /*1f700*/  LDSM.16.MT88.4 R8, [R29+UR9+0x14080] ;  /* 0x014080091d08783b */ /* 0x000fe80008004200 */
[----:B---3--:R-:W-:Y:S04]  /*1f710*/  STL.64 [R1+0x1b70], R6 ;  /* 0x001b700601007387 */ /* 0x008fe80000100a00 */
[----:B--2---:R0:W-:Y:S04]  /*1f720*/  STL.64 [R1+0x1b68], R4 ;  /* 0x001b680401007387 */ /* 0x0041e80000100a00 */
[----:B0-----:R-:W2:Y:S04]  /*1f730*/  LDL.LU R4, [R1+0x10] ;  /* 0x0000100001047983 */ /* 0x001ea80000300800 */
[----:B------:R-:W2:Y:S04]  /*1f740*/  LDL.LU R5, [R1+0x14] ;  /* 0x0000140001057983 */ /* 0x000ea80000300800 */
[----:B------:R-:W3:Y:S04]  /*1f750*/  LDL.LU R6, [R1+0x18] ;  /* 0x0000180001067983 */ /* 0x000ee80000300800 */
[----:B------:R-:W3:Y:S04]  /*1f760*/  LDL.LU R7, [R1+0x1c] ;  /* 0x00001c0001077983 */ /* 0x000ee80000300800 */
[----:B---3--:R-:W-:Y:S04]  /*1f770*/  STL.64 [R1+0x1b80], R6 ;  /* 0x001b800601007387 */ /* 0x008fe80000100a00 */
[----:B--2---:R0:W-:Y:S04]  /*1f780*/  STL.64 [R1+0x1b78], R4 ;  /* 0x001b780401007387 */ /* 0x0041e80000100a00 */
[----:B0-----:R-:W2:Y:S04]  /*1f790*/  LDL.LU R4, [R1+0x2c0] ;  /* 0x0002c00001047983 */ /* 0x001ea80000300800 */
[----:B------:R-:W2:Y:S04]  /*1f7a0*/  LDL.LU R5, [R1+0x2c4] ;  /* 0x0002c40001057983 */ /* 0x000ea80000300800 */
[----:B------:R-:W3:Y:S04]  /*1f7b0*/  LDL.LU R6, [R1+0x2c8] ;  /* 0x0002c80001067983 */ /* 0x000ee80000300800 */
[----:B------:R-:W3:Y:S04]  /*1f7c0*/  LDL.LU R7, [R1+0x2cc] ;  /* 0x0002cc0001077983 */ /* 0x000ee80000300800 */
[----:B---3--:R-:W-:Y:S04]  /*1f7d0*/  STL.64 [R1+0x1b90], R6 ;  /* 0x001b900601007387 */ /* 0x008fe80000100a00 */
[----:B--2---:R-:W-:Y:S04]  /*1f7e0*/  STL.64 [R1+0x1b88], R4 ;  /* 0x001b880401007387 */ /* 0x004fe80000100a00 */
[----:B------:R-:W0:Y:S04]  /*1f7f0*/  LDSM.16.MT88.4 R4, [R29+UR9+0x14100] ;  /* 0x014100091d04783b */ /* 0x000e280008004200 */
[----:B0-----:R-:W-:Y:S01]  /*1f800*/  STL [R1+0x64], R5 ;  /* 0x0000640501007387 */ /* 0x001fe20000100800 */
[----:B------:R-:W-:-:S02]  /*1f810*/  IMAD.MOV.U32 R20, RZ, RZ, R4 ;  /* 0x000000ffff147224 */ /* 0x000fc400078e0004 */
[----:B------:R-:W-:Y:S01]  /*1f820*/  IMAD.MOV.U32 R21, RZ, RZ, R6 ;  /* 0x000000ffff157224 */ /* 0x000fe200078e0006 */
[----:B------:R-:W-:Y:S04]  /*1f830*/  STL [R1+0x6c], R7 ;  /* 0x00006c0701007387 */ /* 0x000fe80000100800 */
[----:B------:R-:W0:Y:S02]  /*1f840*/  LDSM.16.MT88.4 R4, [R29+UR9+0x16100] ;  /* 0x016100091d04783b */ /* 0x000e240008004200 */
[----:B0-----:R-:W-:Y:S02]  /*1f850*/  IMAD.MOV.U32 R22, RZ, RZ, R4 ;  /* 0x000000ffff167224 */ /* 0x001fe400078e0004 */
[----:B------:R-:W-:Y:S01]  /*1f860*/  STL [R1+0x84], R5 ;  /* 0x0000840501007387 */ /* 0x000fe20000100800 */
[----:B------:R-:W-:Y:S01]  /*1f870*/  IMAD.MOV.U32 R23, RZ, RZ, R6 ;  /* 0x000000ffff177224 */ /* 0x000fe200078e0006 */
[----:B------:R-:W-:-:S02]  /*1f880*/  MOV R0, R7 ;  /* 0x0000000700007202 */ /* 0x000fc40000000f00 */
[----:B------:R-:W0:Y:S04]  /*1f890*/  LDSM.16.MT88.4 R4, [R29+UR9+0x14180] ;  /* 0x014180091d04783b */ /* 0x000e280008004200 */
[----:B------:R-:W-:Y:S04]  /*1f8a0*/  STL [R1+0x1b24], R0 ;  /* 0x001b240001007387 */ /* 0x000fe80000100800 */
        /* <DEDUP_REMOVED lines=8> */
[----:B------:R0:W-:Y:S04]  /*1f930*/  STL [R1+0x17c], R7 ;  /* 0x00017c0701007387 */ /* 0x0001e80000100800 */
[----:B0-----:R-:W2:Y:S04]  /*1f940*/  LDL.LU.64 R6, [R1+0x1b90] ;  /* 0x001b900001067983 */ /* 0x001ea80000300a00 */
[----:B------:R-:W2:Y:S01]  /*1f950*/  LDL.LU.64 R4, [R1+0x1b88] ;  /* 0x001b880001047983 */ /* 0x000ea20000300a00 */
[----:B------:R-:W-:Y:S01]  /*1f960*/  IMAD.MOV.U32 R12, RZ, RZ, R8 ;  /* 0x000000ffff0c7224 */ /* 0x000fe200078e0008 */
[----:B------:R-:W-:Y:S01]  /*1f970*/  MOV R24, R11 ;  /* 0x0000000b00187202 */ /* 0x000fe20000000f00 */
[----:B------:R-:W-:-:S02]  /*1f980*/  IMAD.MOV.U32 R13, RZ, RZ, R10 ;  /* 0x000000ffff0d7224 */ /* 0x000fc400078e000a */
[----:B------:R-:W-:Y:S02]  /*1f990*/  IMAD.MOV.U32 R26, RZ, RZ, R9 ;  /* 0x000000ffff1a7224 */ /* 0x000fe400078e0009 */
[----:B------:R-:W0:Y:S04]  /*1f9a0*/  LDSM.16.MT88.4 R8, [R29+UR9+0x16080] ;  /* 0x016080091d08783b */ /* 0x000e280008004200 */
[----:B------:R-:W-:Y:S01]  /*1f9b0*/  STL [R1+0x1a90], R29 ;  /* 0x001a901d01007387 */ /* 0x000fe20000100800 */
[----:B0-----:R-:W-:Y:S01]  /*1f9c0*/  MOV R14, R8 ;  /* 0x00000008000e7202 */ /* 0x001fe20000000f00 */
[----:B------:R-:W-:Y:S02]  /*1f9d0*/  IMAD.MOV.U32 R15, RZ, RZ, R10 ;  /* 0x000000ffff0f7224 */ /* 0x000fe400078e000a */
[----:B------:R-:W-:Y:S04]  /*1f9e0*/  STL [R1+0x1b2c], R11 ;  /* 0x001b2c0b01007387 */ /* 0x000fe80000100800 */
[----:B------:R0:W-:Y:S04]  /*1f9f0*/  STL [R1+0x1b28], R9 ;  /* 0x001b280901007387 */ /* 0x0001e80000100800 */
[----:B------:R-:W3:Y:S04]  /*1fa00*/  LDL.LU R8, [R1] ;  /* 0x0000000001087983 */ /* 0x000ee80000300800 */
[----:B0-----:R-:W3:Y:S04]  /*1fa10*/  LDL.LU R9, [R1+0x4] ;  /* 0x0000040001097983 */ /* 0x001ee80000300800 */
[----:B------:R-:W3:Y:S01]  /*1fa20*/  LDL.LU R10, [R1+0x8] ;  /* 0x00000800010a7983 */ /* 0x000ee20000300800 */
[----:B--2---:R-:W-:Y:S03]  /*1fa30*/  HMMA.16816.F32 R12, R12, R2, R4 ;  /* 0x000000020c0c723c */ /* 0x004fe60000001804 */
[----:B------:R-:W2:Y:S04]  /*1fa40*/  LDL.LU.64 R6, [R1+0x1b80] ;  /* 0x001b800001067983 */ /* 0x000ea80000300a00 */
[----:B------:R-:W2:-:S12]  /*1fa50*/  LDL.LU.64 R4, [R1+0x1b78] ;  /* 0x001b780001047983 */ /* 0x000e980000300a00 */
[----:B------:R-:W-:Y:S04]  /*1fa60*/  STL.64 [R1+0x1b38], R14 ;  /* 0x001b380e01007387 */ /* 0x000fe80000100a00 */
[----:B------:R0:W-:Y:S04]  /*1fa70*/  STL.64 [R1+0x1b30], R12 ;  /* 0x001b300c01007387 */ /* 0x0001e80000100a00 */
[----:B0-----:R-:W5:Y:S04]  /*1fa80*/  LDL.LU R12, [R1+0xc0] ;  /* 0x0000c000010c7983 */ /* 0x001f680000300800 */
[----:B------:R-:W5:Y:S04]  /*1fa90*/  LDL.LU R13, [R1+0xc4] ;  /* 0x0000c400010d7983 */ /* 0x000f680000300800 */
[----:B------:R-:W5:Y:S04]  /*1faa0*/  LDL.LU R14, [R1+0xc8] ;  /* 0x0000c800010e7983 */ /* 0x000f680000300800 */
[----:B------:R-:W5:Y:S01]  /*1fab0*/  LDL.LU R15, [R1+0xcc] ;  /* 0x0000cc00010f7983 */ /* 0x000f620000300800 */
[----:B--2---:R-:W-:Y:S03]  /*1fac0*/  HMMA.16816.F32 R20, R20, R2, R4 ;  /* 0x000000021414723c */ /* 0x004fe60000001804 */
[----:B------:R-:W2:Y:S04]  /*1fad0*/  LDL.LU.64 R6, [R1+0x1b70] ;  /* 0x001b700001067983 */ /* 0x000ea80000300a00 */
[----:B------:R-:W2:Y:S01]  /*1fae0*/  LDL.LU.64 R4, [R1+0x1b68] ;  /* 0x001b680001047983 */ /* 0x000ea20000300a00 */
[----:B----4-:R-:W-:-:S11]  /*1faf0*/  IMAD.MOV.U32 R11, RZ, RZ, R28 ;  /* 0x000000ffff0b7224 */ /* 0x010fd600078e001c */
[----:B------:R-:W-:Y:S01]  /*1fb00*/  IMAD.MOV.U32 R0, RZ, RZ, R21 ;  /* 0x000000ffff007224 */ /* 0x000fe200078e0015 */
[----:B------:R0:W-:Y:S01]  /*1fb10*/  STL [R1+0x10], R20 ;  /* 0x0000101401007387 */ /* 0x0001e20000100800 */
[----:B------:R-:W-:Y:S01]  /*1fb20*/  IMAD.MOV.U32 R29, RZ, RZ, R22 ;  /* 0x000000ffff1d7224 */ /* 0x000fe200078e0016 */
[----:B------:R-:W-:Y:S01]  /*1fb30*/  MOV R28, R23 ;  /* 0x00000017001c7202 */ /* 0x000fe20000000f00 */
[----:B------:R-:W-:Y:S02]  /*1fb40*/  IMAD.MOV.U32 R21, RZ, RZ, R19 ;  /* 0x000000ffff157224 */ /* 0x000fe400078e0013 */
[----:B------:R-:W-:Y:S02]  /*1fb50*/  IMAD.MOV.U32 R22, RZ, RZ, R25 ;  /* 0x000000ffff167224 */ /* 0x000fe400078e0019 */
[----:B------:R-:W-:Y:S02]  /*1fb60*/  IMAD.MOV.U32 R23, RZ, RZ, R27 ;  /* 0x000000ffff177224 */ /* 0x000fe400078e001b */
[----:B0-----:R-:W-:-:S02]  /*1fb70*/  IMAD.MOV.U32 R20, RZ, RZ, R18 ;  /* 0x000000ffff147224 */ /* 0x001fc400078e0012 */
[----:B------:R-:W4:Y:S04]  /*1fb80*/  LDL.LU R18, [R1+0x1b64] ;  /* 0x001b640001127983 */ /* 0x000f280000300800 */
[----:B------:R-:W4:Y:S04]  /*1fb90*/  LDL.LU R19, [R1+0x1b60] ;  /* 0x001b600001137983 */ /* 0x000f280000300800 */
[----:B------:R-:W3:Y:S04]  /*1fba0*/  LDL.LU R25, [R1+0x1b5c] ;  /* 0x001b5c0001197983 */ /* 0x000ee80000300800 */
[----:B------:R-:W3:Y:S01]  /*1fbb0*/  LDL.LU R27, [R1+0x1b58] ;  /* 0x001b5800011b7983 */ /* 0x000ee20000300800 */
[----:B--2---:R-:W-:Y:S03]  /*1fbc0*/  HMMA.16816.F32 R20, R20, R2, R4 ;  /* 0x000000021414723c */ /* 0x004fe60000001804 */
[----:B------:R-:W2:Y:S04]  /*1fbd0*/  LDL.LU.64 R6, [R1+0x1b50] ;  /* 0x001b500001067983 */ /* 0x000ea80000300a00 */
[----:B------:R-:W2:Y:S04]  /*1fbe0*/  LDL.LU.64 R4, [R1+0x1b48] ;  /* 0x001b480001047983 */ /* 0x000ea80000300a00 */
[----:B------:R-:W2:Y:S04]  /*1fbf0*/  LDL.LU R2, [R1+0x2f8] ;  /* 0x0002f80001027983 */ /* 0x000ea80000300800 */
[----:B------:R-:W3:Y:S04]  /*1fc00*/  LDL.LU R3, [R1+0x2fc] ;  /* 0x0002fc0001037983 */ /* 0x000ee80000300800 */
[----:B------:R0:W-:Y:S04]  /*1fc10*/  STL.64 [R1+0xb0], R20 ;  /* 0x0000b01401007387 */ /* 0x0001e80000100a00 */
[----:B------:R1:W-:Y:S04]  /*1fc20*/  STL.64 [R1+0xb8], R22 ;  /* 0x0000b81601007387 */ /* 0x0003e80000100a00 */
[----:B0-----:R-:W5:Y:S04]  /*1fc30*/  LDL.LU R20, [R1+0x214] ;  /* 0x0002140001147983 */ /* 0x001f680000300800 */
[----:B------:R-:W5:Y:S04]  /*1fc40*/  LDL.LU R21, [R1+0x21c] ;  /* 0x00021c0001157983 */ /* 0x000f680000300800 */
[----:B-1----:R-:W5:Y:S04]  /*1fc50*/  LDL.LU R22, [R1+0x224] ;  /* 0x0002240001167983 */ /* 0x002f680000300800 */
[----:B------:R-:W5:Y:S01]  /*1fc60*/  LDL.LU R23, [R1+0x22c] ;  /* 0x00022c0001177983 */ /* 0x000f620000300800 */
[----:B--2---:R-:W-:-:S02]  /*1fc70*/  F2FP.F16.E4M3.UNPACK_B R2, R2.H1 ;  /* 0x00000002ff02723e */ /* 0x004fc400030006ff */
[----:B---3--:R-:W-:-:S07]  /*1fc80*/  F2FP.F16.E4M3.UNPACK_B R3, R3.H1 ;  /* 0x00000003ff03723e */ /* 0x008fce00030006ff */
[----:B-----5:R-:W-:Y:S01]  /*1fc90*/  HMMA.16816.F32 R12, R20, R2, R12 ;  /* 0x00000002140c723c */ /* 0x020fe2000000180c */
[----:B------:R-:W2:-:S15]  /*1fca0*/  LDL.LU R20, [R1+0x164] ;  /* 0x0001640001147983 */ /* 0x000e9e0000300800 */
[----:B------:R-:W-:-:S03]  /*1fcb0*/  NOP ;  /* 0x0000000000007918 */ /* 0x000fc60000000000 */
[----:B------:R0:W-:Y:S04]  /*1fcc0*/  STL.64 [R1+0xc0], R12 ;  /* 0x0000c00c01007387 */ /* 0x0001e80000100a00 */
[----:B------:R1:W-:Y:S04]  /*1fcd0*/  STL.64 [R1+0xc8], R14 ;  /* 0x0000c80e01007387 */ /* 0x0003e80000100a00 */
[----:B------:R-:W2:Y:S04]  /*1fce0*/  LDL.LU R21, [R1+0x16c] ;  /* 0x00016c0001157983 */ /* 0x000ea80000300800 */
[----:B------:R-:W2:Y:S04]  /*1fcf0*/  LDL.LU R22, [R1+0x104] ;  /* 0x0001040001167983 */ /* 0x000ea80000300800 */
[----:B------:R-:W2:Y:S04]  /*1fd00*/  LDL.LU R23, [R1+0x10c] ;  /* 0x00010c0001177983 */ /* 0x000ea80000300800 */
[----:B0-----:R-:W3:Y:S01]  /*1fd10*/  LDL.LU R12, [R1+0xa0] ;  /* 0x0000a000010c7983 */ /* 0x001ee20000300800 */
[----:B--2---:R-:W-:-:S15]  /*1fd20*/  HMMA.16816.F32 R8, R20, R2, R8 ;  /* 0x000000021408723c */ /* 0x004fde0000001808 */
[----:B------:R-:W-:-:S04]  /*1fd30*/  NOP ;  /* 0x0000000000007918 */ /* 0x000fc80000000000 */
[----:B------:R0:W-:Y:S04]  /*1fd40*/  STL.64 [R1+0x180], R8 ;  /* 0x0001800801007387 */ /* 0x0001e80000100a00 */
[----:B------:R2:W-:Y:S04]  /*1fd50*/  STL.64 [R1+0x188], R10 ;  /* 0x0001880a01007387 */ /* 0x0005e80000100a00 */
[----:B------:R-:W3:Y:S04]  /*1fd60*/  LDL.LU R13, [R1+0xa4] ;  /* 0x0000a400010d7983 */ /* 0x000ee80000300800 */
[----:B-1----:R-:W3:Y:S01]  /*1fd70*/  LDL.LU R14, [R1+0xa8] ;  /* 0x0000a800010e7983 */ /* 0x002ee20000300800 */
[----:B0-----:R-:W-:-:S03]  /*1fd80*/  MOV R8, R7 ;  /* 0x0000000700087202 */ /* 0x001fc60000000f00 */
[----:B------:R-:W3:Y:S04]  /*1fd90*/  LDL.LU R15, [R1+0xac] ;  /* 0x0000ac00010f7983 */ /* 0x000ee80000300800 */
[----:B------:R-:W5:Y:S04]  /*1fda0*/  LDL.LU R20, [R1+0x74] ;  /* 0x0000740001147983 */ /* 0x000f680000300800 */
[----:B------:R-:W5:Y:S04]  /*1fdb0*/  LDL.LU R21, [R1+0x7c] ;  /* 0x00007c0001157983 */ /* 0x000f680000300800 */
[----:B------:R-:W5:Y:S04]  /*1fdc0*/  LDL.LU R7, [R1+0x1b40] ;  /* 0x001b400001077983 */ /* 0x000f680000300800 */
[----:B------:R-:W3:Y:S04]  /*1fdd0*/  LDL.LU R9, [R1+0x54] ;  /* 0x0000540001097983 */ /* 0x000ee80000300800 */
[----:B--2---:R-:W2:Y:S04]  /*1fde0*/  LDL.LU R10, [R1+0x58] ;  /* 0x00005800010a7983 */ /* 0x004ea80000300800 */
[----:B------:R-:W2:Y:S04]  /*1fdf0*/  LDL.LU R11, [R1+0x5c] ;  /* 0x00005c00010b7983 */ /* 0x000ea80000300800 */
[----:B------:R-:W5:Y:S04]  /*1fe00*/  LDL.LU R22, [R1+0x44] ;  /* 0x0000440001167983 */ /* 0x000f680000300800 */
[----:B------:R-:W5:Y:S02]  /*1fe10*/  LDL.LU R23, [R1+0x4c] ;  /* 0x00004c0001177983 */ /* 0x000f640000300800 */
[----:B-----5:R-:W-:Y:S02]  /*1fe20*/  HMMA.16816.F32 R4, R20, R2, R4 ;  /* 0x000000021404723c */ /* 0x020fe40000001804 */
[----:B------:R-:W5:-:S15]  /*1fe30*/  LDL.LU R20, [R1+0x130] ;  /* 0x0001300001147983 */ /* 0x000f5e0000300800 */
[----:B------:R-:W-:Y:S02]  /*1fe40*/  NOP ;  /* 0x0000000000007918 */ /* 0x000fe40000000000 */
[----:B------:R-:W-:Y:S04]  /*1fe50*/  STL.64 [R1+0x2d0], R4 ;  /* 0x0002d00401007387 */ /* 0x000fe80000100a00 */
[----:B------:R0:W-:Y:S04]  /*1fe60*/  STL.64 [R1+0x2d8], R6 ;  /* 0x0002d80601007387 */ /* 0x0001e80000100a00 */
[----:B------:R-:W5:Y:S04]  /*1fe70*/  LDL.LU R21, [R1+0x134] ;  /* 0x0001340001157983 */ /* 0x000f680000300800 */
[----:B------:R-:W5:Y:S04]  /*1fe80*/  LDL.LU R22, [R1+0x138] ;  /* 0x0001380001167983 */ /* 0x000f680000300800 */
[----:B------:R-:W5:Y:S04]  /*1fe90*/  LDL.LU R23, [R1+0x13c] ;  /* 0x00013c0001177983 */ /* 0x000f680000300800 */
[----:B0-----:R-:W4:Y:S04]  /*1fea0*/  LDL.LU R6, [R1+0x34] ;  /* 0x0000340001067983 */ /* 0x001f280000300800 */
[----:B------:R-:W4:Y:S01]  /*1feb0*/  LDL.LU R7, [R1+0x3c] ;  /* 0x00003c0001077983 */ /* 0x000f220000300800 */
[----:B------:R-:W-:-:S02]  /*1fec0*/  IMAD.MOV.U32 R4, RZ, RZ, R25 ;  /* 0x000000ffff047224 */ /* 0x000fc400078e0019 */
[----:B------:R-:W-:-:S07]  /*1fed0*/  IMAD.MOV.U32 R5, RZ, RZ, R27 ;  /* 0x000000ffff057224 */ /* 0x000fce00078e001b */
[----:B----4-:R-:W-:Y:S01]  /*1fee0*/  HMMA.16816.F32 R16, R4, R2, R16 ;  /* 0x000000020410723c */ /* 0x010fe20000001810 */
[----:B------:R-:W5:-:S15]  /*1fef0*/  LDL.LU R4, [R1+0x244] ;  /* 0x0002440001047983 */ /* 0x000f5e0000300800 */
[----:B------:R-:W-:-:S03]  /*1ff00*/  NOP ;  /* 0x0000000000007918 */ /* 0x000fc60000000000 */
[----:B------:R0:W-:Y:S04]  /*1ff10*/  STL.64 [R1+0x2e0], R16 ;  /* 0x0002e01001007387 */ /* 0x0001e80000100a00 */
[----:B------:R1:W-:Y:S04]  /*1ff20*/  STL.64 [R1+0x2e8], R18 ;  /* 0x0002e81201007387 */ /* 0x0003e80000100a00 */
[----:B------:R-:W5:Y:S04]  /*1ff30*/  LDL.LU R5, [R1+0x24c] ;  /* 0x00024c0001057983 */ /* 0x000f680000300800 */
[----:B0-----:R-:W4:Y:S04]  /*1ff40*/  LDL.LU R16, [R1+0x1c0] ;  /* 0x0001c00001107983 */ /* 0x001f280000300800 */
[----:B------:R-:W4:Y:S04]  /*1ff50*/  LDL.LU R17, [R1+0x1c4] ;  /* 0x0001c40001117983 */ /* 0x000f280000300800 */
[----:B-1----:R-:W4:Y:S04]  /*1ff60*/  LDL.LU R18, [R1+0x1c8] ;  /* 0x0001c80001127983 */ /* 0x002f280000300800 */
[----:B------:R-:W4:Y:S04]  /*1ff70*/  LDL.LU R19, [R1+0x1cc] ;  /* 0x0001cc0001137983 */ /* 0x000f280000300800 */
[----:B------:R-:W5:Y:S04]  /*1ff80*/  LDL.LU R6, [R1+0x254] ;  /* 0x0002540001067983 */ /* 0x000f680000300800 */
[----:B------:R-:W5:Y:S02]  /*1ff90*/  LDL.LU R7, [R1+0x25c] ;  /* 0x00025c0001077983 */ /* 0x000f640000300800 */
[----:B-----5:R-:W-:-:S15]  /*1ffa0*/  HMMA.16816.F32 R4, R4, R2, R20 ;  /* 0x000000020404723c */ /* 0x020fde0000001814 */
[----:B------:R-:W-:-:S04]  /*1ffb0*/  NOP ;  /* 0x0000000000007918 */ /* 0x000fc80000000000 */
[----:B------:R-:W-:Y:S01]  /*1ffc0*/  IMAD.MOV.U32 R23, RZ, RZ, R4 ;  /* 0x000000ffff177224 */ /* 0x000fe200078e0004 */
[----:B------:R-:W-:Y:S01]  /*1ffd0*/  MOV R21, R6 ;  /* 0x0000000600157202 */ /* 0x000fe20000000f00 */
[----:B------:R-:W-:Y:S01]  /*1ffe0*/  IMAD.MOV.U32 R22, RZ, RZ, R5 ;  /* 0x000000ffff167224 */ /* 0x000fe200078e0005 */
[----:B------:R-:W3:Y:S01]  /*1fff0*/  LDL.LU R4, [R1+0x1a4] ;  /* 0x0001a40001047983 */ /* 0x000ee20000300800 */
[----:B------:R-:W-:-:S03]  /*20000*/  IMAD.MOV.U32 R20, RZ, RZ, R7 ;  /* 0x000000ffff147224 */ /* 0x000fc600078e0007 */
[----:B------:R-:W3:Y:S04]  /*20010*/  LDL.LU R5, [R1+0x1ac] ;  /* 0x0001ac0001057983 */ /* 0x000ee80000300800 */
[----:B------:R-:W3:Y:S04]  /*20020*/  LDL.LU R6, [R1+0x194] ;  /* 0x0001940001067983 */ /* 0x000ee80000300800 */
[----:B------:R-:W3:Y:S02]  /*20030*/  LDL.LU R7, [R1+0x19c] ;  /* 0x00019c0001077983 */ /* 0x000ee40000300800 */
[----:B---3--:R-:W-:Y:S02]  /*20040*/  HMMA.16816.F32 R4, R4, R2, R12 ;  /* 0x000000020404723c */ /* 0x008fe4000000180c */
[----:B------:R-:W3:Y:S04]  /*20050*/  LDL.LU.64 R14, [R1+0x1b38] ;  /* 0x001b3800010e7983 */ /* 0x000ee80000300a00 */
[----:B------:R-:W3:-:S13]  /*20060*/  LDL.LU.64 R12, [R1+0x1b30] ;  /* 0x001b3000010c7983 */ /* 0x000eda0000300a00 */
[----:B------:R0:W-:Y:S04]  /*20070*/  STL.64 [R1+0x30], R4 ;  /* 0x0000300401007387 */ /* 0x0001e80000100a00 */
[----:B------:R1:W-:Y:S04]  /*20080*/  STL.64 [R1+0x38], R6 ;  /* 0x0000380601007387 */ /* 0x0003e80000100a00 */
[----:B0-----:R-:W2:Y:S04]  /*20090*/  LDL.LU R4, [R1+0xe4] ;  /* 0x0000e40001047983 */ /* 0x001ea80000300800 */
[----:B------:R-:W2:Y:S04]  /*200a0*/  LDL.LU R5, [R1+0xec] ;  /* 0x0000ec0001057983 */ /* 0x000ea80000300800 */
[----:B-1----:R-:W2:Y:S04]  /*200b0*/  LDL.LU R6, [R1+0xd4] ;  /* 0x0000d40001067983 */ /* 0x002ea80000300800 */
[----:B------:R-:W2:Y:S02]  /*200c0*/  LDL.LU R7, [R1+0xdc] ;  /* 0x0000dc0001077983 */ /* 0x000ea40000300800 */
[----:B--2---:R-:W-:Y:S02]  /*200d0*/  HMMA.16816.F32 R4, R4, R2, R8 ;  /* 0x000000020404723c */ /* 0x004fe40000001808 */
[----:B------:R-:W2:Y:S04]  /*200e0*/  LDL.LU R11, [R1+0x1b2c] ;  /* 0x001b2c00010b7983 */ /* 0x000ea80000300800 */
[----:B------:R-:W5:-:S13]  /*200f0*/  LDL.LU R9, [R1+0x1b28] ;  /* 0x001b280001097983 */ /* 0x000f5a0000300800 */
[----:B------:R0:W-:Y:S04]  /*20100*/  STL.64 [R1+0x50], R4 ;  /* 0x0000500401007387 */ /* 0x0001e80000100a00 */
[----:B------:R2:W-:Y:S04]  /*20110*/  STL.64 [R1+0x58], R6 ;  /* 0x0000580601007387 */ /* 0x0005e80000100a00 */
[----:B------:R-:W4:Y:S01]  /*20120*/  LDL.LU R8, [R1+0x120] ;  /* 0x0001200001087983 */ /* 0x000f220000300800 */
[----:B0-----:R-:W-:Y:S02]  /*20130*/  IMAD.MOV.U32 R4, RZ, RZ, R26 ;  /* 0x000000ffff047224 */ /* 0x001fe400078e001a */
[----:B------:R-:W-:Y:S01]  /*20140*/  IMAD.MOV.U32 R5, RZ, RZ, R24 ;  /* 0x000000ffff057224 */ /* 0x000fe200078e0018 */
[----:B--2---:R-:W-:Y:S01]  /*20150*/  MOV R7, R11 ;  /* 0x0000000b00077202 */ /* 0x004fe20000000f00 */
[----:B-----5:R-:W-:-:S02]  /*20160*/  IMAD.MOV.U32 R6, RZ, RZ, R9 ;  /* 0x000000ffff067224 */ /* 0x020fc400078e0009 */
[----:B------:R-:W2:Y:S04]  /*20170*/  LDL.LU R9, [R1+0x124] ;  /* 0x0001240001097983 */ /* 0x000ea80000300800 */
[----:B------:R-:W2:Y:S01]  /*20180*/  LDL.LU R10, [R1+0x128] ;  /* 0x00012800010a7983 */ /* 0x000ea20000300800 */
[----:B---3--:R-:W-:Y:S03]  /*20190*/  HMMA.16816.F32 R4, R4, R2, R12 ;  /* 0x000000020404723c */ /* 0x008fe6000000180c */
[----:B------:R-:W2:Y:S04]  /*201a0*/  LDL.LU R11, [R1+0x12c] ;  /* 0x00012c00010b7983 */ /* 0x000ea80000300800 */
[----:B------:R-:W4:-:S12]  /*201b0*/  LDL.LU R24, [R1+0x274] ;  /* 0x0002740001187983 */ /* 0x000f180000300800 */
        /* <DEDUP_REMOVED lines=8> */
[----:B------:R-:W3:Y:S01]  /*20240*/  LDL.LU R15, [R1+0x23c] ;  /* 0x00023c00010f7983 */ /* 0x000ee20000300800 */
[----:B----4-:R-:W-:-:S15]  /*20250*/  HMMA.16816.F32 R24, R24, R2, R16 ;  /* 0x000000021818723c */ /* 0x010fde0000001810 */
[----:B------:R-:W-:-:S04]  /*20260*/  NOP ;  /* 0x0000000000007918 */ /* 0x000fc80000000000 */
[----:B------:R-:W-:Y:S04]  /*20270*/  STL.64 [R1+0x1ae0], R26 ;  /* 0x001ae01a01007387 */ /* 0x000fe80000100a00 */
[----:B------:R0:W-:Y:S04]  /*20280*/  STL.64 [R1+0x1ad8], R24 ;  /* 0x001ad81801007387 */ /* 0x0001e80000100a00 */
[----:B0-----:R-:W4:Y:S01]  /*20290*/  LDL.LU R24, [R1+0x10] ;  /* 0x0000100001187983 */ /* 0x001f220000300800 */
[----:B------:R-:W-:-:S03]  /*202a0*/  IMAD.MOV.U32 R25, RZ, RZ, R0 ;  /* 0x000000ffff197224 */ /* 0x000fc600078e0000 */
[----:B------:R-:W5:Y:S04]  /*202b0*/  LDL.LU R0, [R1+0x1b24] ;  /* 0x001b240001007983 */ /* 0x000f680000300800 */
[----:B------:R-:W2:Y:S04]  /*202c0*/  LDL.LU R16, [R1+0x1f4] ;  /* 0x0001f40001107983 */ /* 0x000ea80000300800 */
[----:B------:R-:W2:Y:S04]  /*202d0*/  LDL.LU R17, [R1+0x1fc] ;  /* 0x0001fc0001117983 */ /* 0x000ea80000300800 */
[----:B------:R-:W2:Y:S04]  /*202e0*/  LDL.LU R18, [R1+0x204] ;  /* 0x0002040001127983 */ /* 0x000ea80000300800 */
[----:B------:R-:W2:Y:S01]  /*202f0*/  LDL.LU R19, [R1+0x20c] ;  /* 0x00020c0001137983 */ /* 0x000ea20000300800 */
[----:B------:R-:W-:-:S03]  /*20300*/  IMAD.MOV.U32 R27, RZ, RZ, R28 ;  /* 0x000000ffff1b7224 */ /* 0x000fc600078e001c */
[----:B------:R-:W3:Y:S01]  /*20310*/  LDL R28, [R1+0x8cc] ;  /* 0x0008cc00011c7983 */ /* 0x000ee20000100800 */
[----:B--2---:R-:W-:-:S15]  /*20320*/  HMMA.16816.F32 R16, R16, R2, R8 ;  /* 0x000000021010723c */ /* 0x004fde0000001808 */
[----:B------:R-:W-:-:S04]  /*20330*/  NOP ;  /* 0x0000000000007918 */ /* 0x000fc80000000000 */
[----:B------:R-:W-:Y:S04]  /*20340*/  STL.64 [R1+0x1aa8], R18 ;  /* 0x001aa81201007387 */ /* 0x000fe80000100a00 */
[----:B------:R0:W-:Y:S04]  /*20350*/  STL.64 [R1+0x1aa0], R16 ;  /* 0x001aa01001007387 */ /* 0x0001e80000100a00 */
[----:B0-----:R-:W2:Y:S04]  /*20360*/  LDL.LU R16, [R1+0x90] ;  /* 0x0000900001107983 */ /* 0x001ea80000300800 */
        /* <DEDUP_REMOVED lines=10> */
[----:B------:R-:W2:Y:S02]  /*20410*/  LDL.LU R7, [R1+0x15c] ;  /* 0x00015c0001077983 */ /* 0x000ea40000300800 */
[----:B--2---:R-:W-:Y:S02]  /*20420*/  HMMA.16816.F32 R16, R4, R2, R16 ;  /* 0x000000020410723c */ /* 0x004fe40000001810 */
[----:B------:R-:W4:-:S15]  /*20430*/  LDL.LU R4, [R1+0x64] ;  /* 0x0000640001047983 */ /* 0x000f1e0000300800 */
[----:B------:R-:W-:Y:S02]  /*20440*/  NOP ;  /* 0x0000000000007918 */ /* 0x000fe40000000000 */
[----:B------:R-:W-:Y:S04]  /*20450*/  STL.64 [R1+0x20], R16 ;  /* 0x0000201001007387 */ /* 0x000fe80000100a00 */
[----:B------:R4:W-:Y:S04]  /*20460*/  STL.64 [R1+0x28], R18 ;  /* 0x0000281201007387 */ /* 0x0009e80000100a00 */
[----:B------:R-:W4:Y:S04]  /*20470*/  LDL.LU R5, [R1+0x6c] ;  /* 0x00006c0001057983 */ /* 0x000f280000300800 */
[----:B------:R-:W4:Y:S01]  /*20480*/  LDL.LU R6, [R1+0x84] ;  /* 0x0000840001067983 */ /* 0x000f220000300800 */
[----:B-----5:R-:W-:-:S03]  /*20490*/  IMAD.MOV.U32 R7, RZ, RZ, R0 ;  /* 0x000000ffff077224 */ /* 0x020fc600078e0000 */
[----:B------:R-:W2:Y:S01]  /*204a0*/  LDL.LU R0, [R1+0x1b20] ;  /* 0x001b200001007983 */ /* 0x000ea20000300800 */
[----:B------:R-:W-:-:S07]  /*204b0*/  IMAD.MOV.U32 R26, RZ, RZ, R29 ;  /* 0x000000ffff1a7224 */ /* 0x000fce00078e001d */
[----:B----4-:R-:W-:Y:S01]  /*204c0*/  HMMA.16816.F32 R16, R4, R2, R24 ;  /* 0x000000020410723c */ /* 0x010fe20000001818 */
[----:B------:R-:W3:Y:S01]  /*204d0*/  LDL.LU R4, [R1+0x2a4] ;  /* 0x0002a40001047983 */ /* 0x000ee20000300800 */
[----:B--2---:R-:W-:-:S15]  /*204e0*/  MOV R27, R0 ;  /* 0x00000000001b7202 */ /* 0x004fde0000000f00 */
[----:B------:R-:W-:Y:S02]  /*204f0*/  NOP ;  /* 0x0000000000007918 */ /* 0x000fe40000000000 */
[----:B------:R-:W-:Y:S04]  /*20500*/  STL.64 [R1+0x10], R16 ;  /* 0x0000101001007387 */ /* 0x000fe80000100a00 */
[----:B------:R-:W-:Y:S04]  /*20510*/  STL.64 [R1+0x18], R18 ;  /* 0x0000181201007387 */ /* 0x000fe80000100a00 */
[----:B------:R-:W3:Y:S04]  /*20520*/  LDL.LU R5, [R1+0x2ac] ;  /* 0x0002ac0001057983 */ /* 0x000ee80000300800 */
[----:B------:R-:W2:Y:S04]  /*20530*/  LDL.LU R24, [R1+0x110] ;  /* 0x0001100001187983 */ /* 0x000ea80000300800 */
[----:B------:R-:W2:Y:S04]  /*20540*/  LDL.LU R25, [R1+0x114] ;  /* 0x0001140001197983 */ /* 0x000ea80000300800 */
[----:B------:R-:W2:Y:S04]  /*20550*/  LDL.LU R26, [R1+0x118] ;  /* 0x00011800011a7983 */ /* 0x000ea80000300800 */
[----:B------:R-:W4:Y:S04]  /*20560*/  LDL.LU R0, [R1+0x1b1c] ;  /* 0x001b1c0001007983 */ /* 0x000f280000300800 */
[----:B------:R-:W3:Y:S04]  /*20570*/  LDL.LU R6, [R1+0x2b4] ;  /* 0x0002b40001067983 */ /* 0x000ee80000300800 */
[----:B------:R-:W3:Y:S04]  /*20580*/  LDL.LU R7, [R1+0x2bc] ;  /* 0x0002bc0001077983 */ /* 0x000ee80000300800 */
[----:B----4-:R-:W-:Y:S01]  /*20590*/  LDSM.16.MT88.4 R16, [R0+UR9+0x18000] ;  /* 0x018000090010783b */ /* 0x010fe20008004200 */
[----:B---3--:R-:W-:Y:S03]  /*205a0*/  HMMA.16816.F32 R4, R4, R2, R12 ;  /* 0x000000020404723c */ /* 0x008fe6000000180c */
[----:B------:R-:W0:-:S15]  /*205b0*/  LDSM.16.M88.4 R12, [R28+UR9+0x40080] ;  /* 0x040080091c0c783b */ /* 0x000e1e0008000200 */
[----:B------:R-:W-:Y:S01]  /*205c0*/  NOP ;  /* 0x0000000000007918 */ /* 0x000fe20000000000 */
[----:B------:R-:W-:Y:S04]  /*205d0*/  STL [R1+0x1b14], R4 ;  /* 0x001b140401007387 */ /* 0x000fe80000100800 */
[----:B------:R-:W-:Y:S04]  /*205e0*/  STL [R1+0x1b10], R5 ;  /* 0x001b100501007387 */ /* 0x000fe80000100800 */
[----:B------:R-:W-:Y:S04]  /*205f0*/  STL [R1+0x1af0], R6 ;  /* 0x001af00601007387 */ /* 0x000fe80000100800 */
[----:B------:R-:W-:Y:S04]  /*20600*/  STL [R1+0x1ad0], R7 ;  /* 0x001ad00701007387 */ /* 0x000fe80000100800 */
[----:B0-----:R-:W-:Y:S01]  /*20610*/  STL.64 [R1+0x2f0], R12 ;  /* 0x0002f00c01007387 */ /* 0x001fe20000100a00 */
[----:B------:R-:W-:-:S03]  /*20620*/  IMAD.MOV.U32 R28, RZ, RZ, R12 ;  /* 0x000000ffff1c7224 */ /* 0x000fc600078e000c */
[----:B------:R-:W-:Y:S04]  /*20630*/  STL.64 [R1+0x2f8], R14 ;  /* 0x0002f80e01007387 */ /* 0x000fe80000100a00 */
[----:B------:R-:W0:Y:S04]  /*20640*/  LDSM.16.MT88.4 R12, [R0+UR9+0x1a000] ;  /* 0x01a00009000c783b */ /* 0x000e280008004200 */
[----:B------:R-:W-:Y:S04]  /*20650*/  STL.64 [R1+0x210], R16 ;  /* 0x0002101001007387 */ /* 0x000fe80000100a00 */
[----:B------:R-:W-:Y:S04]  /*20660*/  STL.64 [R1+0x218], R18 ;  /* 0x0002181201007387 */ /* 0x000fe80000100a00 */
        /* <DEDUP_REMOVED lines=9> */
[----:B------:R-:W0:-:S15]  /*20700*/  LDSM.16.MT88.4 R8, [R0+UR9+0x18080] ;  /* 0x018080090008783b */ /* 0x000e1e0008004200 */
[----:B------:R-:W-:Y:S02]  /*20710*/  NOP ;  /* 0x0000000000007918 */ /* 0x000fe40000000000 */
[----:B------:R-:W-:Y:S04]  /*20720*/  STL [R1+0x1a98], R14 ;  /* 0x001a980e01007387 */ /* 0x000fe80000100800 */
[----:B------:R-:W-:Y:S04]  /*20730*/  STL [R1+0x1a94], R15 ;  /* 0x001a940f01007387 */ /* 0x000fe80000100800 */
[----:B0-----:R-:W-:Y:S01]  /*20740*/  STL [R1+0x244], R9 ;  /* 0x0002440901007387 */ /* 0x001fe20000100800 */
[----:B------:R-:W-:Y:S01]  /*20750*/  IMAD.MOV.U32 R6, RZ, RZ, R8 ;  /* 0x000000ffff067224 */ /* 0x000fe200078e0008 */
[----:B------:R-:W-:-:S02]  /*20760*/  MOV R29, R10 ;  /* 0x0000000a001d7202 */ /* 0x000fc40000000f00 */
[----:B------:R-:W-:Y:S04]  /*20770*/  STL [R1+0x24c], R11 ;  /* 0x00024c0b01007387 */ /* 0x000fe80000100800 */
[----:B------:R-:W0:Y:S04]  /*20780*/  LDSM.16.MT88.4 R8, [R0+UR9+0x1a080] ;  /* 0x01a080090008783b */ /* 0x000e280008004200 */
[----:B0-----:R0:W-:Y:S01]  /*20790*/  STL [R1+0x254], R9 ;  /* 0x0002540901007387 */ /* 0x0011e20000100800 */
[----:B------:R-:W-:-:S03]  /*207a0*/  IMAD.MOV.U32 R19, RZ, RZ, R8 ;  /* 0x000000ffff137224 */ /* 0x000fc600078e0008 */
[----:B------:R1:W-:Y:S01]  /*207b0*/  STL [R1+0x25c], R11 ;  /* 0x00025c0b01007387 */ /* 0x0003e20000100800 */
[----:B------:R-:W-:-:S03]  /*207c0*/  IMAD.MOV.U32 R18, RZ, RZ, R10 ;  /* 0x000000ffff127224 */ /* 0x000fc600078e000a */
[----:B------:R-:W2:Y:S04]  /*207d0*/  LDL.LU R8, [R1+0x1d4] ;  /* 0x0001d40001087983 */ /* 0x000ea80000300800 */
[----:B0-----:R-:W2:Y:S04]  /*207e0*/  LDL.LU R9, [R1+0x1dc] ;  /* 0x0001dc0001097983 */ /* 0x001ea80000300800 */
[----:B------:R-:W2:Y:S04]  /*207f0*/  LDL.LU R10, [R1+0x1e4] ;  /* 0x0001e400010a7983 */ /* 0x000ea80000300800 */
[----:B-1----:R-:W2:Y:S02]  /*20800*/  LDL.LU R11, [R1+0x1ec] ;  /* 0x0001ec00010b7983 */ /* 0x002ea40000300800 */
[----:B--2---:R-:W-:Y:S02]  /*20810*/  HMMA.16816.F32 R8, R8, R2, R24 ;  /* 0x000000020808723c */ /* 0x004fe40000001818 */
[----:B------:R-:W0:-:S15]  /*20820*/  LDSM.16.MT88.4 R24, [R0+UR9+0x18100] ;  /* 0x018100090018783b */ /* 0x000e1e0008004200 */
[----:B------:R-:W-:Y:S02]  /*20830*/  NOP ;  /* 0x0000000000007918 */ /* 0x000fe40000000000 */
[----:B------:R1:W-:Y:S04]  /*20840*/  STL.64 [R1+0x1a78], R10 ;  /* 0x001a780a01007387 */ /* 0x0003e80000100a00 */
[----:B-1----:R-:W2:Y:S04]  /*20850*/  LDL R11, [R1+0x2f4] ;  /* 0x0002f400010b7983 */ /* 0x002ea80000100800 */
[----:B------:R-:W-:Y:S01]  /*20860*/  STL.64 [R1+0x1a70], R8 ;  /* 0x001a700801007387 */ /* 0x000fe20000100a00 */
[----:B0-----:R-:W-:Y:S02]  /*20870*/  IMAD.MOV.U32 R17, RZ, RZ, R24 ;  /* 0x000000ffff117224 */ /* 0x001fe400078e0018 */
[----:B------:R-:W-:Y:S01]  /*20880*/  IMAD.MOV.U32 R16, RZ, RZ, R26 ;  /* 0x000000ffff107224 */ /* 0x000fe200078e001a */
[----:B------:R-:W-:Y:S04]  /*20890*/  STL [R1+0x274], R25 ;  /* 0x0002741901007387 */ /* 0x000fe80000100800 */
[----:B------:R-:W-:Y:S04]  /*208a0*/  STL [R1+0x27c], R27 ;  /* 0x00027c1b01007387 */ /* 0x000fe80000100800 */
[----:B------:R0:W-:Y:S04]  /*208b0*/  STL.64 [R1+0x1ae8], R16 ;  /* 0x001ae81001007387 */ /* 0x0001e80000100a00 */
[----:B------:R1:W-:Y:S04]  /*208c0*/  STL.64 [R1+0x1af8], R18 ;  /* 0x001af81201007387 */ /* 0x0003e80000100a00 */
[----:B0-----:R-:W3:Y:S04]  /*208d0*/  LDL.LU R16, [R1+0xc0] ;  /* 0x0000c00001107983 */ /* 0x001ee80000300800 */
[----:B------:R-:W3:Y:S04]  /*208e0*/  LDL.LU R17, [R1+0xc4] ;  /* 0x0000c40001117983 */ /* 0x000ee80000300800 */
[----:B-1----:R-:W4:Y:S04]  /*208f0*/  LDL.LU R18, [R1+0xc8] ;  /* 0x0000c80001127983 */ /* 0x002f280000300800 */
[----:B------:R-:W4:Y:S01]  /*20900*/  LDL.LU R19, [R1+0xcc] ;  /* 0x0000cc0001137983 */ /* 0x000f220000300800 */
[----:B------:R-:W-:Y:S01]  /*20910*/  MOV R24, R23 ;  /* 0x0000001700187202 */ /* 0x000fe20000000f00 */
[----:B------:R-:W-:-:S02]  /*20920*/  IMAD.MOV.U32 R25, RZ, RZ, R22 ;  /* 0x000000ffff197224 */ /* 0x000fc400078e0016 */
[----:B------:R-:W-:Y:S02]  /*20930*/  IMAD.MOV.U32 R26, RZ, RZ, R21 ;  /* 0x000000ffff1a7224 */ /* 0x000fe400078e0015 */
[----:B------:R-:W-:Y:S02]  /*20940*/  IMAD.MOV.U32 R27, RZ, RZ, R20 ;  /* 0x000000ffff1b7224 */ /* 0x000fe400078e0014 */
[----:B------:R-:W0:Y:S02]  /*20950*/  LDSM.16.MT88.4 R20, [R0+UR9+0x1a100] ;  /* 0x01a100090014783b */ /* 0x000e240008004200 */
[----:B0-----:R-:W-:Y:S01]  /*20960*/  IMAD.MOV.U32 R15, RZ, RZ, R20 ;  /* 0x000000ffff0f7224 */ /* 0x001fe200078e0014 */
[----:B------:R-:W-:Y:S01]  /*20970*/  MOV R14, R22 ;  /* 0x00000016000e7202 */ /* 0x000fe20000000f00 */
[----:B----4-:R-:W-:Y:S04]  /*20980*/  STL.64 [R1+0x1b08], R18 ;  /* 0x001b081201007387 */ /* 0x010fe80000100a00 */
[----:B---3--:R0:W-:Y:S04]  /*20990*/  STL.64 [R1+0x1b00], R16 ;  /* 0x001b001001007387 */ /* 0x0081e80000100a00 */
[----:B0-----:R-:W3:Y:S04]  /*209a0*/  LDL.LU R16, [R1+0xb0] ;  /* 0x0000b00001107983 */ /* 0x001ee80000300800 */
[----:B------:R-:W3:Y:S04]  /*209b0*/  LDL.LU R17, [R1+0xb4] ;  /* 0x0000b40001117983 */ /* 0x000ee80000300800 */
[----:B------:R-:W3:Y:S04]  /*209c0*/  LDL.LU R18, [R1+0xb8] ;  /* 0x0000b80001127983 */ /* 0x000ee80000300800 */
[----:B------:R-:W3:Y:S04]  /*209d0*/  LDL.LU R19, [R1+0xbc] ;  /* 0x0000bc0001137983 */ /* 0x000ee80000300800 */
[----:B------:R0:W-:Y:S04]  /*209e0*/  STL [R1+0x294], R21 ;  /* 0x0002941501007387 */ /* 0x0001e80000100800 */
[----:B------:R1:W-:Y:S04]  /*209f0*/  STL [R1+0x29c], R23 ;  /* 0x00029c1701007387 */ /* 0x0003e80000100800 */
[----:B------:R-:W3:Y:S04]  /*20a00*/  LDL.LU R20, [R1+0x144] ;  /* 0x0001440001147983 */ /* 0x000ee80000300800 */
[----:B0-----:R-:W3:Y:S04]  /*20a10*/  LDL.LU R21, [R1+0x14c] ;  /* 0x00014c0001157983 */ /* 0x001ee80000300800 */
[----:B------:R-:W3:Y:S04]  /*20a20*/  LDL.LU R22, [R1+0x174] ;  /* 0x0001740001167983 */ /* 0x000ee80000300800 */
[----:B-1----:R-:W3:Y:S02]  /*20a30*/  LDL.LU R23, [R1+0x17c] ;  /* 0x00017c0001177983 */ /* 0x002ee40000300800 */
[----:B---3--:R-:W-:Y:S02]  /*20a40*/  HMMA.16816.F32 R20, R20, R2, R16 ;  /* 0x000000021414723c */ /* 0x008fe40000001810 */
[----:B------:R-:W0:Y:S04]  /*20a50*/  LDSM.16.MT88.4 R16, [R0+UR9+0x18180] ;  /* 0x018180090010783b */ /* 0x000e280008004200 */
[----:B0-----:R-:W-:Y:S01]  /*20a60*/  STL [R1+0x2a4], R17 ;  /* 0x0002a41101007387 */ /* 0x001fe20000100800 */
[----:B------:R-:W-:-:S12]  /*20a70*/  IMAD.MOV.U32 R7, RZ, RZ, R16 ;  /* 0x000000ffff077224 */ /* 0x000fd800078e0010 */
[----:B------:R-:W-:Y:S04]  /*20a80*/  STL.64 [R1+0xb0], R20 ;  /* 0x0000b01401007387 */ /* 0x000fe80000100a00 */
[----:B------:R-:W-:Y:S04]  /*20a90*/  STL.64 [R1+0xb8], R22 ;  /* 0x0000b81601007387 */ /* 0x000fe80000100a00 */
[----:B------:R-:W-:Y:S04]  /*20aa0*/  STL.64 [R1+0x2a8], R18 ;  /* 0x0002a81201007387 */ /* 0x000fe80000100a00 */
[----:B------:R-:W0:Y:S01]  /*20ab0*/  LDSM.16.MT88.4 R16, [R0+UR9+0x1a180] ;  /* 0x01a180090010783b */ /* 0x000e220008004200 */
[----:B------:R-:W-:-:S03]  /*20ac0*/  F2FP.F16.E4M3.UNPACK_B R2, R28 ;  /* 0x0000001cff02723e */ /* 0x000fc600020006ff */
[----:B------:R1:W-:Y:S04]  /*20ad0*/  STL [R1+0x19f4], R0 ;  /* 0x0019f40001007387 */ /* 0x0003e80000100800 */
[----:B0-----:R-:W-:Y:S04]  /*20ae0*/  STL.64 [R1+0x2b0], R16 ;  /* 0x0002b01001007387 */ /* 0x001fe80000100a00 */
[----:B------:R-:W-:Y:S04]  /*20af0*/  STL.64 [R1+0x2b8], R18 ;  /* 0x0002b81201007387 */ /* 0x000fe80000100a00 */
[----:B------:R-:W3:Y:S01]  /*20b00*/  LDL.LU R28, [R1+0x1b18] ;  /* 0x001b1800011c7983 */ /* 0x000ee20000300800 */
[----:B------:R-:W-:-:S03]  /*20b10*/  IMAD.MOV.U32 R22, RZ, RZ, R4 ;  /* 0x000000ffff167224 */ /* 0x000fc600078e0004 */
[----:B------:R-:W4:Y:S01]  /*20b20*/  LDL.LU R20, [R1+0x210] ;  /* 0x0002100001147983 */ /* 0x000f220000300800 */
[----:B------:R-:W-:-:S03]  /*20b30*/  IMAD.MOV.U32 R23, RZ, RZ, R5 ;  /* 0x000000ffff177224 */ /* 0x000fc600078e0005 */
[----:B------:R-:W4:Y:S04]  /*20b40*/  LDL.LU R21, [R1+0x218] ;  /* 0x0002180001157983 */ /* 0x000f280000300800 */
[----:B-1----:R-:W5:Y:S01]  /*20b50*/  LDL R0, [R1+0x318] ;  /* 0x0003180001007983 */ /* 0x002f620000100800 */
[----:B--2---:R-:W-:-:S03]  /*20b60*/  F2FP.F16.E4M3.UNPACK_B R3, R11 ;  /* 0x0000000bff03723e */ /* 0x004fc600020006ff */
[----:B------:R-:W2:Y:S04]  /*20b70*/  LDL.LU R4, [R1+0x1b14] ;  /* 0x001b140001047983 */ /* 0x000ea80000300800 */
[----:B------:R-:W2:Y:S04]  /*20b80*/  LDL.LU R5, [R1+0x1b10] ;  /* 0x001b100001057983 */ /* 0x000ea80000300800 */
[----:B---3--:R-:W0:Y:S04]  /*20b90*/  LDSM.16.MT88.4 R16, [R28+UR9+0x18000] ;  /* 0x018000091c10783b */ /* 0x008e280008004200 */
[----:B0-----:R-:W-:Y:S01]  /*20ba0*/  STL [R1+0x164], R17 ;  /* 0x0001641101007387 */ /* 0x001fe20000100800 */
[----:B------:R-:W-:Y:S01]  /*20bb0*/  MOV R10, R18 ;  /* 0x00000012000a7202 */ /* 0x000fe20000000f00 */
[----:B------:R-:W-:-:S02]  /*20bc0*/  IMAD.MOV.U32 R11, RZ, RZ, R16 ;  /* 0x000000ffff0b7224 */ /* 0x000fc400078e0010 */
[----:B------:R0:W-:Y:S04]  /*20bd0*/  STL [R1+0x16c], R19 ;  /* 0x00016c1301007387 */ /* 0x0001e80000100800 */
[----:B0-----:R-:W4:Y:S04]  /*20be0*/  LDL.LU.64 R18, [R1+0x1b08] ;  /* 0x001b080001127983 */ /* 0x001f280000300a00 */
[----:B------:R-:W4:Y:S02]  /*20bf0*/  LDL.LU.64 R16, [R1+0x1b00] ;  /* 0x001b000001107983 */ /* 0x000f240000300a00 */
[----:B----4-:R-:W-:Y:S02]  /*20c00*/  HMMA.16816.F32 R20, R20, R2, R16 ;  /* 0x000000021414723c */ /* 0x010fe40000001810 */
[----:B------:R-:W3:-:S15]  /*20c10*/  LDL.LU.64 R18, [R1+0x1af8] ;  /* 0x001af80001127983 */ /* 0x000ede0000300a00 */
[----:B------:R-:W-:Y:S02]  /*20c20*/  NOP ;  /* 0x0000000000007918 */ /* 0x000fe40000000000 */
[----:B------:R-:W-:Y:S04]  /*20c30*/  STL.64 [R1+0xc0], R20 ;  /* 0x0000c01401007387 */ /* 0x000fe80000100a00 */
[----:B------:R-:W-:Y:S04]  /*20c40*/  STL.64 [R1+0xc8], R22 ;  /* 0x0000c81601007387 */ /* 0x000fe80000100a00 */
[----:B------:R-:W0:Y:S04]  /*20c50*/  LDSM.16.MT88.4 R20, [R28+UR9+0x1a000] ;  /* 0x01a000091c14783b */ /* 0x000e280008004200 */
[----:B0-----:R0:W-:Y:S01]  /*20c60*/  STL [R1+0x104], R21 ;  /* 0x0001041501007387 */ /* 0x0011e20000100800 */
[----:B------:R-:W-:-:S03]  /*20c70*/  IMAD.MOV.U32 R8, RZ, RZ, R22 ;  /* 0x000000ffff087224 */ /* 0x000fc600078e0016 */
[----:B------:R1:W-:Y:S01]  /*20c80*/  STL [R1+0x10c], R23 ;  /* 0x00010c1701007387 */ /* 0x0003e20000100800 */
[----:B------:R-:W-:Y:S02]  /*20c90*/  IMAD.MOV.U32 R9, RZ, RZ, R20 ;  /* 0x000000ffff097224 */ /* 0x000fe400078e0014 */
[----:B------:R-:W-:Y:S02]  /*20ca0*/  IMAD.MOV.U32 R20, RZ, RZ, R6 ;  /* 0x000000ffff147224 */ /* 0x000fe400078e0006 */
[----:B------:R-:W2:Y:S01]  /*20cb0*/  LDL.LU R6, [R1+0x1af0] ;  /* 0x001af00001067983 */ /* 0x000ea20000300800 */
[----:B0-----:R-:W-:Y:S01]  /*20cc0*/  IMAD.MOV.U32 R21, RZ, RZ, R29 ;  /* 0x000000ffff157224 */ /* 0x001fe200078e001d */
[----:B---3--:R-:W-:Y:S01]  /*20cd0*/  MOV R22, R19 ;  /* 0x0000001300167202 */ /* 0x008fe20000000f00 */
[----:B-1----:R-:W-:Y:S02]  /*20ce0*/  IMAD.MOV.U32 R23, RZ, RZ, R18 ;  /* 0x000000ffff177224 */ /* 0x002fe400078e0012 */
[----:B------:R-:W0:Y:S05]  /*20cf0*/  LDSM.16.MT88.4 R16, [R28+UR9+0x18080] ;  /* 0x018080091c10783b */ /* 0x000e2a0008004200 */
[----:B------:R-:W-:Y:S01]  /*20d00*/  HMMA.16816.F32 R20, R20, R2, R24 ;  /* 0x000000021414723c */ /* 0x000fe20000001818 */
[----:B0-----:R0:W-:Y:S04]  /*20d10*/  STL.64 [R1+0x1a0], R16 ;  /* 0x0001a01001007387 */ /* 0x0011e80000100a00 */
[----:B------:R-:W-:Y:S04]  /*20d20*/  STL.64 [R1+0x1a8], R18 ;  /* 0x0001a81201007387 */ /* 0x000fe80000100a00 */
[----:B0-----:R-:W3:Y:S04]  /*20d30*/  LDL.LU.64 R16, [R1+0x1ae8] ;  /* 0x001ae80001107983 */ /* 0x001ee80000300a00 */
[----:B------:R-:W4:Y:S04]  /*20d40*/  LDL.LU.64 R26, [R1+0x1ae0] ;  /* 0x001ae000011a7983 */ /* 0x000f280000300a00 */
[----:B------:R-:W4:Y:S04]  /*20d50*/  LDL.LU.64 R24, [R1+0x1ad8] ;  /* 0x001ad80001187983 */ /* 0x000f280000300a00 */
[----:B------:R-:W-:Y:S04]  /*20d60*/  STL.64 [R1+0x130], R20 ;  /* 0x0001301401007387 */ /* 0x000fe80000100a00 */
[----:B------:R-:W-:Y:S04]  /*20d70*/  STL.64 [R1+0x138], R22 ;  /* 0x0001381601007387 */ /* 0x000fe80000100a00 */
[----:B------:R-:W0:Y:S04]  /*20d80*/  LDSM.16.MT88.4 R20, [R28+UR9+0x1a080] ;  /* 0x01a080091c14783b */ /* 0x000e280008004200 */
[----:B0-----:R-:W-:Y:S01]  /*20d90*/  STL.64 [R1+0x190], R20 ;  /* 0x0001901401007387 */ /* 0x001fe20000100a00 */
[----:B------:R-:W-:Y:S01]  /*20da0*/  IMAD.MOV.U32 R29, RZ, RZ, R22 ;  /* 0x000000ffff1d7224 */ /* 0x000fe200078e0016 */
[----:B------:R-:W-:-:S02]  /*20db0*/  MOV R22, R15 ;  /* 0x0000000f00167202 */ /* 0x000fc40000000f00 */
[----:B------:R0:W-:Y:S02]  /*20dc0*/  STL [R1+0x19c], R23 ;  /* 0x00019c1701007387 */ /* 0x0001e40000100800 */
[----:B0-----:R-:W-:Y:S02]  /*20dd0*/  IMAD.MOV.U32 R23, RZ, RZ, R14 ;  /* 0x000000ffff177224 */ /* 0x001fe400078e000e */
[----:B---3--:R-:W-:Y:S02]  /*20de0*/  IMAD.MOV.U32 R20, RZ, RZ, R17 ;  /* 0x000000ffff147224 */ /* 0x008fe400078e0011 */
[----:B------:R-:W-:Y:S02]  /*20df0*/  IMAD.MOV.U32 R21, RZ, RZ, R16 ;  /* 0x000000ffff157224 */ /* 0x000fe400078e0010 */
[----:B------:R-:W0:Y:S05]  /*20e00*/  LDSM.16.MT88.4 R16, [R28+UR9+0x18100] ;  /* 0x018100091c10783b */ /* 0x000e2a0008004200 */
[----:B----4-:R-:W-:-:S15]  /*20e10*/  HMMA.16816.F32 R20, R20, R2, R24 ;  /* 0x000000021414723c */ /* 0x010fde0000001818 */
[----:B------:R-:W-:-:S04]  /*20e20*/  NOP ;  /* 0x0000000000007918 */ /* 0x000fc80000000000 */
        /* <DEDUP_REMOVED lines=10> */
[----:B------:R-:W4:Y:S04]  /*20ed0*/  LDL.LU R14, [R1+0x188] ;  /* 0x00018800010e7983 */ /* 0x000f280000300800 */
[----:B------:R-:W4:Y:S01]  /*20ee0*/  LDL.LU R15, [R1+0x18c] ;  /* 0x00018c00010f7983 */ /* 0x000f220000300800 */
[----:B------:R-:W-:-:S03]  /*20ef0*/  IMAD.MOV.U32 R20, RZ, RZ, R7 ;  /* 0x000000ffff147224 */ /* 0x000fc600078e0007 */
[----:B----4-:R-:W-:Y:S04]  /*20f00*/  STL.64 [R1+0x1ac8], R14 ;  /* 0x001ac80e01007387 */ /* 0x010fe80000100a00 */
[----:B---3--:R-:W-:Y:S04]  /*20f10*/  STL.64 [R1+0x1ac0], R12 ;  /* 0x001ac00c01007387 */ /* 0x008fe80000100a00 */
[----:B------:R-:W0:Y:S04]  /*20f20*/  LDSM.16.MT88.4 R12, [R28+UR9+0x1a100] ;  /* 0x01a100091c0c783b */ /* 0x000e280008004200 */
[----:B------:R-:W3:Y:S04]  /*20f30*/  LDL.LU R16, [R1+0x30] ;  /* 0x0000300001107983 */ /* 0x000ee80000300800 */
[----:B------:R-:W3:Y:S04]  /*20f40*/  LDL.LU R17, [R1+0x34] ;  /* 0x0000340001117983 */ /* 0x000ee80000300800 */
[----:B------:R-:W3:Y:S04]  /*20f50*/  LDL.LU R18, [R1+0x38] ;  /* 0x0000380001127983 */ /* 0x000ee80000300800 */
[----:B------:R-:W3:Y:S04]  /*20f60*/  LDL.LU R19, [R1+0x3c] ;  /* 0x00003c0001137983 */ /* 0x000ee80000300800 */
[----:B0-----:R-:W-:Y:S04]  /*20f70*/  STL [R1+0x204], R13 ;  /* 0x0002040d01007387 */ /* 0x001fe80000100800 */
[----:B------:R-:W-:Y:S04]  /*20f80*/  STL [R1+0x20c], R15 ;  /* 0x00020c0f01007387 */ /* 0x000fe80000100800 */
[----:B------:R-:W2:Y:S04]  /*20f90*/  LDL.LU R7, [R1+0x1ad0] ;  /* 0x001ad00001077983 */ /* 0x000ea80000300800 */
[----:B------:R-:W2:Y:S04]  /*20fa0*/  LDL.LU R21, [R1+0x2a8] ;  /* 0x0002a80001157983 */ /* 0x000ea80000300800 */
[----:B------:R-:W2:Y:S04]  /*20fb0*/  LDL.LU R22, [R1+0x2b0] ;  /* 0x0002b00001167983 */ /* 0x000ea80000300800 */
[----:B------:R-:W2:Y:S01]  /*20fc0*/  LDL.LU R23, [R1+0x2b8] ;  /* 0x0002b80001177983 */ /* 0x000ea20000300800 */
[----:B------:R-:W-:Y:S01]  /*20fd0*/  IMAD.MOV.U32 R27, RZ, RZ, R12 ;  /* 0x000000ffff1b7224 */ /* 0x000fe200078e000c */
[----:B------:R-:W-:-:S02]  /*20fe0*/  MOV R26, R14 ;  /* 0x0000000e001a7202 */ /* 0x000fc40000000f00 */
[----:B------:R-:W0:Y:S04]  /*20ff0*/  LDSM.16.MT88.4 R12, [R28+UR9+0x18180] ;  /* 0x018180091c0c783b */ /* 0x000e280008004200 */
[----:B0-----:R-:W-:Y:S01]  /*21000*/  STL [R1+0x284], R13 ;  /* 0x0002840d01007387 */ /* 0x001fe20000100800 */
[----:B------:R-:W-:Y:S02]  /*21010*/  IMAD.MOV.U32 R25, RZ, RZ, R12 ;  /* 0x000000ffff197224 */ /* 0x000fe400078e000c */
[----:B------:R-:W-:Y:S01]  /*21020*/  IMAD.MOV.U32 R24, RZ, RZ, R14 ;  /* 0x000000ffff187224 */ /* 0x000fe200078e000e */
[----:B------:R-:W-:Y:S04]  /*21030*/  STL [R1+0x28c], R15 ;  /* 0x00028c0f01007387 */ /* 0x000fe80000100800 */
[----:B------:R-:W0:Y:S01]  /*21040*/  LDSM.16.MT88.4 R12, [R28+UR9+0x1a180] ;  /* 0x01a180091c0c783b */ /* 0x000e220008004200 */
[----:B--2---:R-:W-:Y:S01]  /*21050*/  HMMA.16816.F32 R4, R20, R2, R4 ;  /* 0x000000021404723c */ /* 0x004fe20000001804 */
[----:B0-----:R-:W-:Y:S01]  /*21060*/  IMAD.MOV.U32 R21, RZ, RZ, R12 ;  /* 0x000000ffff157224 */ /* 0x001fe200078e000c */
[----:B------:R-:W-:-:S15]  /*21070*/  MOV R20, R14 ;  /* 0x0000000e00147202 */ /* 0x000fde0000000f00 */
[----:B------:R-:W-:Y:S02]  /*21080*/  NOP ;  /* 0x0000000000007918 */ /* 0x000fe40000000000 */
[----:B------:R0:W-:Y:S04]  /*21090*/  STL.64 [R1+0x230], R4 ;  /* 0x0002300401007387 */ /* 0x0001e80000100a00 */
[----:B------:R-:W-:Y:S04]  /*210a0*/  STL.64 [R1+0x238], R6 ;  /* 0x0002380601007387 */ /* 0x000fe80000100a00 */
[----:B------:R-:W-:Y:S04]  /*210b0*/  STL [R1+0x264], R13 ;  /* 0x0002640d01007387 */ /* 0x000fe80000100800 */
[----:B------:R-:W-:Y:S04]  /*210c0*/  STL [R1+0x26c], R15 ;  /* 0x00026c0f01007387 */ /* 0x000fe80000100800 */
[----:B-----5:R-:W1:Y:S01]  /*210d0*/  LDSM.16.MT88.4 R12, [R0+UR9+0x18000] ;  /* 0x01800009000c783b */ /* 0x020e620008004200 */
[----:B0-----:R-:W-:-:S03]  /*210e0*/  IMAD.MOV.U32 R5, RZ, RZ, R10 ;  /* 0x000000ffff057224 */ /* 0x001fc600078e000a */
[----:B------:R-:W-:Y:S01]  /*210f0*/  STL [R1+0x19ec], R28 ;  /* 0x0019ec1c01007387 */ /* 0x000fe20000100800 */
[----:B------:R-:W-:-:S03]  /*21100*/  IMAD.MOV.U32 R4, RZ, RZ, R11 ;  /* 0x000000ffff047224 */ /* 0x000fc600078e000b */
[----:B-1----:R-:W-:Y:S01]  /*21110*/  STL [R1+0x74], R13 ;  /* 0x0000740d01007387 */ /* 0x002fe20000100800 */
[----:B------:R-:W-:Y:S01]  /*21120*/  IMAD.MOV.U32 R10, RZ, RZ, R14 ;  /* 0x000000ffff0a7224 */ /* 0x000fe200078e000e */
[----:B------:R-:W-:Y:S02]  /*21130*/  MOV R11, R12 ;  /* 0x0000000c000b7202 */ /* 0x000fe40000000f00 */
[----:B------:R0:W-:Y:S04]  /*21140*/  STL [R1+0x7c], R15 ;  /* 0x00007c0f01007387 */ /* 0x0001e80000100800 */
[----:B0-----:R-:W2:Y:S04]  /*21150*/  LDL.LU.64 R14, [R1+0x1ac8] ;  /* 0x001ac800010e7983 */ /* 0x001ea80000300a00 */
[----:B------:R-:W2:Y:S01]  /*21160*/  LDL.LU.64 R12, [R1+0x1ac0] ;  /* 0x001ac000010c7983 */ /* 0x000ea20000300a00 */
[----:B------:R-:W-:-:S02]  /*21170*/  IMAD.MOV.U32 R6, RZ, RZ, R9 ;  /* 0x000000ffff067224 */ /* 0x000fc400078e0009 */
[----:B------:R-:W-:-:S07]  /*21180*/  IMAD.MOV.U32 R7, RZ, RZ, R8 ;  /* 0x000000ffff077224 */ /* 0x000fce00078e0008 */
[----:B--2---:R-:W-:Y:S01]  /*21190*/  HMMA.16816.F32 R4, R4, R2, R12 ;  /* 0x000000020404723c */ /* 0x004fe2000000180c */
[----:B------:R-:W0:-:S15]  /*211a0*/  LDSM.16.MT88.4 R12, [R0+UR9+0x1a000] ;  /* 0x01a00009000c783b */ /* 0x000e1e0008004200 */
[----:B------:R-:W-:-:S03]  /*211b0*/  NOP ;  /* 0x0000000000007918 */ /* 0x000fc60000000000 */
[----:B------:R1:W-:Y:S04]  /*211c0*/  STL.64 [R1], R4 ;  /* 0x0000000401007387 */ /* 0x0003e80000100a00 */
[----:B------:R2:W-:Y:S04]  /*211d0*/  STL.64 [R1+0x8], R6 ;  /* 0x0000080601007387 */ /* 0x0005e80000100a00 */
[----:B0-----:R-:W-:Y:S04]  /*211e0*/  STL [R1+0x44], R13 ;  /* 0x0000440d01007387 */ /* 0x001fe80000100800 */
[----:B------:R-:W-:Y:S04]  /*211f0*/  STL [R1+0x4c], R15 ;  /* 0x00004c0f01007387 */ /* 0x000fe80000100800 */
[----:B-1----:R-:W3:Y:S04]  /*21200*/  LDL.LU R4, [R1+0x1a0] ;  /* 0x0001a00001047983 */ /* 0x002ee80000300800 */
[----:B------:R-:W3:Y:S04]  /*21210*/  LDL.LU R5, [R1+0x1a8] ;  /* 0x0001a80001057983 */ /* 0x000ee80000300800 */
[----:B--2---:R-:W3:Y:S01]  /*21220*/  LDL.LU R6, [R1+0x190] ;  /* 0x0001900001067983 */ /* 0x004ee20000300800 */
[----:B------:R-:W-:-:S02]  /*21230*/  IMAD.MOV.U32 R9, RZ, RZ, R12 ;  /* 0x000000ffff097224 */ /* 0x000fc400078e000c */
[----:B------:R-:W-:Y:S02]  /*21240*/  IMAD.MOV.U32 R8, RZ, RZ, R14 ;  /* 0x000000ffff087224 */ /* 0x000fe400078e000e */
[----:B------:R-:W0:Y:S01]  /*21250*/  LDSM.16.MT88.4 R12, [R0+UR9+0x18080] ;  /* 0x01808009000c783b */ /* 0x000e220008004200 */
[----:B------:R-:W-:-:S03]  /*21260*/  IMAD.MOV.U32 R7, RZ, RZ, R29 ;  /* 0x000000ffff077224 */ /* 0x000fc600078e001d */
[----:B0-----:R-:W-:Y:S04]  /*21270*/  STL.64 [R1+0xe0], R12 ;  /* 0x0000e00c01007387 */ /* 0x001fe80000100a00 */
[----:B------:R0:W-:Y:S04]  /*21280*/  STL.64 [R1+0xe8], R14 ;  /* 0x0000e80e01007387 */ /* 0x0001e80000100a00 */
[----:B0-----:R-:W2:Y:S04]  /*21290*/  LDL.LU.64 R14, [R1+0x1ab8] ;  /* 0x001ab800010e7983 */ /* 0x001ea80000300a00 */
[----:B------:R-:W4:Y:S01]  /*212a0*/  LDL.LU.64 R12, [R1+0x1ab0] ;  /* 0x001ab000010c7983 */ /* 0x000f220000300a00 */
[----:B---3--:R-:W-:Y:S03]  /*212b0*/  HMMA.16816.F32 R4, R4, R2, R16 ;  /* 0x000000020404723c */ /* 0x008fe60000001810 */
[----:B------:R-:W3:Y:S04]  /*212c0*/  LDL.LU.64 R18, [R1+0x1aa8] ;  /* 0x001aa80001127983 */ /* 0x000ee80000300a00 */
[----:B------:R-:W3:-:S12]  /*212d0*/  LDL.LU.64 R16, [R1+0x1aa0] ;  /* 0x001aa00001107983 */ /* 0x000ed80000300a00 */
[----:B------:R-:W-:Y:S04]  /*212e0*/  STL.64 [R1+0xa0], R4 ;  /* 0x0000a00401007387 */ /* 0x000fe80000100a00 */
[----:B------:R-:W-:Y:S04]  /*212f0*/  STL.64 [R1+0xa8], R6 ;  /* 0x0000a80601007387 */ /* 0x000fe80000100a00 */
[----:B------:R-:W0:Y:S04]  /*21300*/  LDSM.16.MT88.4 R4, [R0+UR9+0x1a080] ;  /* 0x01a080090004783b */ /* 0x000e280008004200 */
[----:B0-----:R2:W-:Y:S04]  /*21310*/  STL.64 [R1+0xd0], R4 ;  /* 0x0000d00401007387 */ /* 0x0015e80000100a00 */
[----:B------:R0:W-:Y:S01]  /*21320*/  STL [R1+0xdc], R7 ;  /* 0x0000dc0701007387 */ /* 0x0001e20000100800 */
[----:B------:R-:W-:Y:S01]  /*21330*/  MOV R29, R6 ;  /* 0x00000006001d7202 */ /* 0x000fe20000000f00 */
[----:B------:R-:W-:-:S02]  /*21340*/  IMAD.MOV.U32 R6, RZ, RZ, R27 ;  /* 0x000000ffff067224 */ /* 0x000fc400078e001b */
[----:B--2---:R-:W-:Y:S02]  /*21350*/  IMAD.MOV.U32 R4, RZ, RZ, R14 ;  /* 0x000000ffff047224 */ /* 0x004fe400078e000e */
[----:B------:R-:W4:Y:S01]  /*21360*/  LDL.LU R14, [R1+0x1a98] ;  /* 0x001a9800010e7983 */ /* 0x000f220000300800 */
[----:B------:R-:W-:-:S03]  /*21370*/  IMAD.MOV.U32 R5, RZ, RZ, R15 ;  /* 0x000000ffff057224 */ /* 0x000fc600078e000f */
[----:B------:R-:W4:Y:S01]  /*21380*/  LDL.LU R15, [R1+0x1a94] ;  /* 0x001a9400010f7983 */ /* 0x000f220000300800 */
[----:B0-----:R-:W-:-:S07]  /*21390*/  IMAD.MOV.U32 R7, RZ, RZ, R26 ;  /* 0x000000ffff077224 */ /* 0x001fce00078e001a */
[----:B---3--:R-:W-:Y:S01]  /*213a0*/  HMMA.16816.F32 R4, R4, R2, R16 ;  /* 0x000000020404723c */ /* 0x008fe20000001810 */
[----:B------:R-:W2:-:S15]  /*213b0*/  LDL.LU R16, [R1+0x2d0] ;  /* 0x0002d00001107983 */ /* 0x000e9e0000300800 */
[----:B------:R-:W-:-:S03]  /*213c0*/  NOP ;  /* 0x0000000000007918 */ /* 0x000fc60000000000 */
[----:B------:R0:W-:Y:S04]  /*213d0*/  STL.64 [R1+0x120], R4 ;  /* 0x0001200401007387 */ /* 0x0001e80000100a00 */
[----:B------:R1:W-:Y:S04]  /*213e0*/  STL.64 [R1+0x128], R6 ;  /* 0x0001280601007387 */ /* 0x0003e80000100a00 */
[----:B------:R-:W2:Y:S04]  /*213f0*/  LDL.LU R17, [R1+0x2d4] ;  /* 0x0002d40001117983 */ /* 0x000ea80000300800 */
[----:B------:R-:W2:Y:S01]  /*21400*/  LDL.LU R18, [R1+0x2d8] ;  /* 0x0002d80001127983 */ /* 0x000ea20000300800 */
[----:B0-----:R-:W-:Y:S01]  /*21410*/  IMAD.MOV.U32 R5, RZ, RZ, R24 ;  /* 0x000000ffff057224 */ /* 0x001fe200078e0018 */
[----:B------:R-:W-:-:S02]  /*21420*/  MOV R4, R25 ;  /* 0x0000001900047202 */ /* 0x000fc40000000f00 */
[----:B------:R-:W2:Y:S04]  /*21430*/  LDL.LU R19, [R1+0x2dc] ;  /* 0x0002dc0001137983 */ /* 0x000ea80000300800 */
[----:B------:R-:W3:Y:S04]  /*21440*/  LDL.LU R24, [R1+0x50] ;  /* 0x0000500001187983 */ /* 0x000ee80000300800 */
[----:B------:R-:W3:Y:S04]  /*21450*/  LDL.LU R25, [R1+0x54] ;  /* 0x0000540001197983 */ /* 0x000ee80000300800 */
[----:B------:R-:W5:Y:S04]  /*21460*/  LDL.LU R26, [R1+0x58] ;  /* 0x00005800011a7983 */ /* 0x000f680000300800 */
[----:B------:R-:W5:Y:S01]  /*21470*/  LDL.LU R27, [R1+0x5c] ;  /* 0x00005c00011b7983 */ /* 0x000f620000300800 */
[----:B-1----:R-:W-:-:S02]  /*21480*/  IMAD.MOV.U32 R6, RZ, RZ, R21 ;  /* 0x000000ffff067224 */ /* 0x002fc400078e0015 */
[----:B------:R-:W-:-:S07]  /*21490*/  IMAD.MOV.U32 R7, RZ, RZ, R20 ;  /* 0x000000ffff077224 */ /* 0x000fce00078e0014 */
[----:B----4-:R-:W-:Y:S01]  /*214a0*/  HMMA.16816.F32 R20, R4, R2, R12 ;  /* 0x000000020414723c */ /* 0x010fe2000000180c */
[----:B------:R-:W0:Y:S01]  /*214b0*/  LDSM.16.MT88.4 R12, [R0+UR9+0x18100] ;  /* 0x01810009000c783b */ /* 0x000e220008004200 */
[----:B------:R-:W-:Y:S01]  /*214c0*/  IMAD.MOV.U32 R7, RZ, RZ, R8 ;  /* 0x000000ffff077224 */ /* 0x000fe200078e0008 */
[----:B------:R-:W-:Y:S01]  /*214d0*/  MOV R5, R10 ;  /* 0x0000000a00057202 */ /* 0x000fe20000000f00 */
[----:B------:R-:W-:Y:S02]  /*214e0*/  IMAD.MOV.U32 R6, RZ, RZ, R9 ;  /* 0x000000ffff067224 */ /* 0x000fe400078e0009 */
[----:B------:R-:W-:Y:S01]  /*214f0*/  IMAD.MOV.U32 R4, RZ, RZ, R11 ;  /* 0x000000ffff047224 */ /* 0x000fe200078e000b */
[----:B-----5:R-:W-:Y:S04]  /*21500*/  STL.64 [R1+0x1a88], R26 ;  /* 0x001a881a01007387 */ /* 0x020fe80000100a00 */
[----:B---3--:R-:W-:Y:S08]  /*21510*/  STL.64 [R1+0x1a80], R24 ;  /* 0x001a801801007387 */ /* 0x008ff00000100a00 */
[----:B------:R1:W-:Y:S04]  /*21520*/  STL.64 [R1+0x1b0], R20 ;  /* 0x0001b01401007387 */ /* 0x0003e80000100a00 */
[----:B------:R3:W-:Y:S04]  /*21530*/  STL.64 [R1+0x1b8], R22 ;  /* 0x0001b81601007387 */ /* 0x0007e80000100a00 */
[----:B0-----:R-:W-:Y:S04]  /*21540*/  STL.64 [R1+0xf0], R12 ;  /* 0x0000f00c01007387 */ /* 0x001fe80000100a00 */
[----:B------:R-:W-:Y:S04]  /*21550*/  STL.64 [R1+0xf8], R14 ;  /* 0x0000f80e01007387 */ /* 0x000fe80000100a00 */
[----:B------:R-:W0:Y:S04]  /*21560*/  LDSM.16.MT88.4 R12, [R0+UR9+0x1a100] ;  /* 0x01a10009000c783b */ /* 0x000e280008004200 */
[----:B------:R-:W4:Y:S04]  /*21570*/  LDL.LU R8, [R1+0x20] ;  /* 0x0000200001087983 */ /* 0x000f280000300800 */
[----:B------:R-:W4:Y:S04]  /*21580*/  LDL.LU R9, [R1+0x24] ;  /* 0x0000240001097983 */ /* 0x000f280000300800 */
[----:B------:R-:W4:Y:S04]  /*21590*/  LDL.LU R10, [R1+0x28] ;  /* 0x00002800010a7983 */ /* 0x000f280000300800 */
[----:B------:R-:W4:Y:S04]  /*215a0*/  LDL.LU R11, [R1+0x2c] ;  /* 0x00002c00010b7983 */ /* 0x000f280000300800 */
[----:B-1----:R-:W5:Y:S04]  /*215b0*/  LDL.LU R20, [R1+0x2e0] ;  /* 0x0002e00001147983 */ /* 0x002f680000300800 */
[----:B------:R-:W5:Y:S04]  /*215c0*/  LDL.LU R21, [R1+0x2e4] ;  /* 0x0002e40001157983 */ /* 0x000f680000300800 */
[----:B---3--:R-:W5:Y:S04]  /*215d0*/  LDL.LU R22, [R1+0x2e8] ;  /* 0x0002e80001167983 */ /* 0x008f680000300800 */
[----:B------:R-:W5:Y:S04]  /*215e0*/  LDL.LU R23, [R1+0x2ec] ;  /* 0x0002ec0001177983 */ /* 0x000f680000300800 */
[----:B------:R-:W1:Y:S04]  /*215f0*/  LDSM.16.MT88.4 R24, [R0+UR9+0x1a180] ;  /* 0x01a180090018783b */ /* 0x000e680008004200 */
[----:B0-----:R-:W-:Y:S01]  /*21600*/  STL.64 [R1+0x150], R12 ;  /* 0x0001500c01007387 */ /* 0x001fe20000100a00 */
[----:B------:R-:W-:-:S03]  /*21610*/  IMAD.MOV.U32 R28, RZ, RZ, R14 ;  /* 0x000000ffff1c7224 */ /* 0x000fc600078e000e */
[----:B------:R-:W-:Y:S04]  /*21620*/  STL [R1+0x15c], R15 ;  /* 0x00015c0f01007387 */ /* 0x000fe80000100800 */
[----:B------:R-:W0:Y:S01]  /*21630*/  LDSM.16.MT88.4 R12, [R0+UR9+0x18180] ;  /* 0x01818009000c783b */ /* 0x000e220008004200 */
[----:B--2---:R-:W-:-:S15]  /*21640*/  HMMA.16816.F32 R4, R4, R2, R16 ;  /* 0x000000020404723c */ /* 0x004fde0000001810 */
[----:B------:R-:W-:-:S04]  /*21650*/  NOP ;  /* 0x0000000000007918 */ /* 0x000fc80000000000 */
[----:B------:R-:W-:Y:S01]  /*21660*/  STL [R1+0x1a18], R7 ;  /* 0x001a180701007387 */ /* 0x000fe20000100800 */
[----:B-1----:R-:W-:Y:S02]  /*21670*/  IMAD.MOV.U32 R16, RZ, RZ, R26 ;  /* 0x000000ffff107224 */ /* 0x002fe400078e001a */
[----:B------:R-:W-:Y:S01]  /*21680*/  IMAD.MOV.U32 R17, RZ, RZ, R24 ;  /* 0x000000ffff117224 */ /* 0x000fe200078e0018 */
[----:B0-----:R0:W-:Y:S01]  /*21690*/  STL [R1+0x1d4], R13 ;  /* 0x0001d40d01007387 */ /* 0x0011e20000100800 */
[----:B------:R-:W-:Y:S01]  /*216a0*/  IMAD.MOV.U32 R19, RZ, RZ, R12 ;  /* 0x000000ffff137224 */ /* 0x000fe200078e000c */
[----:B------:R-:W-:Y:S02]  /*216b0*/  MOV R18, R14 ;  /* 0x0000000e00127202 */ /* 0x000fe40000000f00 */
[----:B------:R1:W-:Y:S04]  /*216c0*/  STL [R1+0x1dc], R15 ;  /* 0x0001dc0f01007387 */ /* 0x0003e80000100800 */
[----:B------:R-:W2:Y:S04]  /*216d0*/  LDL.LU R12, [R1+0xe0] ;  /* 0x0000e000010c7983 */ /* 0x000ea80000300800 */
[----:B0-----:R-:W2:Y:S01]  /*216e0*/  LDL.LU R13, [R1+0xe8] ;  /* 0x0000e800010d7983 */ /* 0x001ea20000300800 */
[----:B-1----:R-:W-:-:S03]  /*216f0*/  IMAD.MOV.U32 R15, RZ, RZ, R29 ;  /* 0x000000ffff0f7224 */ /* 0x002fc600078e001d */
[----:B------:R-:W2:Y:S04]  /*21700*/  LDL.LU R14, [R1+0xd0] ;  /* 0x0000d000010e7983 */ /* 0x000ea80000300800 */
[----:B------:R-:W3:Y:S04]  /*21710*/  LDL.LU R29, [R1+0x1a90] ;  /* 0x001a9000011d7983 */ /* 0x000ee80000300800 */
[----:B------:R-:W-:Y:S04]  /*21720*/  STL [R1+0x1e4], R25 ;  /* 0x0001e41901007387 */ /* 0x000fe80000100800 */
[----:B------:R0:W-:Y:S04]  /*21730*/  STL [R1+0x1ec], R27 ;  /* 0x0001ec1b01007387 */ /* 0x0001e80000100800 */
[----:B0-----:R-:W2:Y:S04]  /*21740*/  LDL.LU.64 R26, [R1+0x1a88] ;  /* 0x001a8800011a7983 */ /* 0x001ea80000300a00 */
[----:B------:R-:W2:Y:S02]  /*21750*/  LDL.LU.64 R24, [R1+0x1a80] ;  /* 0x001a800001187983 */ /* 0x000ea40000300a00 */
[----:B--2---:R-:W-:Y:S02]  /*21760*/  HMMA.16816.F32 R12, R12, R2, R24 ;  /* 0x000000020c0c723c */ /* 0x004fe40000001818 */
[----:B---3--:R-:W0:-:S15]  /*21770*/  LDSM.16.MT88.4 R24, [R29+UR9+0x18000] ;  /* 0x018000091d18783b */ /* 0x008e1e0008004200 */
        /* <DEDUP_REMOVED lines=10> */
[----:B--2---:R-:W-:Y:S01]  /*21820*/  MOV R4, R12 ;  /* 0x0000000c00047202 */ /* 0x004fe20000000f00 */
[----:B------:R-:W-:-:S02]  /*21830*/  IMAD.MOV.U32 R0, RZ, RZ, R14 ;  /* 0x000000ffff007224 */ /* 0x000fc400078e000e */
[----:B------:R1:W-:Y:S04]  /*21840*/  STL [R1+0x3c], R15 ;  /* 0x00003c0f01007387 */ /* 0x0003e80000100800 */
[----:B------:R-:W4:Y:S04]  /*21850*/  LDL.LU R12, [R1+0xf0] ;  /* 0x0000f000010c7983 */ /* 0x000f280000300800 */
[----:B0-----:R-:W4:Y:S04]  /*21860*/  LDL.LU R13, [R1+0xf8] ;  /* 0x0000f800010d7983 */ /* 0x001f280000300800 */
[----:B------:R-:W4:Y:S01]  /*21870*/  LDL.LU R14, [R1+0x150] ;  /* 0x00015000010e7983 */ /* 0x000f220000300800 */
[----:B-1----:R-:W-:-:S07]  /*21880*/  IMAD.MOV.U32 R15, RZ, RZ, R28 ;  /* 0x000000ffff0f7224 */ /* 0x002fce00078e001c */
[----:B----4-:R-:W-:Y:S01]  /*21890*/  HMMA.16816.F32 R12, R12, R2, R8 ;  /* 0x000000020c0c723c */ /* 0x010fe20000001808 */
[----:B------:R-:W2:Y:S04]  /*218a0*/  LDL.LU.64 R10, [R1+0x1a78] ;  /* 0x001a7800010a7983 */ /* 0x000ea80000300a00 */
[----:B------:R-:W2:-:S14]  /*218b0*/  LDL.LU.64 R8, [R1+0x1a70] ;  /* 0x001a700001087983 */ /* 0x000e9c0000300a00 */
[----:B------:R0:W-:Y:S04]  /*218c0*/  STL.64 [R1+0x90], R12 ;  /* 0x0000900c01007387 */ /* 0x0001e80000100a00 */
[----:B------:R1:W-:Y:S01]  /*218d0*/  STL.64 [R1+0x98], R14 ;  /* 0x0000980e01007387 */ /* 0x0003e20000100a00 */
[----:B0-----:R-:W-:Y:S02]  /*218e0*/  IMAD.MOV.U32 R12, RZ, RZ, R19 ;  /* 0x000000ffff0c7224 */ /* 0x001fe400078e0013 */
[----:B------:R-:W-:Y:S01]  /*218f0*/  IMAD.MOV.U32 R13, RZ, RZ, R18 ;  /* 0x000000ffff0d7224 */ /* 0x000fe200078e0012 */
[----:B-1----:R-:W-:Y:S01]  /*21900*/  MOV R14, R17 ;  /* 0x00000011000e7202 */ /* 0x002fe20000000f00 */
[----:B------:R-:W-:-:S07]  /*21910*/  IMAD.MOV.U32 R15, RZ, RZ, R16 ;  /* 0x000000ffff0f7224 */ /* 0x000fce00078e0010 */
[----:B--2---:R-:W-:Y:S01]  /*21920*/  HMMA.16816.F32 R8, R12, R2, R8 ;  /* 0x000000020c08723c */ /* 0x004fe20000001808 */
[----:B------:R-:W-:Y:S01]  /*21930*/  IMAD.MOV.U32 R12, RZ, RZ, R24 ;  /* 0x000000ffff0c7224 */ /* 0x000fe200078e0018 */
[----:B------:R-:W-:Y:S01]  /*21940*/  MOV R15, R0 ;  /* 0x00000000000f7202 */ /* 0x000fe20000000f00 */
[----:B------:R-:W-:Y:S02]  /*21950*/  IMAD.MOV.U32 R13, RZ, RZ, R26 ;  /* 0x000000ffff0d7224 */ /* 0x000fe400078e001a */
[----:B------:R-:W-:-:S07]  /*21960*/  IMAD.MOV.U32 R14, RZ, RZ, R4 ;  /* 0x000000ffff0e7224 */ /* 0x000fce00078e0004 */
[----:B-----5:R-:W-:Y:S07]  /*21970*/  HMMA.16816.F32 R12, R12, R2, R20 ;  /* 0x000000020c0c723c */ /* 0x020fee0000001814 */
[----:B------:R-:W-:Y:S04]  /*21980*/  STL.64 [R1+0x110], R8 ;  /* 0x0001100801007387 */ /* 0x000fe80000100a00 */
[----:B------:R-:W-:Y:S04]  /*21990*/  STL.64 [R1+0x118], R10 ;  /* 0x0001180a01007387 */ /* 0x000fe80000100a00 */
[----:B------:R-:W-:Y:S04]  /*219a0*/  LDSM.16.MT88.4 R8, [R29+UR9+0x18080] ;  /* 0x018080091d08783b */ /* 0x000fe80008004200 */
[----:B------:R-:W-:Y:S04]  /*219b0*/  STL [R1+0x1a3c], R14 ;  /* 0x001a3c0e01007387 */ /* 0x000fe80000100800 */
[----:B------:R-:W-:Y:S04]  /*219c0*/  STL [R1+0x1a38], R15 ;  /* 0x001a380f01007387 */ /* 0x000fe80000100800 */
[----:B------:R-:W2:Y:S04]  /*219d0*/  LDL.LU R4, [R1+0xb0] ;  /* 0x0000b00001047983 */ /* 0x000ea80000300800 */
        /* <DEDUP_REMOVED lines=19> */
[----:B------:R-:W-:Y:S01]  /*21b10*/  MOV R20, R4 ;  /* 0x0000000400147202 */ /* 0x000fe20000000f00 */
[----:B------:R-:W-:-:S02]  /*21b20*/  IMAD.MOV.U32 R21, RZ, RZ, R6 ;  /* 0x000000ffff157224 */ /* 0x000fc400078e0006 */
        /* <DEDUP_REMOVED lines=9> */
[----:B------:R-:W-:Y:S01]  /*21bc0*/  MOV R14, R4 ;  /* 0x00000004000e7202 */ /* 0x000fe20000000f00 */
[----:B------:R-:W-:-:S02]  /*21bd0*/  IMAD.MOV.U32 R15, RZ, RZ, R6 ;  /* 0x000000ffff0f7224 */ /* 0x000fc400078e0006 */
[----:B------:R-:W-:Y:S04]  /*21be0*/  STL [R1+0x14c], R7 ;  /* 0x00014c0701007387 */ /* 0x000fe80000100800 */
[----:B------:R-:W0:Y:S02]  /*21bf0*/  LDSM.16.MT88.4 R4, [R29+UR9+0x1a180] ;  /* 0x01a180091d04783b */ /* 0x000e240008004200 */
[----:B0-----:R-:W-:Y:S02]  /*21c00*/  IMAD.MOV.U32 R27, RZ, RZ, R6 ;  /* 0x000000ffff1b7224 */ /* 0x001fe400078e0006 */
[----:B------:R0:W-:Y:S01]  /*21c10*/  STL [R1+0x174], R5 ;  /* 0x0001740501007387 */ /* 0x0001e20000100800 */
[----:B------:R-:W-:Y:S02]  /*21c20*/  IMAD.MOV.U32 R28, RZ, RZ, R7 ;  /* 0x000000ffff1c7224 */ /* 0x000fe400078e0007 */
[----:B------:R-:W-:Y:S01]  /*21c30*/  IMAD.MOV.U32 R25, RZ, RZ, R4 ;  /* 0x000000ffff197224 */ /* 0x000fe200078e0004 */
[----:B------:R-:W2:Y:S04]  /*21c40*/  LDL.LU.64 R6, [R1+0x1a68] ;  /* 0x001a680001067983 */ /* 0x000ea80000300a00 */
[----:B0-----:R-:W2:Y:S01]  /*21c50*/  LDL.LU.64 R4, [R1+0x1a60] ;  /* 0x001a600001047983 */ /* 0x001ea20000300a00 */
[----:B------:R-:W-:-:S02]  /*21c60*/  IMAD.MOV.U32 R16, RZ, RZ, R8 ;  /* 0x000000ffff107224 */ /* 0x000fc400078e0008 */
[----:B------:R-:W-:Y:S02]  /*21c70*/  IMAD.MOV.U32 R17, RZ, RZ, R10 ;  /* 0x000000ffff117224 */ /* 0x000fe400078e000a */
[----:B------:R-:W-:Y:S02]  /*21c80*/  IMAD.MOV.U32 R26, RZ, RZ, R9 ;  /* 0x000000ffff1a7224 */ /* 0x000fe400078e0009 */
[----:B------:R-:W-:Y:S02]  /*21c90*/  IMAD.MOV.U32 R24, RZ, RZ, R11 ;  /* 0x000000ffff187224 */ /* 0x000fe400078e000b */
[----:B------:R-:W0:Y:S04]  /*21ca0*/  LDSM.16.MT88.4 R8, [R29+UR9+0x1a080] ;  /* 0x01a080091d08783b */ /* 0x000e280008004200 */
[----:B------:R-:W-:Y:S04]  /*21cb0*/  STL [R1+0x19f0], R28 ;  /* 0x0019f01c01007387 */ /* 0x000fe80000100800 */
[----:B------:R-:W-:Y:S01]  /*21cc0*/  STL [R1+0x1970], R29 ;  /* 0x0019701d01007387 */ /* 0x000fe20000100800 */
[----:B0-----:R-:W-:Y:S01]  /*21cd0*/  MOV R18, R8 ;  /* 0x0000000800127202 */ /* 0x001fe20000000f00 */
[----:B------:R-:W-:-:S02]  /*21ce0*/  IMAD.MOV.U32 R19, RZ, RZ, R10 ;  /* 0x000000ffff137224 */ /* 0x000fc400078e000a */
[----:B------:R-:W-:Y:S04]  /*21cf0*/  STL [R1+0x1a00], R11 ;  /* 0x001a000b01007387 */ /* 0x000fe80000100800 */
[----:B------:R0:W-:Y:S04]  /*21d00*/  STL [R1+0x19fc], R9 ;  /* 0x0019fc0901007387 */ /* 0x0001e80000100800 */
[----:B------:R-:W3:Y:S04]  /*21d10*/  LDL.LU R8, [R1] ;  /* 0x0000000001087983 */ /* 0x000ee80000300800 */
[----:B0-----:R-:W3:Y:S04]  /*21d20*/  LDL.LU R9, [R1+0x4] ;  /* 0x0000040001097983 */ /* 0x001ee80000300800 */
[----:B------:R-:W3:Y:S04]  /*21d30*/  LDL.LU R10, [R1+0x8] ;  /* 0x00000800010a7983 */ /* 0x000ee80000300800 */
[----:B------:R-:W3:Y:S01]  /*21d40*/  LDL.LU R11, [R1+0xc] ;  /* 0x00000c00010b7983 */ /* 0x000ee20000300800 */
[----:B--2---:R-:W-:Y:S03]  /*21d50*/  HMMA.16816.F32 R16, R16, R2, R4 ;  /* 0x000000021010723c */ /* 0x004fe60000001804 */
[----:B------:R-:W2:Y:S04]  /*21d60*/  LDL.LU.64 R6, [R1+0x1a58] ;  /* 0x001a580001067983 */ /* 0x000ea80000300a00 */
[----:B------:R-:W2:-:S12]  /*21d70*/  LDL.LU.64 R4, [R1+0x1a50] ;  /* 0x001a500001047983 */ /* 0x000e980000300a00 */
[----:B------:R-:W-:Y:S04]  /*21d80*/  STL.64 [R1+0x1a10], R18 ;  /* 0x001a101201007387 */ /* 0x000fe80000100a00 */
[----:B------:R0:W-:Y:S04]  /*21d90*/  STL.64 [R1+0x1a08], R16 ;  /* 0x001a081001007387 */ /* 0x0001e80000100a00 */
[----:B0-----:R-:W4:Y:S04]  /*21da0*/  LDL.LU R16, [R1+0xc0] ;  /* 0x0000c00001107983 */ /* 0x001f280000300800 */
[----:B------:R-:W4:Y:S04]  /*21db0*/  LDL.LU R17, [R1+0xc4] ;  /* 0x0000c40001117983 */ /* 0x000f280000300800 */
[----:B------:R-:W4:Y:S04]  /*21dc0*/  LDL.LU R18, [R1+0xc8] ;  /* 0x0000c80001127983 */ /* 0x000f280000300800 */
[----:B------:R-:W4:Y:S01]  /*21dd0*/  LDL.LU R19, [R1+0xcc] ;  /* 0x0000cc0001137983 */ /* 0x000f220000300800 */
[----:B--2---:R-:W-:Y:S03]  /*21de0*/  HMMA.16816.F32 R20, R20, R2, R4 ;  /* 0x000000021414723c */ /* 0x004fe60000001804 */
[----:B------:R-:W2:Y:S04]  /*21df0*/  LDL.LU.64 R6, [R1+0x1a48] ;  /* 0x001a480001067983 */ /* 0x000ea80000300a00 */
[----:B------:R-:W2:-:S12]  /*21e00*/  LDL.LU.64 R4, [R1+0x1a40] ;  /* 0x001a400001047983 */ /* 0x000e980000300a00 */
[----:B------:R-:W-:Y:S01]  /*21e10*/  IMAD.MOV.U32 R0, RZ, RZ, R22 ;  /* 0x000000ffff007224 */ /* 0x000fe200078e0016 */
[----:B------:R0:W-:Y:S01]  /*21e20*/  STL.64 [R1+0x10], R20 ;  /* 0x0000101401007387 */ /* 0x0001e20000100a00 */
[----:B------:R-:W-:Y:S02]  /*21e30*/  IMAD.MOV.U32 R29, RZ, RZ, R23 ;  /* 0x000000ffff1d7224 */ /* 0x000fe400078e0017 */
[----:B------:R-:W-:Y:S02]  /*21e40*/  IMAD.MOV.U32 R22, RZ, RZ, R25 ;  /* 0x000000ffff167224 */ /* 0x000fe400078e0019 */
[----:B------:R-:W-:Y:S02]  /*21e50*/  IMAD.MOV.U32 R23, RZ, RZ, R27 ;  /* 0x000000ffff177224 */ /* 0x000fe400078e001b */
[----:B0-----:R-:W-:Y:S01]  /*21e60*/  IMAD.MOV.U32 R20, RZ, RZ, R14 ;  /* 0x000000ffff147224 */ /* 0x001fe200078e000e */
[----:B------:R-:W-:Y:S01]  /*21e70*/  MOV R21, R15 ;  /* 0x0000000f00157202 */ /* 0x000fe20000000f00 */
[----:B------:R-:W5:Y:S04]  /*21e80*/  LDL.LU R14, [R1+0x1a3c] ;  /* 0x001a3c00010e7983 */ /* 0x000f680000300800 */
[----:B------:R-:W5:Y:S04]  /*21e90*/  LDL.LU R15, [R1+0x1a38] ;  /* 0x001a3800010f7983 */ /* 0x000f680000300800 */
[----:B------:R-:W3:Y:S04]  /*21ea0*/  LDL.LU R25, [R1+0x1a34] ;  /* 0x001a340001197983 */ /* 0x000ee80000300800 */
[----:B------:R-:W3:Y:S01]  /*21eb0*/  LDL.LU R27, [R1+0x1a30] ;  /* 0x001a3000011b7983 */ /* 0x000ee20000300800 */
[----:B--2---:R-:W-:Y:S03]  /*21ec0*/  HMMA.16816.F32 R20, R20, R2, R4 ;  /* 0x000000021414723c */ /* 0x004fe60000001804 */
[----:B------:R-:W2:Y:S04]  /*21ed0*/  LDL.LU.64 R6, [R1+0x1a28] ;  /* 0x001a280001067983 */ /* 0x000ea80000300a00 */
[----:B------:R-:W2:-:S12]  /*21ee0*/  LDL.LU.64 R4, [R1+0x1a20] ;  /* 0x001a200001047983 */ /* 0x000e980000300a00 */
[----:B------:R0:W-:Y:S04]  /*21ef0*/  STL.64 [R1+0xb0], R20 ;  /* 0x0000b01401007387 */ /* 0x0001e80000100a00 */
[----:B------:R1:W-:Y:S04]  /*21f00*/  STL [R1+0xb8], R22 ;  /* 0x0000b81601007387 */ /* 0x0003e80000100800 */
[----:B------:R-:W2:Y:S04]  /*21f10*/  LDL.LU R2, [R1+0x2f0] ;  /* 0x0002f00001027983 */ /* 0x000ea80000300800 */
[----:B------:R-:W3:Y:S01]  /*21f20*/  LDL.LU R3, [R1+0x2f4] ;  /* 0x0002f40001037983 */ /* 0x000ee20000300800 */
[----:B------:R-:W-:-:S03]  /*21f30*/  IMAD.MOV.U32 R28, RZ, RZ, R23 ;  /* 0x000000ffff1c7224 */ /* 0x000fc600078e0017 */
[----:B0-----:R-:W4:Y:S04]  /*21f40*/  LDL.LU R20, [R1+0x214] ;  /* 0x0002140001147983 */ /* 0x001f280000300800 */
[----:B------:R-:W4:Y:S04]  /*21f50*/  LDL.LU R21, [R1+0x21c] ;  /* 0x00021c0001157983 */ /* 0x000f280000300800 */
[----:B-1----:R-:W4:Y:S04]  /*21f60*/  LDL.LU R22, [R1+0x224] ;  /* 0x0002240001167983 */ /* 0x002f280000300800 */
[----:B------:R-:W4:Y:S01]  /*21f70*/  LDL.LU R23, [R1+0x22c] ;  /* 0x00022c0001177983 */ /* 0x000f220000300800 */
[----:B--2---:R-:W-:-:S02]  /*21f80*/  F2FP.F16.E4M3.UNPACK_B R2, R2.H1 ;  /* 0x00000002ff02723e */ /* 0x004fc400030006ff */
[----:B---3--:R-:W-:-:S07]  /*21f90*/  F2FP.F16.E4M3.UNPACK_B R3, R3.H1 ;  /* 0x00000003ff03723e */ /* 0x008fce00030006ff */
[----:B----4-:R-:W-:Y:S01]  /*21fa0*/  HMMA.16816.F32 R16, R20, R2, R16 ;  /* 0x000000021410723c */ /* 0x010fe20000001810 */
        /* <DEDUP_REMOVED lines=14> */
[----:B0-----:R-:W-:-:S03]  /*22090*/  IMAD.MOV.U32 R8, RZ, RZ, R7 ;  /* 0x000000ffff087224 */ /* 0x001fc600078e0007 */
[----:B------:R-:W3:Y:S04]  /*220a0*/  LDL.LU R19, [R1+0xac] ;  /* 0x0000ac0001137983 */ /* 0x000ee80000300800 */
[----:B------:R-:W4:Y:S04]  /*220b0*/  LDL.LU R20, [R1+0x74] ;  /* 0x0000740001147983 */ /* 0x000f280000300800 */
[----:B------:R-:W4:Y:S04]  /*220c0*/  LDL.LU R21, [R1+0x7c] ;  /* 0x00007c0001157983 */ /* 0x000f280000300800 */
[----:B------:R-:W4:Y:S04]  /*220d0*/  LDL.LU R7, [R1+0x1a18] ;  /* 0x001a180001077983 */ /* 0x000f280000300800 */
[----:B------:R-:W3:Y:S04]  /*220e0*/  LDL.LU R9, [R1+0x54] ;  /* 0x0000540001097983 */ /* 0x000ee80000300800 */
[----:B--2---:R-:W2:Y:S04]  /*220f0*/  LDL.LU R10, [R1+0x58] ;  /* 0x00005800010a7983 */ /* 0x004ea80000300800 */
[----:B------:R-:W2:Y:S04]  /*22100*/  LDL.LU R11, [R1+0x5c] ;  /* 0x00005c00010b7983 */ /* 0x000ea80000300800 */
[----:B------:R-:W4:Y:S04]  /*22110*/  LDL.LU R22, [R1+0x44] ;  /* 0x0000440001167983 */ /* 0x000f280000300800 */
        /* <DEDUP_REMOVED lines=8> */
[----:B------:R-:W4:Y:S04]  /*221a0*/  LDL.LU R23, [R1+0x13c] ;  /* 0x00013c0001177983 */ /* 0x000f280000300800 */
[----:B0-----:R-:W5:Y:S04]  /*221b0*/  LDL.LU R6, [R1+0x34] ;  /* 0x0000340001067983 */ /* 0x001f680000300800 */
[----:B------:R-:W5:Y:S01]  /*221c0*/  LDL.LU R7, [R1+0x3c] ;  /* 0x00003c0001077983 */ /* 0x000f620000300800 */
[----:B------:R-:W-:Y:S01]  /*221d0*/  MOV R4, R25 ;  /* 0x0000001900047202 */ /* 0x000fe20000000f00 */
[----:B------:R-:W-:-:S07]  /*221e0*/  IMAD.MOV.U32 R5, RZ, RZ, R27 ;  /* 0x000000ffff057224 */ /* 0x000fce00078e001b */
[----:B-----5:R-:W-:Y:S01]  /*221f0*/  HMMA.16816.F32 R12, R4, R2, R12 ;  /* 0x00000002040c723c */ /* 0x020fe2000000180c */
[----:B------:R-:W4:-:S15]  /*22200*/  LDL.LU R4, [R1+0x244] ;  /* 0x0002440001047983 */ /* 0x000f1e0000300800 */
[----:B------:R-:W-:-:S03]  /*22210*/  NOP ;  /* 0x0000000000007918 */ /* 0x000fc60000000000 */
[----:B------:R0:W-:Y:S04]  /*22220*/  STL.64 [R1+0x2e0], R12 ;  /* 0x0002e00c01007387 */ /* 0x0001e80000100a00 */
[----:B------:R1:W-:Y:S04]  /*22230*/  STL.64 [R1+0x2e8], R14 ;  /* 0x0002e80e01007387 */ /* 0x0003e80000100a00 */
[----:B------:R-:W4:Y:S04]  /*22240*/  LDL.LU R5, [R1+0x24c] ;  /* 0x00024c0001057983 */ /* 0x000f280000300800 */
[----:B0-----:R-:W5:Y:S04]  /*22250*/  LDL.LU R12, [R1+0x1c0] ;  /* 0x0001c000010c7983 */ /* 0x001f680000300800 */
[----:B------:R-:W5:Y:S04]  /*22260*/  LDL.LU R13, [R1+0x1c4] ;  /* 0x0001c400010d7983 */ /* 0x000f680000300800 */
[----:B-1----:R-:W5:Y:S04]  /*22270*/  LDL.LU R14, [R1+0x1c8] ;  /* 0x0001c800010e7983 */ /* 0x002f680000300800 */
[----:B------:R-:W5:Y:S04]  /*22280*/  LDL.LU R15, [R1+0x1cc] ;  /* 0x0001cc00010f7983 */ /* 0x000f680000300800 */
[----:B------:R-:W4:Y:S04]  /*22290*/  LDL.LU R6, [R1+0x254] ;  /* 0x0002540001067983 */ /* 0x000f280000300800 */
[----:B------:R-:W4:Y:S02]  /*222a0*/  LDL.LU R7, [R1+0x25c] ;  /* 0x00025c0001077983 */ /* 0x000f240000300800 */
[----:B----4-:R-:W-:-:S15]  /*222b0*/  HMMA.16816.F32 R4, R4, R2, R20 ;  /* 0x000000020404723c */ /* 0x010fde0000001814 */
[----:B------:R-:W-:-:S04]  /*222c0*/  NOP ;  /* 0x0000000000007918 */ /* 0x000fc80000000000 */
[----:B------:R-:W-:Y:S02]  /*222d0*/  IMAD.MOV.U32 R23, RZ, RZ, R4 ;  /* 0x000000ffff177224 */ /* 0x000fe400078e0004 */
[----:B------:R-:W-:Y:S01]  /*222e0*/  IMAD.MOV.U32 R22, RZ, RZ, R5 ;  /* 0x000000ffff167224 */ /* 0x000fe200078e0005 */
[----:B------:R-:W3:Y:S01]  /*222f0*/  LDL.LU R4, [R1+0x1a4] ;  /* 0x0001a40001047983 */ /* 0x000ee20000300800 */
[----:B------:R-:W-:Y:S01]  /*22300*/  IMAD.MOV.U32 R21, RZ, RZ, R6 ;  /* 0x000000ffff157224 */ /* 0x000fe200078e0006 */
[----:B------:R-:W-:Y:S02]  /*22310*/  MOV R20, R7 ;  /* 0x0000000700147202 */ /* 0x000fe40000000f00 */
        /* <DEDUP_REMOVED lines=14> */
[----:B------:R-:W4:-:S13]  /*22400*/  LDL.LU R9, [R1+0x19fc] ;  /* 0x0019fc0001097983 */ /* 0x000f1a0000300800 */
[----:B------:R0:W-:Y:S04]  /*22410*/  STL.64 [R1+0x50], R4 ;  /* 0x0000500401007387 */ /* 0x0001e80000100a00 */
[----:B------:R2:W-:Y:S04]  /*22420*/  STL.64 [R1+0x58], R6 ;  /* 0x0000580601007387 */ /* 0x0005e80000100a00 */
[----:B------:R-:W5:Y:S01]  /*22430*/  LDL.LU R8, [R1+0x120] ;  /* 0x0001200001087983 */ /* 0x000f620000300800 */
[----:B0-----:R-:W-:Y:S02]  /*22440*/  IMAD.MOV.U32 R4, RZ, RZ, R26 ;  /* 0x000000ffff047224 */ /* 0x001fe400078e001a */
[----:B------:R-:W-:-:S02]  /*22450*/  IMAD.MOV.U32 R5, RZ, RZ, R24 ;  /* 0x000000ffff057224 */ /* 0x000fc400078e0018 */
[----:B--2---:R-:W-:Y:S02]  /*22460*/  IMAD.MOV.U32 R7, RZ, RZ, R11 ;  /* 0x000000ffff077224 */ /* 0x004fe400078e000b */
[----:B----4-:R-:W-:Y:S02]  /*22470*/  IMAD.MOV.U32 R6, RZ, RZ, R9 ;  /* 0x000000ffff067224 */ /* 0x010fe400078e0009 */
[----:B------:R-:W2:Y:S04]  /*22480*/  LDL.LU R9, [R1+0x124] ;  /* 0x0001240001097983 */ /* 0x000ea80000300800 */
[----:B------:R-:W2:Y:S01]  /*22490*/  LDL.LU R10, [R1+0x128] ;  /* 0x00012800010a7983 */ /* 0x000ea20000300800 */
[----:B---3--:R-:W-:Y:S03]  /*224a0*/  HMMA.16816.F32 R4, R4, R2, R16 ;  /* 0x000000020404723c */ /* 0x008fe60000001810 */
[----:B------:R-:W2:Y:S04]  /*224b0*/  LDL.LU R11, [R1+0x12c] ;  /* 0x00012c00010b7983 */ /* 0x000ea80000300800 */
[----:B------:R-:W5:-:S12]  /*224c0*/  LDL.LU R24, [R1+0x274] ;  /* 0x0002740001187983 */ /* 0x000f580000300800 */
[----:B------:R-:W-:Y:S04]  /*224d0*/  STL.64 [R1+0x2c0], R4 ;  /* 0x0002c00401007387 */ /* 0x000fe80000100a00 */
[----:B------:R-:W-:Y:S04]  /*224e0*/  STL.64 [R1+0x2c8], R6 ;  /* 0x0002c80601007387 */ /* 0x000fe80000100a00 */
[----:B------:R-:W5:Y:S04]  /*224f0*/  LDL.LU R25, [R1+0x27c] ;  /* 0x00027c0001197983 */ /* 0x000f680000300800 */
[----:B------:R-:W5:Y:S04]  /*22500*/  LDL.LU R26, [R1+0x294] ;  /* 0x00029400011a7983 */ /* 0x000f680000300800 */
[----:B------:R-:W5:Y:S02]  /*22510*/  LDL.LU R27, [R1+0x29c] ;  /* 0x00029c00011b7983 */ /* 0x000f640000300800 */
[-C--:B-----5:R-:W-:Y:S02]  /*22520*/  HMMA.16816.F32 R24, R24, R2.reuse, R12 ;  /* 0x000000021818723c */ /* 0x0a0fe4000000180c */
[----:B------:R-:W3:Y:S04]  /*22530*/  LDL.LU R12, [R1+0x230] ;  /* 0x00023000010c7983 */ /* 0x000ee80000300800 */
[----:B------:R-:W3:Y:S04]  /*22540*/  LDL.LU R13, [R1+0x234] ;  /* 0x00023400010d7983 */ /* 0x000ee80000300800 */
[----:B------:R-:W3:Y:S04]  /*22550*/  LDL.LU R14, [R1+0x238] ;  /* 0x00023800010e7983 */ /* 0x000ee80000300800 */
[----:B------:R-:W3:Y:S05]  /*22560*/  LDL.LU R15, [R1+0x23c] ;  /* 0x00023c00010f7983 */ /* 0x000eea0000300800 */
[----:B------:R-:W-:Y:S04]  /*22570*/  STL.64 [R1+0x19b8], R26 ;  /* 0x0019b81a01007387 */ /* 0x000fe80000100a00 */
[----:B------:R0:W-:Y:S04]  /*22580*/  STL.64 [R1+0x19b0], R24 ;  /* 0x0019b01801007387 */ /* 0x0001e80000100a00 */
[----:B0-----:R-:W4:Y:S04]  /*22590*/  LDL.LU R24, [R1+0x90] ;  /* 0x0000900001187983 */ /* 0x001f280000300800 */
[----:B------:R-:W4:Y:S04]  /*225a0*/  LDL.LU R25, [R1+0x94] ;  /* 0x0000940001197983 */ /* 0x000f280000300800 */
[----:B------:R-:W4:Y:S04]  /*225b0*/  LDL.LU R26, [R1+0x98] ;  /* 0x00009800011a7983 */ /* 0x000f280000300800 */
[----:B------:R-:W4:Y:S04]  /*225c0*/  LDL.LU R27, [R1+0x9c] ;  /* 0x00009c00011b7983 */ /* 0x000f280000300800 */
[----:B------:R-:W2:Y:S04]  /*225d0*/  LDL.LU R16, [R1+0x1f4] ;  /* 0x0001f40001107983 */ /* 0x000ea80000300800 */
[----:B------:R-:W2:Y:S04]  /*225e0*/  LDL.LU R17, [R1+0x1fc] ;  /* 0x0001fc0001117983 */ /* 0x000ea80000300800 */
[----:B------:R-:W2:Y:S04]  /*225f0*/  LDL.LU R18, [R1+0x204] ;  /* 0x0002040001127983 */ /* 0x000ea80000300800 */
[----:B------:R-:W2:Y:S02]  /*22600*/  LDL.LU R19, [R1+0x20c] ;  /* 0x00020c0001137983 */ /* 0x000ea40000300800 */
[----:B--2---:R-:W-:Y:S02]  /*22610*/  HMMA.16816.F32 R16, R16, R2, R8 ;  /* 0x000000021010723c */ /* 0x004fe40000001808 */
[----:B------:R-:W2:Y:S04]  /*22620*/  LDL.LU R8, [R1+0x1b0] ;  /* 0x0001b00001087983 */ /* 0x000ea80000300800 */
[----:B------:R-:W2:Y:S04]  /*22630*/  LDL.LU R9, [R1+0x1b4] ;  /* 0x0001b40001097983 */ /* 0x000ea80000300800 */
[----:B------:R-:W2:Y:S04]  /*22640*/  LDL.LU R10, [R1+0x1b8] ;  /* 0x0001b800010a7983 */ /* 0x000ea80000300800 */
[----:B------:R-:W2:Y:S05]  /*22650*/  LDL.LU R11, [R1+0x1bc] ;  /* 0x0001bc00010b7983 */ /* 0x000eaa0000300800 */
[----:B------:R0:W-:Y:S04]  /*22660*/  STL.64 [R1+0x1980], R18 ;  /* 0x0019801201007387 */ /* 0x0001e80000100a00 */
[----:B------:R1:W-:Y:S01]  /*22670*/  STL.64 [R1+0x1978], R16 ;  /* 0x0019781001007387 */ /* 0x0003e20000100a00 */
[----:B0-----:R-:W-:-:S03]  /*22680*/  MOV R18, R0 ;  /* 0x0000000000127202 */ /* 0x001fc60000000f00 */
[----:B-1----:R-:W5:Y:S04]  /*22690*/  LDL.LU R16, [R1+0x10] ;  /* 0x0000100001107983 */ /* 0x002f680000300800 */
[----:B------:R-:W5:Y:S04]  /*226a0*/  LDL.LU R17, [R1+0x14] ;  /* 0x0000140001117983 */ /* 0x000f680000300800 */
[----:B------:R-:W2:Y:S04]  /*226b0*/  LDL.LU R0, [R1+0x19f8] ;  /* 0x0019f80001007983 */ /* 0x000ea80000300800 */
[----:B------:R-:W4:Y:S04]  /*226c0*/  LDL.LU R4, [R1+0xf4] ;  /* 0x0000f40001047983 */ /* 0x000f280000300800 */
[----:B------:R-:W4:Y:S04]  /*226d0*/  LDL.LU R5, [R1+0xfc] ;  /* 0x0000fc0001057983 */ /* 0x000f280000300800 */
[----:B------:R-:W4:Y:S04]  /*226e0*/  LDL.LU R6, [R1+0x154] ;  /* 0x0001540001067983 */ /* 0x000f280000300800 */
[----:B------:R-:W4:Y:S02]  /*226f0*/  LDL.LU R7, [R1+0x15c] ;  /* 0x00015c0001077983 */ /* 0x000f240000300800 */
[----:B----4-:R-:W-:Y:S02]  /*22700*/  HMMA.16816.F32 R24, R4, R2, R24 ;  /* 0x000000020418723c */ /* 0x010fe40000001818 */
[----:B------:R-:W5:-:S15]  /*22710*/  LDL.LU R4, [R1+0x64] ;  /* 0x0000640001047983 */ /* 0x000f5e0000300800 */
[----:B------:R-:W-:Y:S02]  /*22720*/  NOP ;  /* 0x0000000000007918 */ /* 0x000fe40000000000 */
[----:B------:R0:W-:Y:S04]  /*22730*/  STL.64 [R1+0x20], R24 ;  /* 0x0000201801007387 */ /* 0x0001e80000100a00 */
[----:B------:R1:W-:Y:S04]  /*22740*/  STL.64 [R1+0x28], R26 ;  /* 0x0000281a01007387 */ /* 0x0003e80000100a00 */
[----:B------:R-:W5:Y:S04]  /*22750*/  LDL.LU R5, [R1+0x6c] ;  /* 0x00006c0001057983 */ /* 0x000f680000300800 */
[----:B0-----:R-:W4:Y:S04]  /*22760*/  LDL.LU R24, [R1+0x110] ;  /* 0x0001100001187983 */ /* 0x001f280000300800 */
[----:B------:R-:W4:Y:S04]  /*22770*/  LDL.LU R25, [R1+0x114] ;  /* 0x0001140001197983 */ /* 0x000f280000300800 */
[----:B-1----:R-:W4:Y:S04]  /*22780*/  LDL.LU R26, [R1+0x118] ;  /* 0x00011800011a7983 */ /* 0x002f280000300800 */
[----:B------:R-:W4:Y:S04]  /*22790*/  LDL.LU R27, [R1+0x11c] ;  /* 0x00011c00011b7983 */ /* 0x000f280000300800 */
[----:B------:R-:W5:Y:S01]  /*227a0*/  LDL.LU R6, [R1+0x84] ;  /* 0x0000840001067983 */ /* 0x000f620000300800 */
[----:B------:R-:W-:-:S02]  /*227b0*/  IMAD.MOV.U32 R19, RZ, RZ, R29 ;  /* 0x000000ffff137224 */ /* 0x000fc400078e001d */
[----:B--2---:R-:W-:Y:S02]  /*227c0*/  IMAD.MOV.U32 R7, RZ, RZ, R0 ;  /* 0x000000ffff077224 */ /* 0x004fe400078e0000 */
[----:B------:R-:W2:Y:S05]  /*227d0*/  LDL.LU R0, [R1+0x19f4] ;  /* 0x0019f40001007983 */ /* 0x000eaa0000300800 */
[----:B-----5:R-:W-:Y:S01]  /*227e0*/  HMMA.16816.F32 R16, R4, R2, R16 ;  /* 0x000000020410723c */ /* 0x020fe20000001810 */
[----:B------:R-:W3:-:S15]  /*227f0*/  LDL.LU R4, [R1+0x2a4] ;  /* 0x0002a40001047983 */ /* 0x000ede0000300800 */
[----:B------:R-:W-:-:S03]  /*22800*/  NOP ;  /* 0x0000000000007918 */ /* 0x000fc60000000000 */
[----:B------:R-:W-:Y:S04]  /*22810*/  STL.64 [R1+0x10], R16 ;  /* 0x0000101001007387 */ /* 0x000fe80000100a00 */
[----:B------:R-:W-:Y:S04]  /*22820*/  STL.64 [R1+0x18], R18 ;  /* 0x0000181201007387 */ /* 0x000fe80000100a00 */
[----:B------:R-:W3:Y:S04]  /*22830*/  LDL.LU R5, [R1+0x2ac] ;  /* 0x0002ac0001057983 */ /* 0x000ee80000300800 */
[----:B------:R-:W3:Y:S04]  /*22840*/  LDL.LU R6, [R1+0x2b4] ;  /* 0x0002b40001067983 */ /* 0x000ee80000300800 */
[----:B------:R-:W3:Y:S02]  /*22850*/  LDL.LU R7, [R1+0x2bc] ;  /* 0x0002bc0001077983 */ /* 0x000ee40000300800 */
[----:B---3--:R-:W-:Y:S02]  /*22860*/  HMMA.16816.F32 R4, R4, R2, R12 ;  /* 0x000000020404723c */ /* 0x008fe4000000180c */
[----:B--2---:R-:W-:-:S15]  /*22870*/  LDSM.16.MT88.4 R12, [R0+UR9+0x1c000] ;  /* 0x01c00009000c783b */ /* 0x004fde0008004200 */
[----:B------:R-:W-:Y:S02]  /*22880*/  NOP ;  /* 0x0000000000007918 */ /* 0x000fe40000000000 */
[----:B------:R-:W-:Y:S04]  /*22890*/  STL [R1+0x19e8], R4 ;  /* 0x0019e80401007387 */ /* 0x000fe80000100800 */
[----:B------:R-:W-:Y:S04]  /*228a0*/  STL [R1+0x19d4], R5 ;  /* 0x0019d40501007387 */ /* 0x000fe80000100800 */
[----:B------:R-:W-:Y:S04]  /*228b0*/  STL [R1+0x19d0], R6 ;  /* 0x0019d00601007387 */ /* 0x000fe80000100800 */
[----:B------:R-:W-:Y:S04]  /*228c0*/  STL [R1+0x19a8], R7 ;  /* 0x0019a80701007387 */ /* 0x000fe80000100800 */
[----:B------:R-:W0:Y:S04]  /*228d0*/  LDSM.16.MT88.4 R4, [R0+UR9+0x1e000] ;  /* 0x01e000090004783b */ /* 0x000e280008004200 */
[----:B0-----:R-:W-:Y:S04]  /*228e0*/  STL.64 [R1+0x220], R4 ;  /* 0x0002200401007387 */ /* 0x001fe80000100a00 */
[----:B------:R0:W-:Y:S04]  /*228f0*/  STL.64 [R1+0x210], R12 ;  /* 0x0002100c01007387 */ /* 0x0001e80000100a00 */
[----:B------:R1:W-:Y:S04]  /*22900*/  STL.64 [R1+0x218], R14 ;  /* 0x0002180e01007387 */ /* 0x0003e80000100a00 */
[----:B------:R-:W-:Y:S04]  /*22910*/  STL [R1+0x22c], R7 ;  /* 0x00022c0701007387 */ /* 0x000fe80000100800 */
[----:B0-----:R-:W2:Y:S04]  /*22920*/  LDL.LU R12, [R1+0x284] ;  /* 0x00028400010c7983 */ /* 0x001ea80000300800 */
[----:B------:R-:W2:Y:S04]  /*22930*/  LDL.LU R13, [R1+0x28c] ;  /* 0x00028c00010d7983 */ /* 0x000ea80000300800 */
[----:B-1----:R-:W2:Y:S04]  /*22940*/  LDL.LU R14, [R1+0x264] ;  /* 0x00026400010e7983 */ /* 0x002ea80000300800 */
[----:B------:R-:W2:Y:S01]  /*22950*/  LDL.LU R15, [R1+0x26c] ;  /* 0x00026c00010f7983 */ /* 0x000ea20000300800 */
[----:B------:R-:W-:Y:S01]  /*22960*/  IMAD.MOV.U32 R4, RZ, RZ, R6 ;  /* 0x000000ffff047224 */ /* 0x000fe200078e0006 */
[----:B--2---:R-:W-:Y:S02]  /*22970*/  HMMA.16816.F32 R12, R12, R2, R8 ;  /* 0x000000020c0c723c */ /* 0x004fe40000001808 */
[----:B------:R-:W0:-:S15]  /*22980*/  LDSM.16.MT88.4 R8, [R0+UR9+0x1c080] ;  /* 0x01c080090008783b */ /* 0x000e1e0008004200 */
[----:B------:R-:W-:Y:S02]  /*22990*/  NOP ;  /* 0x0000000000007918 */ /* 0x000fe40000000000 */
[----:B------:R-:W-:Y:S04]  /*229a0*/  STL [R1+0x1974], R15 ;  /* 0x0019740f01007387 */ /* 0x000fe80000100800 */
[----:B0-----:R-:W-:Y:S01]  /*229b0*/  STL [R1+0x244], R9 ;  /* 0x0002440901007387 */ /* 0x001fe20000100800 */
[----:B------:R-:W-:Y:S01]  /*229c0*/  IMAD.MOV.U32 R5, RZ, RZ, R8 ;  /* 0x000000ffff057224 */ /* 0x000fe200078e0008 */
[----:B------:R-:W-:Y:S02]  /*229d0*/  MOV R6, R10 ;  /* 0x0000000a00067202 */ /* 0x000fe40000000f00 */
        /* <DEDUP_REMOVED lines=8> */
[----:B------:R-:W4:Y:S04]  /*22a60*/  LDL.LU R10, [R1+0x1e4] ;  /* 0x0001e400010a7983 */ /* 0x000f280000300800 */
[----:B-1----:R-:W4:Y:S02]  /*22a70*/  LDL.LU R11, [R1+0x1ec] ;  /* 0x0001ec00010b7983 */ /* 0x002f240000300800 */
[----:B----4-:R-:W-:Y:S02]  /*22a80*/  HMMA.16816.F32 R8, R8, R2, R24 ;  /* 0x000000020808723c */ /* 0x010fe40000001818 */
[----:B------:R-:W0:-:S15]  /*22a90*/  LDSM.16.MT88.4 R24, [R0+UR9+0x1c100] ;  /* 0x01c100090018783b */ /* 0x000e1e0008004200 */
[----:B------:R-:W-:Y:S02]  /*22aa0*/  NOP ;  /* 0x0000000000007918 */ /* 0x000fe40000000000 */
[----:B------:R1:W-:Y:S04]  /*22ab0*/  STL.64 [R1+0x1958], R10 ;  /* 0x0019580a01007387 */ /* 0x0003e80000100a00 */
[----:B-1----:R-:W2:Y:S04]  /*22ac0*/  LDL R10, [R1+0x2f8] ;  /* 0x0002f800010a7983 */ /* 0x002ea80000100800 */
[----:B------:R-:W3:Y:S04]  /*22ad0*/  LDL R11, [R1+0x2fc] ;  /* 0x0002fc00010b7983 */ /* 0x000ee80000100800 */
[----:B------:R-:W-:Y:S01]  /*22ae0*/  STL.64 [R1+0x1950], R8 ;  /* 0x0019500801007387 */ /* 0x000fe20000100a00 */
[----:B0-----:R-:W-:-:S03]  /*22af0*/  IMAD.MOV.U32 R17, RZ, RZ, R26 ;  /* 0x000000ffff117224 */ /* 0x001fc600078e001a */
[----:B------:R0:W-:Y:S01]  /*22b00*/  STL [R1+0x274], R25 ;  /* 0x0002741901007387 */ /* 0x0001e20000100800 */
[----:B------:R-:W-:Y:S01]  /*22b10*/  IMAD.MOV.U32 R18, RZ, RZ, R24 ;  /* 0x000000ffff127224 */ /* 0x000fe200078e0018 */
[----:B------:R-:W-:Y:S01]  /*22b20*/  MOV R24, R23 ;  /* 0x0000001700187202 */ /* 0x000fe20000000f00 */
[----:B------:R-:W-:Y:S01]  /*22b30*/  IMAD.MOV.U32 R26, RZ, RZ, R21 ;  /* 0x000000ffff1a7224 */ /* 0x000fe200078e0015 */
[----:B------:R1:W-:Y:S01]  /*22b40*/  STL [R1+0x27c], R27 ;  /* 0x00027c1b01007387 */ /* 0x0003e20000100800 */
[----:B0-----:R-:W-:Y:S02]  /*22b50*/  IMAD.MOV.U32 R25, RZ, RZ, R22 ;  /* 0x000000ffff197224 */ /* 0x001fe400078e0016 */
[----:B-1----:R-:W-:Y:S02]  /*22b60*/  IMAD.MOV.U32 R27, RZ, RZ, R20 ;  /* 0x000000ffff1b7224 */ /* 0x002fe400078e0014 */
[----:B------:R-:W0:Y:S04]  /*22b70*/  LDSM.16.MT88.4 R20, [R0+UR9+0x1e100] ;  /* 0x01e100090014783b */ /* 0x000e280008004200 */
[----:B------:R-:W-:Y:S04]  /*22b80*/  STL.64 [R1+0x19c8], R26 ;  /* 0x0019c81a01007387 */ /* 0x000fe80000100a00 */
[----:B------:R1:W-:Y:S04]  /*22b90*/  STL.64 [R1+0x19c0], R24 ;  /* 0x0019c01801007387 */ /* 0x0003e80000100a00 */
[----:B-1----:R-:W4:Y:S04]  /*22ba0*/  LDL.LU R24, [R1+0xc0] ;  /* 0x0000c00001187983 */ /* 0x002f280000300800 */
[----:B------:R-:W4:Y:S04]  /*22bb0*/  LDL.LU R25, [R1+0xc4] ;  /* 0x0000c40001197983 */ /* 0x000f280000300800 */
[----:B------:R-:W5:Y:S04]  /*22bc0*/  LDL.LU R26, [R1+0xc8] ;  /* 0x0000c800011a7983 */ /* 0x000f680000300800 */
[----:B------:R-:W5:Y:S01]  /*22bd0*/  LDL.LU R27, [R1+0xcc] ;  /* 0x0000cc00011b7983 */ /* 0x000f620000300800 */
[----:B0-----:R-:W-:Y:S01]  /*22be0*/  MOV R16, R20 ;  /* 0x0000001400107202 */ /* 0x001fe20000000f00 */
[----:B------:R-:W-:-:S02]  /*22bf0*/  IMAD.MOV.U32 R15, RZ, RZ, R22 ;  /* 0x000000ffff0f7224 */ /* 0x000fc400078e0016 */
[----:B-----5:R0:W-:Y:S04]  /*22c00*/  STL.64 [R1+0x19e0], R26 ;  /* 0x0019e01a01007387 */ /* 0x0201e80000100a00 */
[----:B----4-:R1:W-:Y:S01]  /*22c10*/  STL.64 [R1+0x19d8], R24 ;  /* 0x0019d81801007387 */ /* 0x0103e20000100a00 */
[----:B0-----:R-:W-:-:S03]  /*22c20*/  IMAD.MOV.U32 R27, RZ, RZ, R28 ;  /* 0x000000ffff1b7224 */ /* 0x001fc600078e001c */
[----:B-1----:R-:W4:Y:S04]  /*22c30*/  LDL.LU R24, [R1+0xb0] ;  /* 0x0000b00001187983 */ /* 0x002f280000300800 */
[----:B------:R-:W4:Y:S04]  /*22c40*/  LDL.LU R25, [R1+0xb4] ;  /* 0x0000b40001197983 */ /* 0x000f280000300800 */
[----:B------:R-:W4:Y:S04]  /*22c50*/  LDL.LU R26, [R1+0xb8] ;  /* 0x0000b800011a7983 */ /* 0x000f280000300800 */
[----:B------:R-:W5:Y:S04]  /*22c60*/  LDL.LU R28, [R1+0x19f0] ;  /* 0x0019f000011c7983 */ /* 0x000f680000300800 */
[----:B------:R0:W-:Y:S04]  /*22c70*/  STL [R1+0x294], R21 ;  /* 0x0002941501007387 */ /* 0x0001e80000100800 */
[----:B------:R5:W-:Y:S04]  /*22c80*/  STL [R1+0x29c], R23 ;  /* 0x00029c1701007387 */ /* 0x000be80000100800 */
[----:B------:R-:W4:Y:S04]  /*22c90*/  LDL.LU R20, [R1+0x144] ;  /* 0x0001440001147983 */ /* 0x000f280000300800 */
[----:B0-----:R-:W4:Y:S04]  /*22ca0*/  LDL.LU R21, [R1+0x14c] ;  /* 0x00014c0001157983 */ /* 0x001f280000300800 */
[----:B------:R-:W4:Y:S01]  /*22cb0*/  LDL.LU R22, [R1+0x174] ;  /* 0x0001740001167983 */ /* 0x000f220000300800 */
[----:B-----5:R-:W-:-:S03]  /*22cc0*/  IMAD.MOV.U32 R23, RZ, RZ, R28 ;  /* 0x000000ffff177224 */ /* 0x020fc600078e001c */
[----:B------:R-:W5:Y:S04]  /*22cd0*/  LDL.LU R28, [R1+0x19ec] ;  /* 0x0019ec00011c7983 */ /* 0x000f680000300800 */
[----:B----4-:R-:W-:Y:S01]  /*22ce0*/  HMMA.16816.F32 R20, R20, R2, R24 ;  /* 0x000000021414723c */ /* 0x010fe20000001818 */
[----:B------:R-:W0:Y:S04]  /*22cf0*/  LDSM.16.MT88.4 R24, [R0+UR9+0x1c180] ;  /* 0x01c180090018783b */ /* 0x000e280008004200 */
[----:B0-----:R-:W-:-:S14]  /*22d00*/  STL [R1+0x2a4], R25 ;  /* 0x0002a41901007387 */ /* 0x001fdc0000100800 */
[----:B------:R-:W-:Y:S04]  /*22d10*/  STL.64 [R1+0xb0], R20 ;  /* 0x0000b01401007387 */ /* 0x000fe80000100a00 */
[----:B------:R-:W-:Y:S04]  /*22d20*/  STL.64 [R1+0xb8], R22 ;  /* 0x0000b81601007387 */ /* 0x000fe80000100a00 */
[----:B------:R-:W0:Y:S01]  /*22d30*/  LDSM.16.MT88.4 R20, [R0+UR9+0x1e180] ;  /* 0x01e180090014783b */ /* 0x000e220008004200 */
[----:B------:R-:W-:-:S03]  /*22d40*/  IMAD.MOV.U32 R7, RZ, RZ, R24 ;  /* 0x000000ffff077224 */ /* 0x000fc600078e0018 */
[----:B------:R-:W-:Y:S04]  /*22d50*/  STL.64 [R1+0x2a8], R26 ;  /* 0x0002a81a01007387 */ /* 0x000fe80000100a00 */
[----:B------:R-:W-:Y:S01]  /*22d60*/  STL [R1+0x18dc], R0 ;  /* 0x0018dc0001007387 */ /* 0x000fe20000100800 */
[----:B--2---:R-:W-:Y:S02]  /*22d70*/  F2FP.F16.E4M3.UNPACK_B R2, R10 ;  /* 0x0000000aff02723e */ /* 0x004fe400020006ff */
[----:B---3--:R-:W-:Y:S01]  /*22d80*/  F2FP.F16.E4M3.UNPACK_B R3, R11 ;  /* 0x0000000bff03723e */ /* 0x008fe200020006ff */
[----:B0-----:R0:W-:Y:S04]  /*22d90*/  STL.64 [R1+0x2b0], R20 ;  /* 0x0002b01401007387 */ /* 0x0011e80000100a00 */
[----:B------:R1:W-:Y:S04]  /*22da0*/  STL.64 [R1+0x2b8], R22 ;  /* 0x0002b81601007387 */ /* 0x0003e80000100a00 */
[----:B0-----:R-:W2:Y:S04]  /*22db0*/  LDL.LU R20, [R1+0x210] ;  /* 0x0002100001147983 */ /* 0x001ea80000300800 */
[----:B------:R-:W2:Y:S01]  /*22dc0*/  LDL.LU R21, [R1+0x218] ;  /* 0x0002180001157983 */ /* 0x000ea20000300800 */
[----:B-1----:R-:W-:-:S03]  /*22dd0*/  IMAD.MOV.U32 R23, RZ, RZ, R4 ;  /* 0x000000ffff177224 */ /* 0x002fc600078e0004 */
[----:B------:R-:W3:Y:S04]  /*22de0*/  LDL R0, [R1+0x318] ;  /* 0x0003180001007983 */ /* 0x000ee80000100800 */
[----:B------:R-:W2:Y:S04]  /*22df0*/  LDL.LU R22, [R1+0x220] ;  /* 0x0002200001167983 */ /* 0x000ea80000300800 */
[----:B------:R-:W4:Y:S04]  /*22e00*/  LDL.LU R4, [R1+0x19e8] ;  /* 0x0019e80001047983 */ /* 0x000f280000300800 */
[----:B-----5:R-:W0:Y:S04]  /*22e10*/  LDSM.16.MT88.4 R24, [R28+UR9+0x1c000] ;  /* 0x01c000091c18783b */ /* 0x020e280008004200 */
[----:B0-----:R-:W-:Y:S01]  /*22e20*/  STL [R1+0x164], R25 ;  /* 0x0001641901007387 */ /* 0x001fe20000100800 */
[----:B------:R-:W-:Y:S01]  /*22e30*/  IMAD.MOV.U32 R10, RZ, RZ, R26 ;  /* 0x000000ffff0a7224 */ /* 0x000fe200078e001a */
[----:B------:R-:W-:-:S02]  /*22e40*/  MOV R11, R24 ;  /* 0x00000018000b7202 */ /* 0x000fc40000000f00 */
[----:B------:R0:W-:Y:S04]  /*22e50*/  STL [R1+0x16c], R27 ;  /* 0x00016c1b01007387 */ /* 0x0001e80000100800 */
[----:B0-----:R-:W2:Y:S04]  /*22e60*/  LDL.LU.64 R26, [R1+0x19e0] ;  /* 0x0019e000011a7983 */ /* 0x001ea80000300a00 */
[----:B------:R-:W2:Y:S02]  /*22e70*/  LDL.LU.64 R24, [R1+0x19d8] ;  /* 0x0019d80001187983 */ /* 0x000ea40000300a00 */
[----:B--2---:R-:W-:Y:S02]  /*22e80*/  HMMA.16816.F32 R20, R20, R2, R24 ;  /* 0x000000021414723c */ /* 0x004fe40000001818 */
        /* <DEDUP_REMOVED lines=9> */
[----:B-1----:R-:W-:Y:S01]  /*22f20*/  IMAD.MOV.U32 R20, RZ, RZ, R5 ;  /* 0x000000ffff147224 */ /* 0x002fe200078e0005 */
[----:B------:R-:W-:-:S02]  /*22f30*/  MOV R21, R6 ;  /* 0x0000000600157202 */ /* 0x000fc40000000f00 */
[----:B------:R-:W4:Y:S04]  /*22f40*/  LDL.LU R5, [R1+0x19d4] ;  /* 0x0019d40001057983 */ /* 0x000f280000300800 */
[----:B------:R-:W4:Y:S04]  /*22f50*/  LDL.LU R6, [R1+0x19d0] ;  /* 0x0019d00001067983 */ /* 0x000f280000300800 */
[----:B0-----:R-:W-:Y:S04]  /*22f60*/  STL.64 [R1+0x1a0], R24 ;  /* 0x0001a01801007387 */ /* 0x001fe80000100a00 */
[----:B------:R0:W-:Y:S04]  /*22f70*/  STL.64 [R1+0x1a8], R26 ;  /* 0x0001a81a01007387 */ /* 0x0001e80000100a00 */
[----:B0-----:R-:W2:Y:S04]  /*22f80*/  LDL.LU.64 R26, [R1+0x19c8] ;  /* 0x0019c800011a7983 */ /* 0x001ea80000300a00 */
[----:B------:R-:W2:Y:S01]  /*22f90*/  LDL.LU.64 R24, [R1+0x19c0] ;  /* 0x0019c00001187983 */ /* 0x000ea20000300a00 */
[----:B------:R-:W-:-:S02]  /*22fa0*/  IMAD.MOV.U32 R22, RZ, RZ, R29 ;  /* 0x000000ffff167224 */ /* 0x000fc400078e001d */
[----:B------:R-:W-:-:S07]  /*22fb0*/  IMAD.MOV.U32 R23, RZ, RZ, R19 ;  /* 0x000000ffff177224 */ /* 0x000fce00078e0013 */
[----:B--2---:R-:W-:Y:S01]  /*22fc0*/  HMMA.16816.F32 R20, R20, R2, R24 ;  /* 0x000000021414723c */ /* 0x004fe20000001818 */
[----:B------:R-:W2:Y:S04]  /*22fd0*/  LDL.LU.64 R26, [R1+0x19b8] ;  /* 0x0019b800011a7983 */ /* 0x000ea80000300a00 */
[----:B------:R-:W2:-:S14]  /*22fe0*/  LDL.LU.64 R24, [R1+0x19b0] ;  /* 0x0019b00001187983 */ /* 0x000e9c0000300a00 */
[----:B------:R-:W-:Y:S04]  /*22ff0*/  STL.64 [R1+0x130], R20 ;  /* 0x0001301401007387 */ /* 0x000fe80000100a00 */
[----:B------:R-:W-:Y:S04]  /*23000*/  STL.64 [R1+0x138], R22 ;  /* 0x0001381601007387 */ /* 0x000fe80000100a00 */
[----:B------:R-:W0:Y:S04]  /*23010*/  LDSM.16.MT88.4 R20, [R28+UR9+0x1e080] ;  /* 0x01e080091c14783b */ /* 0x000e280008004200 */
[----:B0-----:R0:W-:Y:S01]  /*23020*/  STL.64 [R1+0x190], R20 ;  /* 0x0001901401007387 */ /* 0x0011e20000100a00 */
[----:B------:R-:W-:-:S02]  /*23030*/  IMAD.MOV.U32 R29, RZ, RZ, R22 ;  /* 0x000000ffff1d7224 */ /* 0x000fc400078e0016 */
[----:B------:R-:W-:Y:S02]  /*23040*/  IMAD.MOV.U32 R22, RZ, RZ, R16 ;  /* 0x000000ffff167224 */ /* 0x000fe400078e0010 */
[----:B0-----:R-:W-:Y:S01]  /*23050*/  IMAD.MOV.U32 R20, RZ, RZ, R18 ;  /* 0x000000ffff147224 */ /* 0x001fe200078e0012 */
[----:B------:R-:W-:Y:S02]  /*23060*/  MOV R21, R17 ;  /* 0x0000001100157202 */ /* 0x000fe40000000f00 */
[----:B------:R-:W0:Y:S04]  /*23070*/  LDSM.16.MT88.4 R16, [R28+UR9+0x1c100] ;  /* 0x01c100091c10783b */ /* 0x000e280008004200 */
[----:B------:R1:W-:Y:S02]  /*23080*/  STL [R1+0x19c], R23 ;  /* 0x00019c1701007387 */ /* 0x0003e40000100800 */
[----:B-1----:R-:W-:-:S02]  /*23090*/  IMAD.MOV.U32 R23, RZ, RZ, R15 ;  /* 0x000000ffff177224 */ /* 0x002fc400078e000f */
[----:B0-----:R-:W-:Y:S01]  /*230a0*/  IMAD.MOV.U32 R15, RZ, RZ, R16 ;  /* 0x000000ffff0f7224 */ /* 0x001fe200078e0010 */
[----:B------:R-:W-:Y:S04]  /*230b0*/  STL [R1+0x1f4], R17 ;  /* 0x0001f41101007387 */ /* 0x000fe80000100800 */
[----:B--2---:R-:W-:-:S15]  /*230c0*/  HMMA.16816.F32 R20, R20, R2, R24 ;  /* 0x000000021414723c */ /* 0x004fde0000001818 */
[----:B------:R-:W-:-:S04]  /*230d0*/  NOP ;  /* 0x0000000000007918 */ /* 0x000fc80000000000 */
[----:B------:R-:W-:Y:S04]  /*230e0*/  STL.64 [R1+0x1c0], R20 ;  /* 0x0001c01401007387 */ /* 0x000fe80000100a00 */
[----:B------:R-:W-:Y:S04]  /*230f0*/  STL.64 [R1+0x1c8], R22 ;  /* 0x0001c81601007387 */ /* 0x000fe80000100a00 */
[----:B------:R-:W-:Y:S04]  /*23100*/  STL.64 [R1+0x1f8], R18 ;  /* 0x0001f81201007387 */ /* 0x000fe80000100a00 */
[----:B------:R-:W-:Y:S04]  /*23110*/  STL.64 [R1+0x1990], R14 ;  /* 0x0019900e01007387 */ /* 0x000fe80000100a00 */
[----:B------:R0:W-:Y:S04]  /*23120*/  STL.64 [R1+0x1988], R12 ;  /* 0x0019880c01007387 */ /* 0x0001e80000100a00 */
[----:B0-----:R-:W2:Y:S04]  /*23130*/  LDL.LU R12, [R1+0x180] ;  /* 0x00018000010c7983 */ /* 0x001ea80000300800 */
[----:B------:R-:W2:Y:S04]  /*23140*/  LDL.LU R13, [R1+0x184] ;  /* 0x00018400010d7983 */ /* 0x000ea80000300800 */
[----:B------:R-:W5:Y:S04]  /*23150*/  LDL.LU R14, [R1+0x188] ;  /* 0x00018800010e7983 */ /* 0x000f680000300800 */
[----:B------:R-:W5:Y:S01]  /*23160*/  LDL.LU R15, [R1+0x18c] ;  /* 0x00018c00010f7983 */ /* 0x000f620000300800 */
[----:B------:R-:W-:-:S03]  /*23170*/  IMAD.MOV.U32 R20, RZ, RZ, R7 ;  /* 0x000000ffff147224 */ /* 0x000fc600078e0007 */
[----:B-----5:R-:W-:Y:S04]  /*23180*/  STL.64 [R1+0x19a0], R14 ;  /* 0x0019a00e01007387 */ /* 0x020fe80000100a00 */
[----:B--2---:R-:W-:Y:S04]  /*23190*/  STL.64 [R1+0x1998], R12 ;  /* 0x0019980c01007387 */ /* 0x004fe80000100a00 */
[----:B------:R-:W0:Y:S04]  /*231a0*/  LDSM.16.MT88.4 R12, [R28+UR9+0x1e100] ;  /* 0x01e100091c0c783b */ /* 0x000e280008004200 */
[----:B------:R-:W2:Y:S04]  /*231b0*/  LDL.LU R16, [R1+0x30] ;  /* 0x0000300001107983 */ /* 0x000ea80000300800 */
[----:B------:R-:W2:Y:S04]  /*231c0*/  LDL.LU R17, [R1+0x34] ;  /* 0x0000340001117983 */ /* 0x000ea80000300800 */
[----:B------:R-:W2:Y:S04]  /*231d0*/  LDL.LU R18, [R1+0x38] ;  /* 0x0000380001127983 */ /* 0x000ea80000300800 */
[----:B------:R-:W2:Y:S04]  /*231e0*/  LDL.LU R19, [R1+0x3c] ;  /* 0x00003c0001137983 */ /* 0x000ea80000300800 */
[----:B0-----:R-:W-:Y:S04]  /*231f0*/  STL [R1+0x204], R13 ;  /* 0x0002040d01007387 */ /* 0x001fe80000100800 */
[----:B------:R-:W-:Y:S04]  /*23200*/  STL [R1+0x20c], R15 ;  /* 0x00020c0f01007387 */ /* 0x000fe80000100800 */
[----:B------:R-:W4:Y:S04]  /*23210*/  LDL.LU R7, [R1+0x19a8] ;  /* 0x0019a80001077983 */ /* 0x000f280000300800 */
[----:B------:R-:W4:Y:S04]  /*23220*/  LDL.LU R21, [R1+0x2a8] ;  /* 0x0002a80001157983 */ /* 0x000f280000300800 */
[----:B------:R-:W4:Y:S04]  /*23230*/  LDL.LU R22, [R1+0x2b0] ;  /* 0x0002b00001167983 */ /* 0x000f280000300800 */
[----:B------:R-:W4:Y:S01]  /*23240*/  LDL.LU R23, [R1+0x2b8] ;  /* 0x0002b80001177983 */ /* 0x000f220000300800 */
        /* <DEDUP_REMOVED lines=8> */
[----:B----4-:R-:W-:Y:S01]  /*232d0*/  HMMA.16816.F32 R4, R20, R2, R4 ;  /* 0x000000021404723c */ /* 0x010fe20000001804 */
[----:B0-----:R-:W-:Y:S01]  /*232e0*/  IMAD.MOV.U32 R21, RZ, RZ, R12 ;  /* 0x000000ffff157224 */ /* 0x001fe200078e000c */
[----:B------:R-:W-:-:S15]  /*232f0*/  MOV R20, R14 ;  /* 0x0000000e00147202 */ /* 0x000fde0000000f00 */
[----:B------:R-:W-:Y:S02]  /*23300*/  NOP ;  /* 0x0000000000007918 */ /* 0x000fe40000000000 */
[----:B------:R0:W-:Y:S04]  /*23310*/  STL.64 [R1+0x230], R4 ;  /* 0x0002300401007387 */ /* 0x0001e80000100a00 */
[----:B------:R-:W-:Y:S04]  /*23320*/  STL.64 [R1+0x238], R6 ;  /* 0x0002380601007387 */ /* 0x000fe80000100a00 */
[----:B------:R-:W-:Y:S04]  /*23330*/  STL [R1+0x264], R13 ;  /* 0x0002640d01007387 */ /* 0x000fe80000100800 */
[----:B------:R-:W-:Y:S04]  /*23340*/  STL [R1+0x26c], R15 ;  /* 0x00026c0f01007387 */ /* 0x000fe80000100800 */
[----:B---3--:R-:W1:Y:S01]  /*23350*/  LDSM.16.MT88.4 R12, [R0+UR9+0x1c000] ;  /* 0x01c00009000c783b */ /* 0x008e620008004200 */
[----:B0-----:R-:W-:-:S03]  /*23360*/  IMAD.MOV.U32 R5, RZ, RZ, R10 ;  /* 0x000000ffff057224 */ /* 0x001fc600078e000a */
[----:B------:R-:W-:Y:S01]  /*23370*/  STL [R1+0x18d8], R28 ;  /* 0x0018d81c01007387 */ /* 0x000fe20000100800 */
[----:B------:R-:W-:-:S03]  /*23380*/  IMAD.MOV.U32 R4, RZ, RZ, R11 ;  /* 0x000000ffff047224 */ /* 0x000fc600078e000b */
[----:B-1----:R-:W-:Y:S01]  /*23390*/  STL [R1+0x74], R13 ;  /* 0x0000740d01007387 */ /* 0x002fe20000100800 */
        /* <DEDUP_REMOVED lines=10> */
[----:B------:R1:W-:Y:S04]  /*23440*/  STL.64 [R1], R4 ;  /* 0x0000000401007387 */ /* 0x0003e80000100a00 */
[----:B------:R3:W-:Y:S04]  /*23450*/  STL.64 [R1+0x8], R6 ;  /* 0x0000080601007387 */ /* 0x0007e80000100a00 */
[----:B0-----:R-:W-:Y:S04]  /*23460*/  STL [R1+0x44], R13 ;  /* 0x0000440d01007387 */ /* 0x001fe80000100800 */
[----:B------:R-:W-:Y:S04]  /*23470*/  STL [R1+0x4c], R15 ;  /* 0x00004c0f01007387 */ /* 0x000fe80000100800 */
[----:B-1----:R-:W2:Y:S04]  /*23480*/  LDL.LU R4, [R1+0x1a0] ;  /* 0x0001a00001047983 */ /* 0x002ea80000300800 */
[----:B------:R-:W2:Y:S04]  /*23490*/  LDL.LU R5, [R1+0x1a8] ;  /* 0x0001a80001057983 */ /* 0x000ea80000300800 */
[----:B---3--:R-:W2:Y:S01]  /*234a0*/  LDL.LU R6, [R1+0x190] ;  /* 0x0001900001067983 */ /* 0x008ea20000300800 */
[----:B------:R-:W-:-:S02]  /*234b0*/  IMAD.MOV.U32 R9, RZ, RZ, R12 ;  /* 0x000000ffff097224 */ /* 0x000fc400078e000c */
[----:B------:R-:W-:Y:S02]  /*234c0*/  IMAD.MOV.U32 R8, RZ, RZ, R14 ;  /* 0x000000ffff087224 */ /* 0x000fe400078e000e */
[----:B------:R-:W0:Y:S01]  /*234d0*/  LDSM.16.MT88.4 R12, [R0+UR9+0x1c080] ;  /* 0x01c08009000c783b */ /* 0x000e220008004200 */
[----:B------:R-:W-:-:S03]  /*234e0*/  IMAD.MOV.U32 R7, RZ, RZ, R29 ;  /* 0x000000ffff077224 */ /* 0x000fc600078e001d */
[----:B0-----:R-:W-:Y:S01]  /*234f0*/  STL.64 [R1+0xe0], R12 ;  /* 0x0000e00c01007387 */ /* 0x001fe20000100a00 */
[----:B------:R-:W-:-:S03]  /*23500*/  MOV R29, R14 ;  /* 0x0000000e001d7202 */ /* 0x000fc60000000f00 */
[----:B------:R0:W-:Y:S04]  /*23510*/  STL [R1+0xec], R15 ;  /* 0x0000ec0f01007387 */ /* 0x0001e80000100800 */
[----:B0-----:R-:W3:Y:S04]  /*23520*/  LDL.LU.64 R14, [R1+0x1990] ;  /* 0x00199000010e7983 */ /* 0x001ee80000300a00 */
[----:B------:R-:W4:Y:S01]  /*23530*/  LDL.LU.64 R12, [R1+0x1988] ;  /* 0x00198800010c7983 */ /* 0x000f220000300a00 */
[----:B--2---:R-:W-:Y:S03]  /*23540*/  HMMA.16816.F32 R4, R4, R2, R16 ;  /* 0x000000020404723c */ /* 0x004fe60000001810 */
[----:B------:R-:W2:Y:S04]  /*23550*/  LDL.LU.64 R18, [R1+0x1980] ;  /* 0x0019800001127983 */ /* 0x000ea80000300a00 */
[----:B------:R-:W2:-:S12]  /*23560*/  LDL.LU.64 R16, [R1+0x1978] ;  /* 0x0019780001107983 */ /* 0x000e980000300a00 */
[----:B------:R-:W-:Y:S01]  /*23570*/  STL.64 [R1+0xa0], R4 ;  /* 0x0000a00401007387 */ /* 0x000fe20000100a00 */
[----:B------:R-:W-:-:S03]  /*23580*/  IMAD.MOV.U32 R28, RZ, RZ, R7 ;  /* 0x000000ffff1c7224 */ /* 0x000fc600078e0007 */
[----:B------:R-:W-:Y:S04]  /*23590*/  STL [R1+0xa8], R6 ;  /* 0x0000a80601007387 */ /* 0x000fe80000100800 */
[----:B------:R-:W0:Y:S04]  /*235a0*/  LDSM.16.MT88.4 R4, [R0+UR9+0x1e080] ;  /* 0x01e080090004783b */ /* 0x000e280008004200 */
[----:B------:R-:W-:Y:S04]  /*235b0*/  STL [R1+0x1900], R28 ;  /* 0x0019001c01007387 */ /* 0x000fe80000100800 */
[----:B0-----:R3:W-:Y:S04]  /*235c0*/  STL.64 [R1+0xd0], R4 ;  /* 0x0000d00401007387 */ /* 0x0017e80000100a00 */
[----:B------:R0:W-:Y:S01]  /*235d0*/  STL [R1+0xdc], R7 ;  /* 0x0000dc0701007387 */ /* 0x0001e20000100800 */
[----:B---3--:R-:W-:-:S03]  /*235e0*/  IMAD.MOV.U32 R4, RZ, RZ, R15 ;  /* 0x000000ffff047224 */ /* 0x008fc600078e000f */
[----:B------:R-:W4:Y:S04]  /*235f0*/  LDL.LU R15, [R1+0x1974] ;  /* 0x00197400010f7983 */ /* 0x000f280000300800 */
[----:B------:R-:W2:Y:S01]  /*23600*/  LDL.LU R5, [R1+0x1f8] ;  /* 0x0001f80001057983 */ /* 0x000ea20000300800 */
[----:B------:R-:W-:Y:S01]  /*23610*/  IMAD.MOV.U32 R28, RZ, RZ, R6 ;  /* 0x000000ffff1c7224 */ /* 0x000fe200078e0006 */
[----:B0-----:R-:W-:Y:S01]  /*23620*/  MOV R7, R26 ;  /* 0x0000001a00077202 */ /* 0x001fe20000000f00 */
[----:B------:R-:W-:-:S07]  /*23630*/  IMAD.MOV.U32 R6, RZ, RZ, R27 ;  /* 0x000000ffff067224 */ /* 0x000fce00078e001b */
[----:B--2---:R-:W-:Y:S01]  /*23640*/  HMMA.16816.F32 R16, R4, R2, R16 ;  /* 0x000000020410723c */ /* 0x004fe20000001810 */
[----:B------:R-:W-:Y:S02]  /*23650*/  IMAD.MOV.U32 R4, RZ, RZ, R25 ;  /* 0x000000ffff047224 */ /* 0x000fe400078e0019 */
[----:B------:R-:W-:Y:S02]  /*23660*/  IMAD.MOV.U32 R5, RZ, RZ, R24 ;  /* 0x000000ffff057224 */ /* 0x000fe400078e0018 */
[----:B------:R-:W-:Y:S02]  /*23670*/  IMAD.MOV.U32 R6, RZ, RZ, R21 ;  /* 0x000000ffff067224 */ /* 0x000fe400078e0015 */
[----:B------:R-:W-:-:S07]  /*23680*/  IMAD.MOV.U32 R7, RZ, RZ, R20 ;  /* 0x000000ffff077224 */ /* 0x000fce00078e0014 */
[----:B----4-:R-:W-:Y:S05]  /*23690*/  HMMA.16816.F32 R4, R4, R2, R12 ;  /* 0x000000020404723c */ /* 0x010fea000000180c */
[----:B------:R-:W-:Y:S04]  /*236a0*/  STL.64 [R1+0x120], R16 ;  /* 0x0001201001007387 */ /* 0x000fe80000100a00 */
[----:B------:R-:W-:Y:S04]  /*236b0*/  STL.64 [R1+0x128], R18 ;  /* 0x0001281201007387 */ /* 0x000fe80000100a00 */
[----:B------:R-:W2:Y:S06]  /*236c0*/  LDL.LU R12, [R1+0x2d0] ;  /* 0x0002d000010c7983 */ /* 0x000eac0000300800 */
[----:B------:R-:W-:Y:S04]  /*236d0*/  STL.64 [R1+0x1b0], R4 ;  /* 0x0001b00401007387 */ /* 0x000fe80000100a00 */
[----:B------:R-:W-:Y:S04]  /*236e0*/  STL.64 [R1+0x1b8], R6 ;  /* 0x0001b80601007387 */ /* 0x000fe80000100a00 */
[----:B------:R-:W2:Y:S04]  /*236f0*/  LDL.LU R13, [R1+0x2d4] ;  /* 0x0002d400010d7983 */ /* 0x000ea80000300800 */
[----:B------:R-:W2:Y:S04]  /*23700*/  LDL.LU R14, [R1+0x2d8] ;  /* 0x0002d800010e7983 */ /* 0x000ea80000300800 */
[----:B------:R-:W2:Y:S04]  /*23710*/  LDL.LU R15, [R1+0x2dc] ;  /* 0x0002dc00010f7983 */ /* 0x000ea80000300800 */
[----:B------:R-:W3:Y:S04]  /*23720*/  LDL.LU R24, [R1+0x50] ;  /* 0x0000500001187983 */ /* 0x000ee80000300800 */
[----:B------:R-:W3:Y:S04]  /*23730*/  LDL.LU R25, [R1+0x54] ;  /* 0x0000540001197983 */ /* 0x000ee80000300800 */
[----:B------:R-:W4:Y:S04]  /*23740*/  LDL.LU R26, [R1+0x58] ;  /* 0x00005800011a7983 */ /* 0x000f280000300800 */
[----:B------:R-:W4:Y:S04]  /*23750*/  LDL.LU R27, [R1+0x5c] ;  /* 0x00005c00011b7983 */ /* 0x000f280000300800 */
[----:B------:R-:W0:Y:S02]  /*23760*/  LDSM.16.MT88.4 R4, [R0+UR9+0x1c100] ;  /* 0x01c100090004783b */ /* 0x000e240008004200 */
[----:B0-----:R-:W-:Y:S01]  /*23770*/  MOV R19, R6 ;  /* 0x0000000600137202 */ /* 0x001fe20000000f00 */
[----:B------:R-:W-:Y:S01]  /*23780*/  IMAD.MOV.U32 R6, RZ, RZ, R9 ;  /* 0x000000ffff067224 */ /* 0x000fe200078e0009 */
[----:B----4-:R-:W-:Y:S04]  /*23790*/  STL.64 [R1+0x1968], R26 ;  /* 0x0019681a01007387 */ /* 0x010fe80000100a00 */
[----:B---3--:R-:W-:Y:S04]  /*237a0*/  STL.64 [R1+0x1960], R24 ;  /* 0x0019601801007387 */ /* 0x008fe80000100a00 */
[----:B------:R-:W0:Y:S04]  /*237b0*/  LDSM.16.MT88.4 R24, [R0+UR9+0x1e100] ;  /* 0x01e100090018783b */ /* 0x000e280008004200 */
[----:B------:R1:W-:Y:S04]  /*237c0*/  STL.64 [R1+0xf0], R4 ;  /* 0x0000f00401007387 */ /* 0x0003e80000100a00 */
[----:B------:R3:W-:Y:S01]  /*237d0*/  STL [R1+0xfc], R7 ;  /* 0x0000fc0701007387 */ /* 0x0007e20000100800 */
[----:B-1----:R-:W-:-:S02]  /*237e0*/  IMAD.MOV.U32 R4, RZ, RZ, R11 ;  /* 0x000000ffff047224 */ /* 0x002fc400078e000b */
[----:B------:R-:W-:Y:S02]  /*237f0*/  IMAD.MOV.U32 R5, RZ, RZ, R10 ;  /* 0x000000ffff057224 */ /* 0x000fe400078e000a */
[----:B---3--:R-:W-:Y:S02]  /*23800*/  IMAD.MOV.U32 R7, RZ, RZ, R8 ;  /* 0x000000ffff077224 */ /* 0x008fe400078e0008 */
[----:B------:R-:W3:Y:S04]  /*23810*/  LDL.LU R8, [R1+0x20] ;  /* 0x0000200001087983 */ /* 0x000ee80000300800 */
[----:B------:R-:W3:Y:S01]  /*23820*/  LDL.LU R9, [R1+0x24] ;  /* 0x0000240001097983 */ /* 0x000ee20000300800 */
[----:B--2---:R-:W-:Y:S03]  /*23830*/  HMMA.16816.F32 R4, R4, R2, R12 ;  /* 0x000000020404723c */ /* 0x004fe6000000180c */
[----:B------:R-:W3:Y:S04]  /*23840*/  LDL.LU R10, [R1+0x28] ;  /* 0x00002800010a7983 */ /* 0x000ee80000300800 */
[----:B------:R-:W3:Y:S04]  /*23850*/  LDL.LU R11, [R1+0x2c] ;  /* 0x00002c00010b7983 */ /* 0x000ee80000300800 */
[----:B------:R-:W2:Y:S04]  /*23860*/  LDL.LU R20, [R1+0x2e0] ;  /* 0x0002e00001147983 */ /* 0x000ea80000300800 */
[----:B------:R-:W2:Y:S04]  /*23870*/  LDL.LU R21, [R1+0x2e4] ;  /* 0x0002e40001157983 */ /* 0x000ea80000300800 */
[----:B------:R-:W1:Y:S01]  /*23880*/  LDSM.16.MT88.4 R12, [R0+UR9+0x1c180] ;  /* 0x01c18009000c783b */ /* 0x000e620008004200 */
[----:B0-----:R-:W-:-:S03]  /*23890*/  MOV R18, R24 ;  /* 0x0000001800127202 */ /* 0x001fc60000000f00 */
[----:B------:R-:W2:Y:S01]  /*238a0*/  LDL.LU R22, [R1+0x2e8] ;  /* 0x0002e80001167983 */ /* 0x000ea20000300800 */
[----:B------:R-:W-:-:S03]  /*238b0*/  IMAD.MOV.U32 R17, RZ, RZ, R26 ;  /* 0x000000ffff117224 */ /* 0x000fc600078e001a */
[----:B------:R-:W2:Y:S04]  /*238c0*/  LDL.LU R23, [R1+0x2ec] ;  /* 0x0002ec0001177983 */ /* 0x000ea80000300800 */
[----:B------:R-:W-:Y:S04]  /*238d0*/  STL [R1+0x154], R25 ;  /* 0x0001541901007387 */ /* 0x000fe80000100800 */
[----:B------:R-:W-:Y:S04]  /*238e0*/  STL [R1+0x15c], R27 ;  /* 0x00015c1b01007387 */ /* 0x000fe80000100800 */
[----:B------:R-:W0:Y:S04]  /*238f0*/  LDSM.16.MT88.4 R24, [R0+UR9+0x1e180] ;  /* 0x01e180090018783b */ /* 0x000e280008004200 */
[----:B------:R4:W-:Y:S04]  /*23900*/  STL.64 [R1+0x1910], R6 ;  /* 0x0019100601007387 */ /* 0x0009e80000100a00 */
[----:B------:R-:W-:Y:S04]  /*23910*/  STL.64 [R1+0x1908], R4 ;  /* 0x0019080401007387 */ /* 0x000fe80000100a00 */
[----:B-1----:R1:W-:Y:S01]  /*23920*/  STL [R1+0x1d4], R13 ;  /* 0x0001d40d01007387 */ /* 0x0023e20000100800 */
[----:B------:R-:W-:-:S03]  /*23930*/  IMAD.MOV.U32 R16, RZ, RZ, R12 ;  /* 0x000000ffff107224 */ /* 0x000fc600078e000c */
[----:B------:R-:W-:Y:S01]  /*23940*/  STL [R1+0x1dc], R15 ;  /* 0x0001dc0f01007387 */ /* 0x000fe20000100800 */
[----:B----4-:R-:W-:-:S03]  /*23950*/  IMAD.MOV.U32 R7, RZ, RZ, R14 ;  /* 0x000000ffff077224 */ /* 0x010fc600078e000e */
[----:B------:R-:W4:Y:S01]  /*23960*/  LDL.LU R12, [R1+0xe0] ;  /* 0x0000e000010c7983 */ /* 0x000f220000300800 */
[----:B-1----:R-:W-:-:S03]  /*23970*/  IMAD.MOV.U32 R13, RZ, RZ, R29 ;  /* 0x000000ffff0d7224 */ /* 0x002fc600078e001d */
[----:B------:R-:W5:Y:S04]  /*23980*/  LDL.LU R29, [R1+0x1970] ;  /* 0x00197000011d7983 */ /* 0x000f680000300800 */
[----:B------:R-:W4:Y:S04]  /*23990*/  LDL.LU R14, [R1+0xd0] ;  /* 0x0000d000010e7983 */ /* 0x000f280000300800 */
[----:B0-----:R-:W-:Y:S01]  /*239a0*/  STL [R1+0x1e4], R25 ;  /* 0x0001e41901007387 */ /* 0x001fe20000100800 */
[----:B------:R-:W-:Y:S02]  /*239b0*/  IMAD.MOV.U32 R5, RZ, RZ, R26 ;  /* 0x000000ffff057224 */ /* 0x000fe400078e001a */
[----:B------:R-:W-:Y:S01]  /*239c0*/  IMAD.MOV.U32 R6, RZ, RZ, R24 ;  /* 0x000000ffff067224 */ /* 0x000fe200078e0018 */
[----:B------:R0:W-:Y:S04]  /*239d0*/  STL [R1+0x1ec], R27 ;  /* 0x0001ec1b01007387 */ /* 0x0001e80000100800 */
[----:B0-----:R-:W4:Y:S04]  /*239e0*/  LDL.LU.64 R26, [R1+0x1968] ;  /* 0x00196800011a7983 */ /* 0x001f280000300a00 */
[----:B------:R-:W4:Y:S01]  /*239f0*/  LDL.LU.64 R24, [R1+0x1960] ;  /* 0x0019600001187983 */ /* 0x000f220000300a00 */
[----:B------:R-:W-:-:S07]  /*23a00*/  MOV R15, R28 ;  /* 0x0000001c000f7202 */ /* 0x000fce0000000f00 */
[----:B----4-:R-:W-:Y:S01]  /*23a10*/  HMMA.16816.F32 R12, R12, R2, R24 ;  /* 0x000000020c0c723c */ /* 0x010fe20000001818 */
[----:B-----5:R-:W0:Y:S04]  /*23a20*/  LDSM.16.MT88.4 R24, [R29+UR9+0x1c000] ;  /* 0x01c000091d18783b */ /* 0x020e280008004200 */
[----:B0-----:R-:W-:-:S14]  /*23a30*/  STL [R1+0x1934], R25 ;  /* 0x0019341901007387 */ /* 0x001fdc0000100800 */
[----:B------:R-:W-:Y:S04]  /*23a40*/  STL.64 [R1+0x50], R12 ;  /* 0x0000500c01007387 */ /* 0x000fe80000100a00 */
[----:B------:R-:W-:Y:S04]  /*23a50*/  STL.64 [R1+0x58], R14 ;  /* 0x0000580e01007387 */ /* 0x000fe80000100a00 */
[----:B------:R-:W0:Y:S04]  /*23a60*/  LDSM.16.MT88.4 R12, [R29+UR9+0x1e000] ;  /* 0x01e000091d0c783b */ /* 0x000e280008004200 */
[----:B------:R-:W-:Y:S01]  /*23a70*/  STL [R1+0x1930], R27 ;  /* 0x0019301b01007387 */ /* 0x000fe20000100800 */
[----:B0-----:R-:W-:-:S03]  /*23a80*/  MOV R28, R13 ;  /* 0x0000000d001c7202 */ /* 0x001fc60000000f00 */
[----:B------:R0:W-:Y:S01]  /*23a90*/  STL [R1+0x3c], R15 ;  /* 0x00003c0f01007387 */ /* 0x0001e20000100800 */
[----:B------:R-:W-:-:S03]  /*23aa0*/  IMAD.MOV.U32 R4, RZ, RZ, R12 ;  /* 0x000000ffff047224 */ /* 0x000fc600078e000c */
[----:B------:R-:W-:Y:S04]  /*23ab0*/  STL [R1+0x1938], R28 ;  /* 0x0019381c01007387 */ /* 0x000fe80000100800 */
[----:B------:R-:W3:Y:S01]  /*23ac0*/  LDL.LU R12, [R1+0xf0] ;  /* 0x0000f000010c7983 */ /* 0x000ee20000300800 */
[----:B------:R-:W-:Y:S02]  /*23ad0*/  IMAD.MOV.U32 R0, RZ, RZ, R14 ;  /* 0x000000ffff007224 */ /* 0x000fe400078e000e */
[----:B------:R-:W-:Y:S02]  /*23ae0*/  IMAD.MOV.U32 R13, RZ, RZ, R19 ;  /* 0x000000ffff0d7224 */ /* 0x000fe400078e0013 */
[----:B------:R-:W-:Y:S02]  /*23af0*/  IMAD.MOV.U32 R14, RZ, RZ, R18 ;  /* 0x000000ffff0e7224 */ /* 0x000fe400078e0012 */
[----:B0-----:R-:W-:-:S07]  /*23b00*/  IMAD.MOV.U32 R15, RZ, RZ, R17 ;  /* 0x000000ffff0f7224 */ /* 0x001fce00078e0011 */
[----:B---3--:R-:W-:Y:S01]  /*23b10*/  HMMA.16816.F32 R12, R12, R2, R8 ;  /* 0x000000020c0c723c */ /* 0x008fe20000001808 */
[----:B------:R-:W3:Y:S04]  /*23b20*/  LDL.LU.64 R10, [R1+0x1958] ;  /* 0x00195800010a7983 */ /* 0x000ee80000300a00 */
[----:B------:R-:W3:Y:S01]  /*23b30*/  LDL.LU.64 R8, [R1+0x1950] ;  /* 0x0019500001087983 */ /* 0x000ee20000300a00 */
[----:B------:R-:W-:Y:S01]  /*23b40*/  IMAD.MOV.U32 R17, RZ, RZ, R26 ;  /* 0x000000ffff117224 */ /* 0x000fe200078e001a */
[----:B------:R-:W-:Y:S01]  /*23b50*/  MOV R18, R4 ;  /* 0x0000000400127202 */ /* 0x000fe20000000f00 */
[----:B------:R-:W-:-:S11]  /*23b60*/  IMAD.MOV.U32 R19, RZ, RZ, R0 ;  /* 0x000000ffff137224 */ /* 0x000fd600078e0000 */
[----:B------:R0:W-:Y:S04]  /*23b70*/  STL.64 [R1+0x90], R12 ;  /* 0x0000900c01007387 */ /* 0x0001e80000100a00 */
[----:B------:R1:W-:Y:S01]  /*23b80*/  STL.64 [R1+0x98], R14 ;  /* 0x0000980e01007387 */ /* 0x0003e20000100a00 */
[----:B0-----:R-:W-:Y:S01]  /*23b90*/  IMAD.MOV.U32 R12, RZ, RZ, R16 ;  /* 0x000000ffff0c7224 */ /* 0x001fe200078e0010 */
[----:B------:R-:W-:Y:S01]  /*23ba0*/  MOV R13, R7 ;  /* 0x00000007000d7202 */ /* 0x000fe20000000f00 */
[----:B-1----:R-:W-:Y:S02]  /*23bb0*/  IMAD.MOV.U32 R14, RZ, RZ, R6 ;  /* 0x000000ffff0e7224 */ /* 0x002fe400078e0006 */
[----:B------:R-:W-:Y:S02]  /*23bc0*/  IMAD.MOV.U32 R15, RZ, RZ, R5 ;  /* 0x000000ffff0f7224 */ /* 0x000fe400078e0005 */
[----:B------:R-:W-:-:S07]  /*23bd0*/  IMAD.MOV.U32 R16, RZ, RZ, R24 ;  /* 0x000000ffff107224 */ /* 0x000fce00078e0018 */
[-C--:B--2---:R-:W-:Y:S08]  /*23be0*/  HMMA.16816.F32 R16, R16, R2.reuse, R20 ;  /* 0x000000021010723c */ /* 0x084ff00000001814 */
[----:B---3--:R-:W-:-:S15]  /*23bf0*/  HMMA.16816.F32 R8, R12, R2, R8 ;  /* 0x000000020c08723c */ /* 0x008fde0000001808 */
[----:B------:R-:W-:-:S04]  /*23c00*/  NOP ;  /* 0x0000000000007918 */ /* 0x000fc80000000000 */
[----:B------:R-:W-:Y:S04]  /*23c10*/  STL.64 [R1+0x110], R8 ;  /* 0x0001100801007387 */ /* 0x000fe80000100a00 */
[----:B------:R-:W-:Y:S04]  /*23c20*/  STL.64 [R1+0x118], R10 ;  /* 0x0001180a01007387 */ /* 0x000fe80000100a00 */
[----:B------:R-:W2:Y:S04]  /*23c30*/  LDL.LU R4, [R1+0x2c0] ;  /* 0x0002c00001047983 */ /* 0x000ea80000300800 */
[----:B------:R-:W0:Y:S04]  /*23c40*/  LDSM.16.MT88.4 R8, [R29+UR9+0x1c080] ;  /* 0x01c080091d08783b */ /* 0x000e280008004200 */
[----:B------:R-:W2:Y:S04]  /*23c50*/  LDL.LU R5, [R1+0x2c4] ;  /* 0x0002c40001057983 */ /* 0x000ea80000300800 */
[----:B------:R-:W2:Y:S04]  /*23c60*/  LDL.LU R6, [R1+0x2c8] ;  /* 0x0002c80001067983 */ /* 0x000ea80000300800 */
[----:B------:R-:W2:Y:S04]  /*23c70*/  LDL.LU R7, [R1+0x2cc] ;  /* 0x0002cc0001077983 */ /* 0x000ea80000300800 */
[----:B------:R-:W-:Y:S04]  /*23c80*/  STL.64 [R1+0x1920], R18 ;  /* 0x0019201201007387 */ /* 0x000fe80000100a00 */
[----:B------:R-:W-:Y:S04]  /*23c90*/  STL.64 [R1+0x1918], R16 ;  /* 0x0019181001007387 */ /* 0x000fe80000100a00 */
[----:B------:R-:W1:Y:S01]  /*23ca0*/  LDSM.16.MT88.4 R16, [R29+UR9+0x1c100] ;  /* 0x01c100091d10783b */ /* 0x000e620008004200 */
[----:B0-----:R-:W-:-:S03]  /*23cb0*/  IMAD.MOV.U32 R24, RZ, RZ, R11 ;  /* 0x000000ffff187224 */ /* 0x001fc600078e000b */
[----:B------:R-:W-:Y:S04]  /*23cc0*/  STL [R1+0x24], R9 ;  /* 0x0000240901007387 */ /* 0x000fe80000100800 */
[----:B------:R-:W-:Y:S04]  /*23cd0*/  STL [R1+0x193c], R24 ;  /* 0x00193c1801007387 */ /* 0x000fe80000100800 */
[----:B-1----:R-:W-:Y:S01]  /*23ce0*/  STL [R1+0x64], R17 ;  /* 0x0000641101007387 */ /* 0x002fe20000100800 */
        /* <DEDUP_REMOVED lines=24> */
[----:B------:R-:W3:Y:S01]  /*23e70*/  LDL.LU R27, [R1+0x1c] ;  /* 0x00001c00011b7983 */ /* 0x000ee20000300800 */
[----:B------:R-:W-:-:S02]  /*23e80*/  IMAD.MOV.U32 R12, RZ, RZ, R8 ;  /* 0x000000ffff0c7224 */ /* 0x000fc400078e0008 */
[----:B------:R-:W-:Y:S02]  /*23e90*/  IMAD.MOV.U32 R13, RZ, RZ, R10 ;  /* 0x000000ffff0d7224 */ /* 0x000fe400078e000a */
[----:B------:R-:W0:Y:S04]  /*23ea0*/  LDSM.16.MT88.4 R8, [R29+UR9+0x1e080] ;  /* 0x01e080091d08783b */ /* 0x000e280008004200 */
[----:B------:R-:W-:Y:S01]  /*23eb0*/  STL [R1+0x1840], R29 ;  /* 0x0018401d01007387 */ /* 0x000fe20000100800 */
[----:B0-----:R-:W-:Y:S01]  /*23ec0*/  IMAD.MOV.U32 R14, RZ, RZ, R8 ;  /* 0x000000ffff0e7224 */ /* 0x001fe200078e0008 */
[----:B------:R-:W-:Y:S02]  /*23ed0*/  MOV R15, R10 ;  /* 0x0000000a000f7202 */ /* 0x000fe40000000f00 */
[----:B------:R-:W-:Y:S04]  /*23ee0*/  STL [R1+0x192c], R11 ;  /* 0x00192c0b01007387 */ /* 0x000fe80000100800 */
[----:B------:R0:W-:Y:S04]  /*23ef0*/  STL [R1+0x1928], R9 ;  /* 0x0019280901007387 */ /* 0x0001e80000100800 */
[----:B------:R-:W4:Y:S04]  /*23f00*/  LDL.LU R8, [R1+0xb0] ;  /* 0x0000b00001087983 */ /* 0x000f280000300800 */
[----:B0-----:R-:W4:Y:S04]  /*23f10*/  LDL.LU R9, [R1+0xb4] ;  /* 0x0000b40001097983 */ /* 0x001f280000300800 */
[----:B------:R-:W4:Y:S01]  /*23f20*/  LDL.LU R10, [R1+0xb8] ;  /* 0x0000b800010a7983 */ /* 0x000f220000300800 */
[-C--:B--2---:R-:W-:Y:S03]  /*23f30*/  HMMA.16816.F32 R12, R12, R2.reuse, R4 ;  /* 0x000000020c0c723c */ /* 0x084fe60000001804 */
        /* <DEDUP_REMOVED lines=8> */
[----:B------:R-:W5:Y:S04]  /*23fc0*/  LDL.LU R7, [R1+0xc] ;  /* 0x00000c0001077983 */ /* 0x000f680000300800 */
[----:B------:R0:W-:Y:S04]  /*23fd0*/  STL.64 [R1+0x18f8], R14 ;  /* 0x0018f80e01007387 */ /* 0x0001e80000100a00 */
[----:B0-----:R-:W2:Y:S04]  /*23fe0*/  LDL.LU R14, [R1+0x2f8] ;  /* 0x0002f800010e7983 */ /* 0x001ea80000300800 */
[----:B------:R-:W2:Y:S04]  /*23ff0*/  LDL.LU R15, [R1+0x2fc] ;  /* 0x0002fc00010f7983 */ /* 0x000ea80000300800 */
[----:B------:R-:W-:Y:S01]  /*24000*/  STL.64 [R1+0x18f0], R12 ;  /* 0x0018f00c01007387 */ /* 0x000fe20000100a00 */
[----:B---3--:R-:W-:Y:S03]  /*24010*/  HMMA.16816.F32 R20, R20, R2, R24 ;  /* 0x000000021414723c */ /* 0x008fe60000001818 */
[----:B------:R-:W3:Y:S04]  /*24020*/  LDL.LU R27, [R1+0x1948] ;  /* 0x00194800011b7983 */ /* 0x000ee80000300800 */
[----:B------:R-:W2:-:S12]  /*24030*/  LDL.LU.64 R24, [R1+0x1940] ;  /* 0x0019400001187983 */ /* 0x000e980000300a00 */
[----:B------:R-:W-:Y:S01]  /*24040*/  IMAD.MOV.U32 R0, RZ, RZ, R21 ;  /* 0x000000ffff007224 */ /* 0x000fe200078e0015 */
[----:B------:R2:W-:Y:S01]  /*24050*/  STL [R1+0x10], R20 ;  /* 0x0000101401007387 */ /* 0x0005e20000100800 */
[----:B------:R-:W-:Y:S01]  /*24060*/  IMAD.MOV.U32 R29, RZ, RZ, R22 ;  /* 0x000000ffff1d7224 */ /* 0x000fe200078e0016 */
[----:B------:R-:W-:Y:S01]  /*24070*/  MOV R21, R28 ;  /* 0x0000001c00157202 */ /* 0x000fe20000000f00 */
[----:B------:R-:W-:Y:S02]  /*24080*/  IMAD.MOV.U32 R26, RZ, RZ, R23 ;  /* 0x000000ffff1a7224 */ /* 0x000fe400078e0017 */
[----:B---3--:R-:W-:Y:S02]  /*24090*/  IMAD.MOV.U32 R23, RZ, RZ, R27 ;  /* 0x000000ffff177224 */ /* 0x008fe400078e001b */
[----:B--2---:R-:W-:Y:S02]  /*240a0*/  IMAD.MOV.U32 R20, RZ, RZ, R24 ;  /* 0x000000ffff147224 */ /* 0x004fe400078e0018 */
[----:B------:R-:W-:Y:S01]  /*240b0*/  IMAD.MOV.U32 R22, RZ, RZ, R25 ;  /* 0x000000ffff167224 */ /* 0x000fe200078e0019 */
[----:B------:R-:W2:Y:S04]  /*240c0*/  LDL.LU R24, [R1+0x193c] ;  /* 0x00193c0001187983 */ /* 0x000ea80000300800 */
[----:B------:R-:W3:Y:S02]  /*240d0*/  LDL.LU R28, [R1+0x1938] ;  /* 0x00193800011c7983 */ /* 0x000ee40000300800 */
[----:B----4-:R-:W-:Y:S02]  /*240e0*/  HMMA.16816.F32 R20, R20, R2, R8 ;  /* 0x000000021414723c */ /* 0x010fe40000001808 */
[----:B------:R-:W4:Y:S04]  /*240f0*/  LDL.LU R25, [R1+0x1934] ;  /* 0x0019340001197983 */ /* 0x000f280000300800 */
[----:B------:R-:W2:Y:S04]  /*24100*/  LDL.LU R27, [R1+0x1930] ;  /* 0x00193000011b7983 */ /* 0x000ea80000300800 */
[----:B------:R-:W2:Y:S04]  /*24110*/  LDL.LU R11, [R1+0x192c] ;  /* 0x00192c00010b7983 */ /* 0x000ea80000300800 */
[----:B------:R-:W2:Y:S01]  /*24120*/  LDL.LU R9, [R1+0x1928] ;  /* 0x0019280001097983 */ /* 0x000ea20000300800 */
[----:B------:R-:W-:-:S04]  /*24130*/  F2FP.F16.E4M3.UNPACK_B R2, R14.H1 ;  /* 0x0000000eff02723e */ /* 0x000fc800030006ff */
[----:B------:R0:W-:Y:S01]  /*24140*/  STL.64 [R1+0xb0], R20 ;  /* 0x0000b01401007387 */ /* 0x0001e20000100a00 */
[----:B------:R-:W-:Y:S01]  /*24150*/  F2FP.F16.E4M3.UNPACK_B R3, R15.H1 ;  /* 0x0000000fff03723e */ /* 0x000fe200030006ff */
[----:B------:R-:W-:Y:S02]  /*24160*/  IMAD.MOV.U32 R10, RZ, RZ, R22 ;  /* 0x000000ffff0a7224 */ /* 0x000fe400078e0016 */
[----:B------:R-:W-:Y:S01]  /*24170*/  IMAD.MOV.U32 R8, RZ, RZ, R23 ;  /* 0x000000ffff087224 */ /* 0x000fe200078e0017 */
[----:B0-----:R-:W2:Y:S04]  /*24180*/  LDL.LU R20, [R1+0x214] ;  /* 0x0002140001147983 */ /* 0x001ea80000300800 */
        /* <DEDUP_REMOVED lines=8> */
[----:B------:R-:W2:Y:S04]  /*24210*/  LDL.LU.64 R18, [R1+0x1920] ;  /* 0x0019200001127983 */ /* 0x000ea80000300a00 */
[----:B------:R-:W2:-:S13]  /*24220*/  LDL.LU.64 R16, [R1+0x1918] ;  /* 0x0019180001107983 */ /* 0x000e9a0000300a00 */
        /* <DEDUP_REMOVED lines=22> */
[----:B------:R-:W5:Y:S01]  /*24390*/  LDL.LU R23, [R1+0x5c] ;  /* 0x00005c0001177983 */ /* 0x000f620000300800 */
[----:B---3--:R-:W-:-:S03]  /*243a0*/  IMAD.MOV.U32 R6, RZ, RZ, R28 ;  /* 0x000000ffff067224 */ /* 0x008fc600078e001c */
[----:B------:R-:W3:Y:S04]  /*243b0*/  LDL.LU R28, [R1+0x1900] ;  /* 0x00190000011c7983 */ /* 0x000ee80000300800 */
[----:B------:R-:W2:Y:S01]  /*243c0*/  LDL.LU R7, [R1+0x3c] ;  /* 0x00003c0001077983 */ /* 0x000ea20000300800 */
[----:B----4-:R-:W-:Y:S01]  /*243d0*/  MOV R4, R25 ;  /* 0x0000001900047202 */ /* 0x010fe20000000f00 */
        /* <DEDUP_REMOVED lines=8> */
[----:B0-----:R-:W4:Y:S04]  /*24460*/  LDL.LU R4, [R1+0x244] ;  /* 0x0002440001047983 */ /* 0x001f280000300800 */
[----:B------:R-:W4:Y:S04]  /*24470*/  LDL.LU R5, [R1+0x24c] ;  /* 0x00024c0001057983 */ /* 0x000f280000300800 */
[----:B-1----:R-:W4:Y:S04]  /*24480*/  LDL.LU R6, [R1+0x254] ;  /* 0x0002540001067983 */ /* 0x002f280000300800 */
[----:B------:R-:W4:Y:S01]  /*24490*/  LDL.LU R7, [R1+0x25c] ;  /* 0x00025c0001077983 */ /* 0x000f220000300800 */
[----:B---3--:R-:W-:Y:S01]  /*244a0*/  IMAD.MOV.U32 R19, RZ, RZ, R28 ;  /* 0x000000ffff137224 */ /* 0x008fe200078e001c */
[----:B----4-:R-:W-:Y:S02]  /*244b0*/  HMMA.16816.F32 R4, R4, R2, R12 ;  /* 0x000000020404723c */ /* 0x010fe4000000180c */
[----:B------:R-:W3:Y:S04]  /*244c0*/  LDL.LU.64 R14, [R1+0x18f8] ;  /* 0x0018f800010e7983 */ /* 0x000ee80000300a00 */
[----:B------:R-:W3:-:S13]  /*244d0*/  LDL.LU.64 R12, [R1+0x18f0] ;  /* 0x0018f000010c7983 */ /* 0x000eda0000300a00 */
[----:B------:R0:W-:Y:S04]  /*244e0*/  STL.64 [R1], R4 ;  /* 0x0000000401007387 */ /* 0x0001e80000100a00 */
[----:B------:R1:W-:Y:S01]  /*244f0*/  STL [R1+0x8], R6 ;  /* 0x0000080601007387 */ /* 0x0003e20000100800 */
[----:B------:R-:W-:-:S03]  /*24500*/  IMAD.MOV.U32 R28, RZ, RZ, R7 ;  /* 0x000000ffff1c7224 */ /* 0x000fc600078e0007 */
[----:B0-----:R-:W2:Y:S04]  /*24510*/  LDL.LU R4, [R1+0x1a4] ;  /* 0x0001a40001047983 */ /* 0x001ea80000300800 */
[----:B------:R-:W2:Y:S04]  /*24520*/  LDL.LU R5, [R1+0x1ac] ;  /* 0x0001ac0001057983 */ /* 0x000ea80000300800 */
[----:B-1----:R-:W2:Y:S04]  /*24530*/  LDL.LU R6, [R1+0x194] ;  /* 0x0001940001067983 */ /* 0x002ea80000300800 */
[----:B------:R-:W2:Y:S02]  /*24540*/  LDL.LU R7, [R1+0x19c] ;  /* 0x00019c0001077983 */ /* 0x000ea40000300800 */
[----:B--2---:R-:W-:Y:S02]  /*24550*/  HMMA.16816.F32 R16, R4, R2, R16 ;  /* 0x000000020410723c */ /* 0x004fe40000001810 */
[----:B------:R-:W5:-:S15]  /*24560*/  LDL.LU R4, [R1+0xe4] ;  /* 0x0000e40001047983 */ /* 0x000f5e0000300800 */
[----:B------:R-:W-:Y:S02]  /*24570*/  NOP ;  /* 0x0000000000007918 */ /* 0x000fe40000000000 */
[----:B------:R0:W-:Y:S04]  /*24580*/  STL.64 [R1+0x30], R16 ;  /* 0x0000301001007387 */ /* 0x0001e80000100a00 */
[----:B------:R1:W-:Y:S04]  /*24590*/  STL.64 [R1+0x38], R18 ;  /* 0x0000381201007387 */ /* 0x0003e80000100a00 */
[----:B------:R-:W5:Y:S04]  /*245a0*/  LDL.LU R5, [R1+0xec] ;  /* 0x0000ec0001057983 */ /* 0x000f680000300800 */
[----:B0-----:R-:W2:Y:S04]  /*245b0*/  LDL.LU R16, [R1+0x1c0] ;  /* 0x0001c00001107983 */ /* 0x001ea80000300800 */
[----:B------:R-:W2:Y:S04]  /*245c0*/  LDL.LU R17, [R1+0x1c4] ;  /* 0x0001c40001117983 */ /* 0x000ea80000300800 */
[----:B-1----:R-:W2:Y:S04]  /*245d0*/  LDL.LU R18, [R1+0x1c8] ;  /* 0x0001c80001127983 */ /* 0x002ea80000300800 */
[----:B------:R-:W2:Y:S04]  /*245e0*/  LDL.LU R19, [R1+0x1cc] ;  /* 0x0001cc0001137983 */ /* 0x000ea80000300800 */
[----:B------:R-:W5:Y:S04]  /*245f0*/  LDL.LU R6, [R1+0xd4] ;  /* 0x0000d40001067983 */ /* 0x000f680000300800 */
[----:B------:R-:W5:Y:S02]  /*24600*/  LDL.LU R7, [R1+0xdc] ;  /* 0x0000dc0001077983 */ /* 0x000f640000300800 */
[----:B-----5:R-:W-:Y:S02]  /*24610*/  HMMA.16816.F32 R20, R4, R2, R20 ;  /* 0x000000020414723c */ /* 0x020fe40000001814 */
[----:B------:R-:W3:Y:S01]  /*24620*/  LDL.LU R4, [R1+0x24] ;  /* 0x0000240001047983 */ /* 0x000ee20000300800 */
[----:B------:R-:W-:Y:S01]  /*24630*/  MOV R5, R24 ;  /* 0x0000001800057202 */ /* 0x000fe20000000f00 */
[----:B------:R-:W-:-:S02]  /*24640*/  IMAD.MOV.U32 R6, RZ, RZ, R9 ;  /* 0x000000ffff067224 */ /* 0x000fc400078e0009 */
[----:B------:R-:W-:-:S13]  /*24650*/  IMAD.MOV.U32 R7, RZ, RZ, R11 ;  /* 0x000000ffff077224 */ /* 0x000fda00078e000b */
[----:B------:R-:W-:Y:S04]  /*24660*/  STL.64 [R1+0x50], R20 ;  /* 0x0000501401007387 */ /* 0x000fe80000100a00 */
[----:B------:R-:W-:Y:S04]  /*24670*/  STL.64 [R1+0x58], R22 ;  /* 0x0000581601007387 */ /* 0x000fe80000100a00 */
[----:B------:R-:W-:Y:S04]  /*24680*/  STL [R1+0x18e4], R10 ;  /* 0x0018e40a01007387 */ /* 0x000fe80000100800 */
[----:B------:R3:W-:Y:S02]  /*24690*/  STL [R1+0x18e0], R8 ;  /* 0x0018e00801007387 */ /* 0x0007e40000100800 */
[----:B---3--:R-:W-:Y:S02]  /*246a0*/  HMMA.16816.F32 R8, R4, R2, R12 ;  /* 0x000000020408723c */ /* 0x008fe4000000180c */
[----:B------:R-:W3:Y:S01]  /*246b0*/  LDL.LU R4, [R1+0x120] ;  /* 0x0001200001047983 */ /* 0x000ee20000300800 */
[----:B------:R-:W-:Y:S01]  /*246c0*/  IMAD.MOV.U32 R13, RZ, RZ, R0 ;  /* 0x000000ffff0d7224 */ /* 0x000fe200078e0000 */
[----:B------:R-:W-:-:S15]  /*246d0*/  MOV R15, R26 ;  /* 0x0000001a000f7202 */ /* 0x000fde0000000f00 */
[----:B------:R0:W-:Y:S04]  /*246e0*/  STL.64 [R1+0x2c0], R8 ;  /* 0x0002c00801007387 */ /* 0x0001e80000100a00 */
[----:B------:R1:W-:Y:S04]  /*246f0*/  STL.64 [R1+0x2c8], R10 ;  /* 0x0002c80a01007387 */ /* 0x0003e80000100a00 */
[----:B------:R-:W3:Y:S04]  /*24700*/  LDL.LU R5, [R1+0x124] ;  /* 0x0001240001057983 */ /* 0x000ee80000300800 */
[----:B------:R-:W3:Y:S04]  /*24710*/  LDL.LU R6, [R1+0x128] ;  /* 0x0001280001067983 */ /* 0x000ee80000300800 */
[----:B------:R-:W3:Y:S04]  /*24720*/  LDL.LU R7, [R1+0x12c] ;  /* 0x00012c0001077983 */ /* 0x000ee80000300800 */
[----:B------:R-:W2:Y:S04]  /*24730*/  LDL.LU R24, [R1+0x274] ;  /* 0x0002740001187983 */ /* 0x000ea80000300800 */
[----:B------:R-:W2:Y:S04]  /*24740*/  LDL.LU R25, [R1+0x27c] ;  /* 0x00027c0001197983 */ /* 0x000ea80000300800 */
[----:B0-----:R-:W4:Y:S04]  /*24750*/  LDL.LU R8, [R1+0x90] ;  /* 0x0000900001087983 */ /* 0x001f280000300800 */
[----:B------:R-:W4:Y:S04]  /*24760*/  LDL.LU R9, [R1+0x94] ;  /* 0x0000940001097983 */ /* 0x000f280000300800 */
[----:B-1----:R-:W4:Y:S04]  /*24770*/  LDL.LU R10, [R1+0x98] ;  /* 0x00009800010a7983 */ /* 0x002f280000300800 */
[----:B------:R-:W4:Y:S04]  /*24780*/  LDL.LU R11, [R1+0x9c] ;  /* 0x00009c00010b7983 */ /* 0x000f280000300800 */
[----:B------:R-:W5:Y:S04]  /*24790*/  LDL.LU R12, [R1+0x10] ;  /* 0x00001000010c7983 */ /* 0x000f680000300800 */
[----:B------:R-:W2:Y:S04]  /*247a0*/  LDL.LU R0, [R1+0x18e8] ;  /* 0x0018e80001007983 */ /* 0x000ea80000300800 */
[----:B------:R-:W2:Y:S04]  /*247b0*/  LDL.LU R26, [R1+0x294] ;  /* 0x00029400011a7983 */ /* 0x000ea80000300800 */
[----:B------:R-:W2:Y:S04]  /*247c0*/  LDL.LU R27, [R1+0x29c] ;  /* 0x00029c00011b7983 */ /* 0x000ea80000300800 */
[----:B------:R-:W3:Y:S04]  /*247d0*/  LDL.LU R20, [R1+0x230] ;  /* 0x0002300001147983 */ /* 0x000ee80000300800 */
[----:B------:R-:W3:Y:S04]  /*247e0*/  LDL.LU R21, [R1+0x234] ;  /* 0x0002340001157983 */ /* 0x000ee80000300800 */
[----:B------:R-:W3:Y:S04]  /*247f0*/  LDL.LU R22, [R1+0x238] ;  /* 0x0002380001167983 */ /* 0x000ee80000300800 */
[----:B------:R-:W3:Y:S01]  /*24800*/  LDL.LU R23, [R1+0x23c] ;  /* 0x00023c0001177983 */ /* 0x000ee20000300800 */
[----:B------:R-:W-:Y:S01]  /*24810*/  IMAD.MOV.U32 R14, RZ, RZ, R29 ;  /* 0x000000ffff0e7224 */ /* 0x000fe200078e001d */
        /* <DEDUP_REMOVED lines=9> */
[----:B------:R-:W3:Y:S02]  /*248b0*/  LDL.LU R19, [R1+0x20c] ;  /* 0x00020c0001137983 */ /* 0x000ee40000300800 */
        /* <DEDUP_REMOVED lines=8> */
[----:B------:R-:W4:Y:S04]  /*24940*/  LDL.LU R4, [R1+0xf4] ;  /* 0x0000f40001047983 */ /* 0x000f280000300800 */
[----:B------:R-:W4:Y:S04]  /*24950*/  LDL.LU R5, [R1+0xfc] ;  /* 0x0000fc0001057983 */ /* 0x000f280000300800 */
[----:B------:R-:W4:Y:S04]  /*24960*/  LDL.LU R6, [R1+0x154] ;  /* 0x0001540001067983 */ /* 0x000f280000300800 */
[----:B------:R-:W4:Y:S02]  /*24970*/  LDL.LU R7, [R1+0x15c] ;  /* 0x00015c0001077983 */ /* 0x000f240000300800 */
[----:B----4-:R-:W-:Y:S02]  /*24980*/  HMMA.16816.F32 R4, R4, R2, R8 ;  /* 0x000000020404723c */ /* 0x010fe40000001808 */
[----:B------:R-:W4:Y:S04]  /*24990*/  LDL.LU R10, [R1+0x18e4] ;  /* 0x0018e400010a7983 */ /* 0x000f280000300800 */
[----:B------:R-:W2:-:S13]  /*249a0*/  LDL.LU R8, [R1+0x18e0] ;  /* 0x0018e00001087983 */ /* 0x000e9a0000300800 */
[----:B------:R0:W-:Y:S04]  /*249b0*/  STL.64 [R1+0x20], R4 ;  /* 0x0000200401007387 */ /* 0x0001e80000100a00 */
[----:B------:R1:W-:Y:S04]  /*249c0*/  STL.64 [R1+0x28], R6 ;  /* 0x0000280601007387 */ /* 0x0003e80000100a00 */
[----:B0-----:R-:W5:Y:S04]  /*249d0*/  LDL.LU R4, [R1+0x64] ;  /* 0x0000640001047983 */ /* 0x001f680000300800 */
[----:B------:R-:W5:Y:S04]  /*249e0*/  LDL.LU R5, [R1+0x6c] ;  /* 0x00006c0001057983 */ /* 0x000f680000300800 */
[----:B-1----:R-:W5:Y:S01]  /*249f0*/  LDL.LU R6, [R1+0x84] ;  /* 0x0000840001067983 */ /* 0x002f620000300800 */
[----:B------:R-:W-:-:S03]  /*24a00*/  IMAD.MOV.U32 R7, RZ, RZ, R0 ;  /* 0x000000ffff077224 */ /* 0x000fc600078e0000 */
[----:B------:R-:W2:Y:S04]  /*24a10*/  LDL.LU R0, [R1+0x18dc] ;  /* 0x0018dc0001007983 */ /* 0x000ea80000300800 */
[----:B-----5:R-:W-:Y:S01]  /*24a20*/  HMMA.16816.F32 R12, R4, R2, R12 ;  /* 0x00000002040c723c */ /* 0x020fe2000000180c */
[----:B------:R-:W5:-:S15]  /*24a30*/  LDL.LU R4, [R1+0x2a4] ;  /* 0x0002a40001047983 */ /* 0x000f5e0000300800 */
[----:B------:R-:W-:-:S03]  /*24a40*/  NOP ;  /* 0x0000000000007918 */ /* 0x000fc60000000000 */
[----:B------:R-:W-:Y:S04]  /*24a50*/  STL.64 [R1+0x10], R12 ;  /* 0x0000100c01007387 */ /* 0x000fe80000100a00 */
[----:B------:R-:W-:Y:S04]  /*24a60*/  STL.64 [R1+0x18], R14 ;  /* 0x0000180e01007387 */ /* 0x000fe80000100a00 */
[----:B------:R-:W5:Y:S04]  /*24a70*/  LDL.LU R5, [R1+0x2ac] ;  /* 0x0002ac0001057983 */ /* 0x000f680000300800 */
[----:B------:R-:W5:Y:S04]  /*24a80*/  LDL.LU R6, [R1+0x2b4] ;  /* 0x0002b40001067983 */ /* 0x000f680000300800 */
[----:B------:R-:W5:Y:S04]  /*24a90*/  LDL.LU R7, [R1+0x2bc] ;  /* 0x0002bc0001077983 */ /* 0x000f680000300800 */
[----:B--2---:R-:W-:Y:S01]  /*24aa0*/  LDSM.16.MT88.4 R12, [R0+UR9+0x20000] ;  /* 0x02000009000c783b */ /* 0x004fe20008004200 */
[----:B-----5:R-:W-:Y:S03]  /*24ab0*/  HMMA.16816.F32 R4, R4, R2, R20 ;  /* 0x000000020404723c */ /* 0x020fe60000001814 */
[----:B------:R-:W2:Y:S04]  /*24ac0*/  LDL.LU R20, [R1+0x110] ;  /* 0x0001100001147983 */ /* 0x000ea80000300800 */
[----:B------:R-:W2:Y:S04]  /*24ad0*/  LDL.LU R21, [R1+0x114] ;  /* 0x0001140001157983 */ /* 0x000ea80000300800 */
[----:B------:R-:W2:Y:S04]  /*24ae0*/  LDL.LU R22, [R1+0x118] ;  /* 0x0001180001167983 */ /* 0x000ea80000300800 */
[----:B------:R-:W2:Y:S04]  /*24af0*/  LDL.LU R23, [R1+0x11c] ;  /* 0x00011c0001177983 */ /* 0x000ea80000300800 */
[----:B------:R-:W-:Y:S04]  /*24b00*/  STL.64 [R1+0x18b0], R6 ;  /* 0x0018b00601007387 */ /* 0x000fe80000100a00 */
[----:B------:R-:W-:Y:S04]  /*24b10*/  STL.64 [R1+0x18a8], R4 ;  /* 0x0018a80401007387 */ /* 0x000fe80000100a00 */
[----:B------:R-:W0:Y:S04]  /*24b20*/  LDSM.16.M88.4 R4, [R29+UR9+0x40100] ;  /* 0x040100091d04783b */ /* 0x000e280008000200 */
[----:B0-----:R-:W-:Y:S04]  /*24b30*/  STL.64 [R1+0x2f0], R4 ;  /* 0x0002f00401007387 */ /* 0x001fe80000100a00 */
[----:B------:R-:W-:Y:S04]  /*24b40*/  STL.64 [R1+0x2f8], R6 ;  /* 0x0002f80601007387 */ /* 0x000fe80000100a00 */
[----:B------:R-:W0:Y:S04]  /*24b50*/  LDSM.16.MT88.4 R4, [R0+UR9+0x22000] ;  /* 0x022000090004783b */ /* 0x000e280008004200 */
[----:B0-----:R-:W-:Y:S04]  /*24b60*/  STL.64 [R1+0x220], R4 ;  /* 0x0002200401007387 */ /* 0x001fe80000100a00 */
        /* <DEDUP_REMOVED lines=8> */
[----:B------:R-:W0:Y:S01]  /*24bf0*/  LDSM.16.MT88.4 R4, [R0+UR9+0x20080] ;  /* 0x020080090004783b */ /* 0x000e220008004200 */
[----:B---3--:R-:W-:Y:S01]  /*24c00*/  HMMA.16816.F32 R12, R12, R2, R16 ;  /* 0x000000020c0c723c */ /* 0x008fe20000001810 */
[----:B0-----:R-:W-:Y:S02]  /*24c10*/  IMAD.MOV.U32 R19, RZ, RZ, R4 ;  /* 0x000000ffff137224 */ /* 0x001fe400078e0004 */
[----:B------:R-:W-:-:S15]  /*24c20*/  IMAD.MOV.U32 R18, RZ, RZ, R6 ;  /* 0x000000ffff127224 */ /* 0x000fde00078e0006 */
[----:B------:R-:W-:Y:S01]  /*24c30*/  NOP ;  /* 0x0000000000007918 */ /* 0x000fe20000000000 */
[----:B------:R-:W-:Y:S04]  /*24c40*/  STL [R1+0x1898], R12 ;  /* 0x0018980c01007387 */ /* 0x000fe80000100800 */
[----:B------:R-:W-:Y:S04]  /*24c50*/  STL [R1+0x1894], R13 ;  /* 0x0018940d01007387 */ /* 0x000fe80000100800 */
[----:B------:R-:W-:Y:S04]  /*24c60*/  STL [R1+0x1890], R14 ;  /* 0x0018900e01007387 */ /* 0x000fe80000100800 */
[----:B------:R-:W-:Y:S04]  /*24c70*/  STL [R1+0x1858], R15 ;  /* 0x0018580f01007387 */ /* 0x000fe80000100800 */
[----:B------:R-:W-:Y:S04]  /*24c80*/  STL [R1+0x244], R5 ;  /* 0x0002440501007387 */ /* 0x000fe80000100800 */
[----:B------:R-:W-:Y:S04]  /*24c90*/  STL [R1+0x24c], R7 ;  /* 0x00024c0701007387 */ /* 0x000fe80000100800 */
[----:B------:R-:W0:Y:S02]  /*24ca0*/  LDSM.16.MT88.4 R4, [R0+UR9+0x22080] ;  /* 0x022080090004783b */ /* 0x000e240008004200 */
[----:B0-----:R-:W-:Y:S01]  /*24cb0*/  MOV R17, R4 ;  /* 0x0000000400117202 */ /* 0x001fe20000000f00 */
[----:B------:R-:W-:Y:S01]  /*24cc0*/  IMAD.MOV.U32 R16, RZ, RZ, R6 ;  /* 0x000000ffff107224 */ /* 0x000fe200078e0006 */
[----:B------:R-:W-:Y:S04]  /*24cd0*/  STL [R1+0x254], R5 ;  /* 0x0002540501007387 */ /* 0x000fe80000100800 */
[----:B------:R-:W-:Y:S04]  /*24ce0*/  STL [R1+0x25c], R7 ;  /* 0x00025c0701007387 */ /* 0x000fe80000100800 */
[----:B------:R0:W-:Y:S04]  /*24cf0*/  STL.64 [R1+0x18d0], R18 ;  /* 0x0018d01201007387 */ /* 0x0001e80000100a00 */
[----:B------:R-:W1:Y:S04]  /*24d00*/  LDSM.16.MT88.4 R4, [R0+UR9+0x20100] ;  /* 0x020100090004783b */ /* 0x000e680008004200 */
[----:B------:R3:W-:Y:S01]  /*24d10*/  STL.64 [R1+0x18c8], R16 ;  /* 0x0018c81001007387 */ /* 0x0007e20000100a00 */
[----:B0-----:R-:W-:-:S03]  /*24d20*/  IMAD.MOV.U32 R19, RZ, RZ, R8 ;  /* 0x000000ffff137224 */ /* 0x001fc600078e0008 */
[----:B---3--:R-:W3:Y:S04]  /*24d30*/  LDL.LU R16, [R1+0xb0] ;  /* 0x0000b00001107983 */ /* 0x008ee80000300800 */
[----:B------:R-:W3:Y:S04]  /*24d40*/  LDL.LU R17, [R1+0xb4] ;  /* 0x0000b40001117983 */ /* 0x000ee80000300800 */
[----:B------:R-:W2:Y:S01]  /*24d50*/  LDL.LU R8, [R1+0x1d4] ;  /* 0x0001d40001087983 */ /* 0x000ea20000300800 */
[----:B----4-:R-:W-:-:S03]  /*24d60*/  IMAD.MOV.U32 R18, RZ, RZ, R10 ;  /* 0x000000ffff127224 */ /* 0x010fc600078e000a */
[----:B------:R-:W2:Y:S04]  /*24d70*/  LDL.LU R9, [R1+0x1dc] ;  /* 0x0001dc0001097983 */ /* 0x000ea80000300800 */
[----:B------:R-:W2:Y:S04]  /*24d80*/  LDL.LU R10, [R1+0x1e4] ;  /* 0x0001e400010a7983 */ /* 0x000ea80000300800 */
[----:B------:R-:W2:Y:S04]  /*24d90*/  LDL.LU R11, [R1+0x1ec] ;  /* 0x0001ec00010b7983 */ /* 0x000ea80000300800 */
[----:B------:R-:W4:Y:S04]  /*24da0*/  LDL R14, [R1+0x2f0] ;  /* 0x0002f000010e7983 */ /* 0x000f280000100800 */
[----:B------:R-:W5:Y:S01]  /*24db0*/  LDL R13, [R1+0x2f4] ;  /* 0x0002f400010d7983 */ /* 0x000f620000100800 */
[----:B-1----:R-:W-:Y:S01]  /*24dc0*/  IMAD.MOV.U32 R25, RZ, RZ, R4 ;  /* 0x000000ffff197224 */ /* 0x002fe200078e0004 */
[----:B------:R-:W-:Y:S01]  /*24dd0*/  MOV R26, R6 ;  /* 0x00000006001a7202 */ /* 0x000fe20000000f00 */
        /* <DEDUP_REMOVED lines=8> */
[----:B0-----:R-:W-:-:S03]  /*24e60*/  IMAD.MOV.U32 R27, RZ, RZ, R4 ;  /* 0x000000ffff1b7224 */ /* 0x001fc600078e0004 */
        /* <DEDUP_REMOVED lines=12> */
[----:B------:R-:W2:Y:S01]  /*24f30*/  LDL.LU R4, [R1] ;  /* 0x0000000001047983 */ /* 0x000ea20000300800 */
[----:B------:R-:W-:-:S03]  /*24f40*/  IMAD.MOV.U32 R15, RZ, RZ, R6 ;  /* 0x000000ffff0f7224 */ /* 0x000fc600078e0006 */
[----:B------:R-:W2:Y:S04]  /*24f50*/  LDL.LU R5, [R1+0x4] ;  /* 0x0000040001057983 */ /* 0x000ea80000300800 */
[----:B------:R-:W2:Y:S01]  /*24f60*/  LDL.LU R6, [R1+0x8] ;  /* 0x0000080001067983 */ /* 0x000ea20000300800 */
[----:B------:R-:W-:-:S03]  /*24f70*/  IMAD.MOV.U32 R7, RZ, RZ, R28 ;  /* 0x000000ffff077224 */ /* 0x000fc600078e001c */
        /* <DEDUP_REMOVED lines=15> */
[----:B-1----:R-:W-:Y:S01]  /*25070*/  MOV R11, R16 ;  /* 0x00000010000b7202 */ /* 0x002fe20000000f00 */
[----:B------:R-:W-:-:S02]  /*25080*/  IMAD.MOV.U32 R10, RZ, RZ, R18 ;  /* 0x000000ffff0a7224 */ /* 0x000fc400078e0012 */
[----:B--2---:R-:W0:Y:S01]  /*25090*/  LDSM.16.MT88.4 R16, [R28+UR9+0x20000] ;  /* 0x020000091c10783b */ /* 0x004e220008004200 */
[----:B----4-:R-:W-:-:S03]  /*250a0*/  F2FP.F16.E4M3.UNPACK_B R2, R14 ;  /* 0x0000000eff02723e */ /* 0x010fc600020006ff */
[----:B0-----:R-:W-:Y:S04]  /*250b0*/  STL [R1+0x164], R17 ;  /* 0x0001641101007387 */ /* 0x001fe80000100800 */
[----:B------:R0:W-:Y:S01]  /*250c0*/  STL [R1+0x16c], R19 ;  /* 0x00016c1301007387 */ /* 0x0001e20000100800 */
[----:B------:R-:W-:-:S03]  /*250d0*/  IMAD.MOV.U32 R14, RZ, RZ, R18 ;  /* 0x000000ffff0e7224 */ /* 0x000fc600078e0012 */
        /* <DEDUP_REMOVED lines=8> */
[----:B------:R-:W-:Y:S04]  /*25160*/  STL.64 [R1+0xc0], R20 ;  /* 0x0000c01401007387 */ /* 0x000fe80000100a00 */
[----:B------:R-:W-:Y:S01]  /*25170*/  STL [R1+0xc8], R22 ;  /* 0x0000c81601007387 */ /* 0x000fe20000100800 */
[----:B------:R-:W-:-:S03]  /*25180*/  MOV R0, R23 ;  /* 0x0000001700007202 */ /* 0x000fc60000000f00 */
[----:B------:R-:W0:Y:S04]  /*25190*/  LDSM.16.MT88.4 R20, [R28+UR9+0x22000] ;  /* 0x022000091c14783b */ /* 0x000e280008004200 */
[----:B------:R-:W-:Y:S04]  /*251a0*/  STL [R1+0x1828], R0 ;  /* 0x0018280001007387 */ /* 0x000fe80000100800 */
[----:B0-----:R0:W-:Y:S04]  /*251b0*/  STL [R1+0x104], R21 ;  /* 0x0001041501007387 */ /* 0x0011e80000100800 */
[----:B------:R-:W-:Y:S04]  /*251c0*/  STL [R1+0x10c], R23 ;  /* 0x00010c1701007387 */ /* 0x000fe80000100800 */
[----:B------:R-:W3:Y:S01]  /*251d0*/  LDL R29, [R1+0x318] ;  /* 0x00031800011d7983 */ /* 0x000ee20000100800 */
[----:B------:R-:W-:-:S03]  /*251e0*/  IMAD.MOV.U32 R9, RZ, RZ, R20 ;  /* 0x000000ffff097224 */ /* 0x000fc600078e0014 */
[----:B------:R-:W-:Y:S01]  /*251f0*/  STL [R1+0x1a4], R25 ;  /* 0x0001a41901007387 */ /* 0x000fe20000100800 */
[----:B--2---:R-:W-:-:S03]  /*25200*/  IMAD.MOV.U32 R20, RZ, RZ, R19 ;  /* 0x000000ffff147224 */ /* 0x004fc600078e0013 */
[----:B------:R1:W-:Y:S01]  /*25210*/  STL [R1+0x1ac], R27 ;  /* 0x0001ac1b01007387 */ /* 0x0003e20000100800 */
[----:B------:R-:W-:Y:S02]  /*25220*/  IMAD.MOV.U32 R19, RZ, RZ, R24 ;  /* 0x000000ffff137224 */ /* 0x000fe400078e0018 */
[----:B0-----:R-:W-:Y:S02]  /*25230*/  IMAD.MOV.U32 R21, RZ, RZ, R18 ;  /* 0x000000ffff157224 */ /* 0x001fe400078e0012 */
[----:B------:R-:W-:Y:S02]  /*25240*/  IMAD.MOV.U32 R18, RZ, RZ, R26 ;  /* 0x000000ffff127224 */ /* 0x000fe400078e001a */
[----:B-1----:R-:W2:Y:S04]  /*25250*/  LDL.LU.64 R26, [R1+0x18c0] ;  /* 0x0018c000011a7983 */ /* 0x002ea80000300a00 */
        /* <DEDUP_REMOVED lines=16> */
[----:B--2---:R-:W-:-:S02]  /*25360*/  IMAD.MOV.U32 R21, RZ, RZ, R26 ;  /* 0x000000ffff157224 */ /* 0x004fc400078e001a */
[----:B-----5:R-:W-:Y:S02]  /*25370*/  IMAD.MOV.U32 R20, RZ, RZ, R25 ;  /* 0x000000ffff147224 */ /* 0x020fe400078e0019 */
[----:B------:R-:W-:Y:S01]  /*25380*/  IMAD.MOV.U32 R22, RZ, RZ, R27 ;  /* 0x000000ffff167224 */ /* 0x000fe200078e001b */
[----:B------:R-:W2:Y:S04]  /*25390*/  LDL.LU R25, [R1+0x18a4] ;  /* 0x0018a40001197983 */ /* 0x000ea80000300800 */
[----:B------:R-:W2:Y:S04]  /*253a0*/  LDL.LU R26, [R1+0x18a0] ;  /* 0x0018a000011a7983 */ /* 0x000ea80000300800 */
[----:B------:R-:W2:Y:S04]  /*253b0*/  LDL.LU R27, [R1+0x189c] ;  /* 0x00189c00011b7983 */ /* 0x000ea80000300800 */
        /* <DEDUP_REMOVED lines=8> */
[----:B------:R-:W-:-:S15]  /*25440*/  HMMA.16816.F32 R20, R20, R2, R24 ;  /* 0x000000021414723c */ /* 0x000fde0000001818 */
[----:B------:R-:W-:-:S04]  /*25450*/  NOP ;  /* 0x0000000000007918 */ /* 0x000fc80000000000 */
[----:B------:R-:W-:Y:S04]  /*25460*/  STL.64 [R1+0x1c0], R20 ;  /* 0x0001c01401007387 */ /* 0x000fe80000100a00 */
[----:B------:R-:W-:Y:S04]  /*25470*/  STL.64 [R1+0x1c8], R22 ;  /* 0x0001c81601007387 */ /* 0x000fe80000100a00 */
[----:B0-----:R-:W-:Y:S01]  /*25480*/  STL [R1+0x1f4], R17 ;  /* 0x0001f41101007387 */ /* 0x001fe20000100800 */
[----:B------:R-:W-:-:S03]  /*25490*/  MOV R15, R16 ;  /* 0x00000010000f7202 */ /* 0x000fc60000000f00 */
[----:B------:R-:W-:Y:S01]  /*254a0*/  STL [R1+0x1fc], R19 ;  /* 0x0001fc1301007387 */ /* 0x000fe20000100800 */
[----:B------:R-:W-:-:S03]  /*254b0*/  IMAD.MOV.U32 R27, RZ, RZ, R18 ;  /* 0x000000ffff1b7224 */ /* 0x000fc600078e0012 */
        /* <DEDUP_REMOVED lines=15> */
[----:B---3--:R-:W-:Y:S01]  /*255b0*/  LDSM.16.MT88.4 R16, [R29+UR9+0x20000] ;  /* 0x020000091d10783b */ /* 0x008fe20008004200 */
        /* <DEDUP_REMOVED lines=10> */
[----:B------:R-:W-:-:S03]  /*25660*/  IMAD.MOV.U32 R10, RZ, RZ, R4 ;  /* 0x000000ffff0a7224 */ /* 0x000fc600078e0004 */
[----:B------:R1:W-:Y:S04]  /*25670*/  STL [R1+0x26c], R7 ;  /* 0x00026c0701007387 */ /* 0x0003e80000100800 */
[----:B------:R-:W-:Y:S01]  /*25680*/  STL [R1+0x1790], R28 ;  /* 0x0017901c01007387 */ /* 0x000fe20000100800 */
[----:B------:R-:W-:-:S03]  /*25690*/  IMAD.MOV.U32 R4, RZ, RZ, R13 ;  /* 0x000000ffff047224 */ /* 0x000fc600078e000d */
[----:B------:R-:W2:Y:S01]  /*256a0*/  LDL.LU R13, [R1+0x1894] ;  /* 0x00189400010d7983 */ /* 0x000ea20000300800 */
[----:B------:R-:W-:Y:S01]  /*256b0*/  MOV R0, R6 ;  /* 0x0000000600007202 */ /* 0x000fe20000000f00 */
[----:B0-----:R-:W-:Y:S02]  /*256c0*/  IMAD.MOV.U32 R5, RZ, RZ, R14 ;  /* 0x000000ffff057224 */ /* 0x001fe400078e000e */
[----:B------:R-:W2:Y:S01]  /*256d0*/  LDL.LU R14, [R1+0x1890] ;  /* 0x00189000010e7983 */ /* 0x000ea20000300800 */
[----:B-1----:R-:W-:-:S03]  /*256e0*/  IMAD.MOV.U32 R7, RZ, RZ, R8 ;  /* 0x000000ffff077224 */ /* 0x002fc600078e0008 */
[----:B------:R-:W-:Y:S01]  /*256f0*/  STL [R1+0x74], R17 ;  /* 0x0000741101007387 */ /* 0x000fe20000100800 */
[----:B------:R-:W-:-:S03]  /*25700*/  IMAD.MOV.U32 R6, RZ, RZ, R9 ;  /* 0x000000ffff067224 */ /* 0x000fc600078e0009 */
[----:B------:R0:W-:Y:S01]  /*25710*/  STL [R1+0x7c], R19 ;  /* 0x00007c1301007387 */ /* 0x0001e20000100800 */
[----:B------:R-:W-:Y:S01]  /*25720*/  IMAD.MOV.U32 R8, RZ, RZ, R18 ;  /* 0x000000ffff087224 */ /* 0x000fe200078e0012 */
[----:B------:R-:W-:Y:S02]  /*25730*/  MOV R9, R16 ;  /* 0x0000001000097202 */ /* 0x000fe40000000f00 */
        /* <DEDUP_REMOVED lines=12> */
[----:B-----5:R-:W-:Y:S01]  /*25800*/  IMAD.MOV.U32 R6, RZ, RZ, R17 ;  /* 0x000000ffff067224 */ /* 0x020fe200078e0011 */
[----:B------:R-:W-:Y:S02]  /*25810*/  MOV R7, R16 ;  /* 0x0000001000077202 */ /* 0x000fe40000000f00 */
        /* <DEDUP_REMOVED lines=14> */
[----:B-1----:R-:W-:Y:S01]  /*25900*/  IMAD.MOV.U32 R6, RZ, RZ, R26 ;  /* 0x000000ffff067224 */ /* 0x002fe200078e001a */
[----:B------:R-:W-:-:S07]  /*25910*/  MOV R7, R25 ;  /* 0x0000001900077202 */ /* 0x000fce0000000f00 */
[----:B---3--:R-:W-:Y:S01]  /*25920*/  HMMA.16816.F32 R16, R4, R2, R16 ;  /* 0x000000020410723c */ /* 0x008fe20000001810 */
[----:B------:R-:W-:Y:S02]  /*25930*/  IMAD.MOV.U32 R4, RZ, RZ, R24 ;  /* 0x000000ffff047224 */ /* 0x000fe400078e0018 */
[----:B------:R-:W-:Y:S02]  /*25940*/  IMAD.MOV.U32 R5, RZ, RZ, R11 ;  /* 0x000000ffff057224 */ /* 0x000fe400078e000b */
[----:B------:R-:W-:Y:S02]  /*25950*/  IMAD.MOV.U32 R6, RZ, RZ, R10 ;  /* 0x000000ffff067224 */ /* 0x000fe400078e000a */
[----:B------:R-:W-:-:S07]  /*25960*/  IMAD.MOV.U32 R7, RZ, RZ, R0 ;  /* 0x000000ffff077224 */ /* 0x000fce00078e0000 */
[----:B--2---:R-:W-:Y:S05]  /*25970*/  HMMA.16816.F32 R4, R4, R2, R12 ;  /* 0x000000020404723c */ /* 0x004fea000000180c */
[----:B------:R-:W-:Y:S04]  /*25980*/  STL.64 [R1+0x120], R16 ;  /* 0x0001201001007387 */ /* 0x000fe80000100a00 */
[----:B------:R-:W-:Y:S04]  /*25990*/  STL.64 [R1+0x128], R18 ;  /* 0x0001281201007387 */ /* 0x000fe80000100a00 */
[----:B------:R-:W2:Y:S06]  /*259a0*/  LDL.LU R12, [R1+0x2d0] ;  /* 0x0002d000010c7983 */ /* 0x000eac0000300800 */
        /* <DEDUP_REMOVED lines=14> */
[----:B------:R-:W-:-:S03]  /*25a90*/  IMAD.MOV.U32 R29, RZ, RZ, R20 ;  /* 0x000000ffff1d7224 */ /* 0x000fc600078e0014 */
[----:B---3--:R-:W0:Y:S04]  /*25aa0*/  LDSM.16.MT88.4 R4, [R27+UR9+0x20100] ;  /* 0x020100091b04783b */ /* 0x008e280008004200 */
[----:B------:R-:W1:Y:S04]  /*25ab0*/  LDSM.16.MT88.4 R12, [R27+UR9+0x22100] ;  /* 0x022100091b0c783b */ /* 0x000e680008004200 */
[----:B0-----:R0:W-:Y:S01]  /*25ac0*/  STL [R1+0xf4], R5 ;  /* 0x0000f40501007387 */ /* 0x0011e20000100800 */
[----:B------:R-:W-:-:S03]  /*25ad0*/  MOV R0, R4 ;  /* 0x0000000400007202 */ /* 0x000fc60000000f00 */
[----:B------:R2:W-:Y:S01]  /*25ae0*/  STL [R1+0xfc], R7 ;  /* 0x0000fc0701007387 */ /* 0x0005e20000100800 */
[----:B------:R-:W-:Y:S02]  /*25af0*/  IMAD.MOV.U32 R4, RZ, RZ, R9 ;  /* 0x000000ffff047224 */ /* 0x000fe400078e0009 */
[----:B0-----:R-:W-:Y:S02]  /*25b00*/  IMAD.MOV.U32 R5, RZ, RZ, R8 ;  /* 0x000000ffff057224 */ /* 0x001fe400078e0008 */
[----:B------:R-:W3:Y:S04]  /*25b10*/  LDL.LU R8, [R1+0x20] ;  /* 0x0000200001087983 */ /* 0x000ee80000300800 */
[----:B------:R-:W3:Y:S04]  /*25b20*/  LDL.LU R9, [R1+0x24] ;  /* 0x0000240001097983 */ /* 0x000ee80000300800 */
[----:B------:R-:W3:Y:S04]  /*25b30*/  LDL.LU R10, [R1+0x28] ;  /* 0x00002800010a7983 */ /* 0x000ee80000300800 */
[----:B------:R-:W3:Y:S04]  /*25b40*/  LDL.LU R11, [R1+0x2c] ;  /* 0x00002c00010b7983 */ /* 0x000ee80000300800 */
[----:B------:R-:W4:Y:S04]  /*25b50*/  LDL.LU R20, [R1+0x2e0] ;  /* 0x0002e00001147983 */ /* 0x000f280000300800 */
[----:B------:R-:W4:Y:S04]  /*25b60*/  LDL.LU R21, [R1+0x2e4] ;  /* 0x0002e40001157983 */ /* 0x000f280000300800 */
[----:B------:R-:W4:Y:S01]  /*25b70*/  LDL.LU R22, [R1+0x2e8] ;  /* 0x0002e80001167983 */ /* 0x000f220000300800 */
[----:B------:R-:W-:-:S03]  /*25b80*/  IMAD.MOV.U32 R28, RZ, RZ, R6 ;  /* 0x000000ffff1c7224 */ /* 0x000fc600078e0006 */
[----:B------:R-:W4:Y:S04]  /*25b90*/  LDL.LU R23, [R1+0x2ec] ;  /* 0x0002ec0001177983 */ /* 0x000f280000300800 */
[----:B------:R-:W5:Y:S04]  /*25ba0*/  LDL.LU R6, [R1+0x40] ;  /* 0x0000400001067983 */ /* 0x000f680000300800 */
[----:B--2---:R-:W5:Y:S04]  /*25bb0*/  LDL.LU R7, [R1+0x48] ;  /* 0x0000480001077983 */ /* 0x004f680000300800 */
[----:B-1----:R-:W-:Y:S04]  /*25bc0*/  STL [R1+0x154], R13 ;  /* 0x0001540d01007387 */ /* 0x002fe80000100800 */
[----:B------:R0:W-:Y:S01]  /*25bd0*/  STL [R1+0x15c], R15 ;  /* 0x00015c0f01007387 */ /* 0x0001e20000100800 */
[----:B------:R-:W-:Y:S01]  /*25be0*/  MOV R18, R14 ;  /* 0x0000000e00127202 */ /* 0x000fe20000000f00 */
[----:B------:R-:W-:-:S02]  /*25bf0*/  IMAD.MOV.U32 R19, RZ, RZ, R12 ;  /* 0x000000ffff137224 */ /* 0x000fc400078e000c */
[----:B0-----:R-:W5:Y:S04]  /*25c00*/  LDL.LU.64 R14, [R1+0x1850] ;  /* 0x00185000010e7983 */ /* 0x001f680000300a00 */
[----:B------:R-:W5:Y:S02]  /*25c10*/  LDL.LU.64 R12, [R1+0x1848] ;  /* 0x00184800010c7983 */ /* 0x000f640000300a00 */
[----:B-----5:R-:W-:Y:S02]  /*25c20*/  HMMA.16816.F32 R4, R4, R2, R12 ;  /* 0x000000020404723c */ /* 0x020fe4000000180c */
[----:B------:R-:W0:Y:S04]  /*25c30*/  LDSM.16.MT88.4 R12, [R27+UR9+0x20180] ;  /* 0x020180091b0c783b */ /* 0x000e280008004200 */
[----:B------:R-:W1:-:S13]  /*25c40*/  LDSM.16.MT88.4 R24, [R27+UR9+0x22180] ;  /* 0x022180091b18783b */ /* 0x000e5a0008004200 */
[----:B------:R1:W-:Y:S04]  /*25c50*/  STL.64 [R1+0x17c0], R6 ;  /* 0x0017c00601007387 */ /* 0x0003e80000100a00 */
[----:B------:R-:W-:Y:S04]  /*25c60*/  STL.64 [R1+0x17b8], R4 ;  /* 0x0017b80401007387 */ /* 0x000fe80000100a00 */
[----:B0-----:R0:W-:Y:S01]  /*25c70*/  STL [R1+0x1d4], R13 ;  /* 0x0001d40d01007387 */ /* 0x0011e20000100800 */
[----:B------:R-:W-:-:S03]  /*25c80*/  IMAD.MOV.U32 R17, RZ, RZ, R12 ;  /* 0x000000ffff117224 */ /* 0x000fc600078e000c */
[----:B------:R2:W-:Y:S01]  /*25c90*/  STL [R1+0x1dc], R15 ;  /* 0x0001dc0f01007387 */ /* 0x0005e20000100800 */
[----:B------:R-:W-:-:S03]  /*25ca0*/  IMAD.MOV.U32 R16, RZ, RZ, R14 ;  /* 0x000000ffff107224 */ /* 0x000fc600078e000e */
[----:B------:R-:W5:Y:S01]  /*25cb0*/  LDL.LU R12, [R1+0xe0] ;  /* 0x0000e000010c7983 */ /* 0x000f620000300800 */
[----:B------:R-:W-:Y:S01]  /*25cc0*/  IMAD.MOV.U32 R14, RZ, RZ, R29 ;  /* 0x000000ffff0e7224 */ /* 0x000fe200078e001d */
[----:B-1----:R-:W-:Y:S02]  /*25cd0*/  MOV R6, R26 ;  /* 0x0000001a00067202 */ /* 0x002fe40000000f00 */
[----:B0-----:R-:W5:Y:S04]  /*25ce0*/  LDL.LU R13, [R1+0xe8] ;  /* 0x0000e800010d7983 */ /* 0x001f680000300800 */
[----:B------:R-:W3:Y:S04]  /*25cf0*/  LDL.LU R29, [R1+0x1840] ;  /* 0x00184000011d7983 */ /* 0x000ee80000300800 */
[----:B--2---:R-:W5:Y:S04]  /*25d00*/  LDL.LU R15, [R1+0xd8] ;  /* 0x0000d800010f7983 */ /* 0x004f680000300800 */
[----:B------:R-:W-:Y:S04]  /*25d10*/  STL [R1+0x1e4], R25 ;  /* 0x0001e41901007387 */ /* 0x000fe80000100800 */
[----:B------:R0:W-:Y:S01]  /*25d20*/  STL [R1+0x1ec], R27 ;  /* 0x0001ec1b01007387 */ /* 0x0001e20000100800 */
[----:B------:R-:W-:-:S03]  /*25d30*/  IMAD.MOV.U32 R7, RZ, RZ, R24 ;  /* 0x000000ffff077224 */ /* 0x000fc600078e0018 */
        /* <DEDUP_REMOVED lines=10> */
[----:B------:R-:W-:-:S03]  /*25de0*/  IMAD.MOV.U32 R5, RZ, RZ, R12 ;  /* 0x000000ffff057224 */ /* 0x000fc600078e000c */
[----:B------:R1:W-:Y:S01]  /*25df0*/  STL [R1+0x3c], R15 ;  /* 0x00003c0f01007387 */ /* 0x0003e20000100800 */
[----:B------:R-:W-:Y:S02]  /*25e00*/  IMAD.MOV.U32 R4, RZ, RZ, R14 ;  /* 0x000000ffff047224 */ /* 0x000fe400078e000e */
[----:B------:R-:W-:Y:S01]  /*25e10*/  IMAD.MOV.U32 R12, RZ, RZ, R0 ;  /* 0x000000ffff0c7224 */ /* 0x000fe200078e0000 */
[----:B------:R-:W-:Y:S01]  /*25e20*/  MOV R14, R19 ;  /* 0x00000013000e7202 */ /* 0x000fe20000000f00 */
[----:B------:R-:W2:Y:S01]  /*25e30*/  LDL.LU R0, [R1+0x1828] ;  /* 0x0018280001007983 */ /* 0x000ea20000300800 */
[----:B0-----:R-:W-:Y:S02]  /*25e40*/  IMAD.MOV.U32 R13, RZ, RZ, R28 ;  /* 0x000000ffff0d7224 */ /* 0x001fe400078e001c */
[----:B-1----:R-:W-:-:S07]  /*25e50*/  IMAD.MOV.U32 R15, RZ, RZ, R18 ;  /* 0x000000ffff0f7224 */ /* 0x002fce00078e0012 */
        /* <DEDUP_REMOVED lines=9> */
[----:B-1----:R-:W-:Y:S01]  /*25ef0*/  IMAD.MOV.U32 R14, RZ, RZ, R7 ;  /* 0x000000ffff0e7224 */ /* 0x002fe200078e0007 */
[----:B------:R-:W-:Y:S01]  /*25f00*/  MOV R15, R6 ;  /* 0x00000006000f7202 */ /* 0x000fe20000000f00 */
[----:B------:R-:W-:-:S02]  /*25f10*/  IMAD.MOV.U32 R16, RZ, RZ, R24 ;  /* 0x000000ffff107224 */ /* 0x000fc400078e0018 */
        /* <DEDUP_REMOVED lines=9> */
[----:B--2---:R-:W-:-:S03]  /*25fb0*/  MOV R7, R0 ;  /* 0x0000000000077202 */ /* 0x004fc60000000f00 */
        /* <DEDUP_REMOVED lines=25> */
[----:B------:R-:W-:-:S03]  /*26150*/  MOV R20, R16 ;  /* 0x0000001000147202 */ /* 0x000fc60000000f00 */
[----:B------:R-:W-:Y:S01]  /*26160*/  STL [R1+0x6c], R19 ;  /* 0x00006c1301007387 */ /* 0x000fe20000100800 */
[----:B------:R-:W-:-:S03]  /*26170*/  IMAD.MOV.U32 R21, RZ, RZ, R18 ;  /* 0x000000ffff157224 */ /* 0x000fc600078e0012 */
[----:B------:R-:W0:Y:S02]  /*26180*/  LDSM.16.MT88.4 R16, [R29+UR9+0x22100] ;  /* 0x022100091d10783b */ /* 0x000e240008004200 */
[----:B0-----:R-:W-:Y:S02]  /*26190*/  IMAD.MOV.U32 R22, RZ, RZ, R16 ;  /* 0x000000ffff167224 */ /* 0x001fe400078e0010 */
[----:B------:R-:W-:Y:S01]  /*261a0*/  IMAD.MOV.U32 R23, RZ, RZ, R18 ;  /* 0x000000ffff177224 */ /* 0x000fe200078e0012 */
[----:B------:R-:W-:Y:S01]  /*261b0*/  STL [R1+0x84], R17 ;  /* 0x0000841101007387 */ /* 0x000fe20000100800 */
[----:B------:R-:W-:-:S03]  /*261c0*/  IMAD.MOV.U32 R0, RZ, RZ, R19 ;  /* 0x000000ffff007224 */ /* 0x000fc600078e0013 */
[----:B------:R-:W0:Y:S04]  /*261d0*/  LDSM.16.MT88.4 R16, [R29+UR9+0x20180] ;  /* 0x020180091d10783b */ /* 0x000e280008004200 */
[----:B------:R-:W-:Y:S04]  /*261e0*/  STL [R1+0x17a8], R0 ;  /* 0x0017a80001007387 */ /* 0x000fe80000100800 */
[----:B0-----:R-:W-:Y:S01]  /*261f0*/  STL [R1+0x144], R17 ;  /* 0x0001441101007387 */ /* 0x001fe20000100800 */
[----:B------:R-:W-:-:S03]  /*26200*/  MOV R5, R16 ;  /* 0x0000001000057202 */ /* 0x000fc60000000f00 */
[----:B------:R-:W-:Y:S01]  /*26210*/  STL [R1+0x14c], R19 ;  /* 0x00014c1301007387 */ /* 0x000fe20000100800 */
[----:B------:R-:W-:-:S03]  /*26220*/  IMAD.MOV.U32 R4, RZ, RZ, R18 ;  /* 0x000000ffff047224 */ /* 0x000fc600078e0012 */
[----:B------:R-:W0:Y:S02]  /*26230*/  LDSM.16.MT88.4 R16, [R29+UR9+0x22180] ;  /* 0x022180091d10783b */ /* 0x000e240008004200 */
[----:B0-----:R-:W-:Y:S02]  /*26240*/  IMAD.MOV.U32 R27, RZ, RZ, R18 ;  /* 0x000000ffff1b7224 */ /* 0x001fe400078e0012 */
[----:B------:R0:W-:Y:S01]  /*26250*/  STL [R1+0x174], R17 ;  /* 0x0001741101007387 */ /* 0x0001e20000100800 */
[----:B------:R-:W-:Y:S02]  /*26260*/  IMAD.MOV.U32 R28, RZ, RZ, R19 ;  /* 0x000000ffff1c7224 */ /* 0x000fe400078e0013 */
[----:B------:R-:W-:Y:S01]  /*26270*/  IMAD.MOV.U32 R25, RZ, RZ, R16 ;  /* 0x000000ffff197224 */ /* 0x000fe200078e0010 */
[----:B------:R-:W3:Y:S04]  /*26280*/  LDL.LU.64 R18, [R1+0x1810] ;  /* 0x0018100001127983 */ /* 0x000ee80000300a00 */
[----:B0-----:R-:W3:Y:S01]  /*26290*/  LDL.LU.64 R16, [R1+0x1808] ;  /* 0x0018080001107983 */ /* 0x001ee20000300a00 */
[----:B------:R-:W-:-:S02]  /*262a0*/  IMAD.MOV.U32 R12, RZ, RZ, R8 ;  /* 0x000000ffff0c7224 */ /* 0x000fc400078e0008 */
[----:B------:R-:W-:Y:S02]  /*262b0*/  IMAD.MOV.U32 R13, RZ, RZ, R10 ;  /* 0x000000ffff0d7224 */ /* 0x000fe400078e000a */
[----:B------:R-:W-:Y:S02]  /*262c0*/  IMAD.MOV.U32 R26, RZ, RZ, R9 ;  /* 0x000000ffff1a7224 */ /* 0x000fe400078e0009 */
[----:B------:R-:W-:Y:S02]  /*262d0*/  IMAD.MOV.U32 R24, RZ, RZ, R11 ;  /* 0x000000ffff187224 */ /* 0x000fe400078e000b */
[----:B------:R-:W0:Y:S04]  /*262e0*/  LDSM.16.MT88.4 R8, [R29+UR9+0x22080] ;  /* 0x022080091d08783b */ /* 0x000e280008004200 */
[----:B------:R1:W-:Y:S04]  /*262f0*/  STL [R1+0x1794], R28 ;  /* 0x0017941c01007387 */ /* 0x0003e80000100800 */
[----:B-1----:R-:W4:Y:S04]  /*26300*/  LDL.LU R28, [R1+0x2f4] ;  /* 0x0002f400011c7983 */ /* 0x002f280000300800 */
[----:B------:R1:W-:Y:S04]  /*26310*/  STL [R1+0x16f8], R29 ;  /* 0x0016f81d01007387 */ /* 0x0003e80000100800 */
[----:B-1----:R-:W5:Y:S01]  /*26320*/  LDL.LU R29, [R1+0x2f0] ;  /* 0x0002f000011d7983 */ /* 0x002f620000300800 */
[----:B0-----:R-:W-:Y:S01]  /*26330*/  MOV R14, R8 ;  /* 0x00000008000e7202 */ /* 0x001fe20000000f00 */
[----:B------:R-:W-:-:S02]  /*26340*/  IMAD.MOV.U32 R15, RZ, RZ, R10 ;  /* 0x000000ffff0f7224 */ /* 0x000fc400078e000a */
        /* <DEDUP_REMOVED lines=12> */
[----:B------:R-:W-:Y:S04]  /*26410*/  STL.64 [R1+0x10], R20 ;  /* 0x0000101401007387 */ /* 0x000fe80000100a00 */
[----:B------:R0:W-:Y:S01]  /*26420*/  STL [R1+0x18], R22 ;  /* 0x0000181601007387 */ /* 0x0001e20000100800 */
[----:B------:R-:W-:Y:S02]  /*26430*/  IMAD.MOV.U32 R0, RZ, RZ, R23 ;  /* 0x000000ffff007224 */ /* 0x000fe400078e0017 */
[----:B------:R-:W-:Y:S01]  /*26440*/  IMAD.MOV.U32 R23, RZ, RZ, R27 ;  /* 0x000000ffff177224 */ /* 0x000fe200078e001b */
[----:B0-----:R-:W-:Y:S01]  /*26450*/  MOV R22, R25 ;  /* 0x0000001900167202 */ /* 0x001fe20000000f00 */
[----:B------:R-:W-:Y:S02]  /*26460*/  IMAD.MOV.U32 R20, RZ, RZ, R5 ;  /* 0x000000ffff147224 */ /* 0x000fe400078e0005 */
[----:B------:R-:W-:Y:S01]  /*26470*/  IMAD.MOV.U32 R21, RZ, RZ, R4 ;  /* 0x000000ffff157224 */ /* 0x000fe200078e0004 */
[----:B------:R-:W2:Y:S04]  /*26480*/  LDL.LU R5, [R1+0x17e4] ;  /* 0x0017e40001057983 */ /* 0x000ea80000300800 */
        /* <DEDUP_REMOVED lines=37> */
[----:B------:R-:W-:Y:S04]  /*266e0*/  STL.64 [R1+0x2d0], R4 ;  /* 0x0002d00401007387 */ /* 0x000fe80000100a00 */
[----:B------:R0:W-:Y:S01]  /*266f0*/  STL [R1+0x2d8], R6 ;  /* 0x0002d80601007387 */ /* 0x0001e20000100800 */
[----:B------:R-:W-:-:S03]  /*26700*/  IMAD.MOV.U32 R29, RZ, RZ, R7 ;  /* 0x000000ffff1d7224 */ /* 0x000fc600078e0007 */
        /* <DEDUP_REMOVED lines=19> */
[----:B------:R-:W-:Y:S02]  /*26840*/  IMAD.MOV.U32 R23, RZ, RZ, R18 ;  /* 0x000000ffff177224 */ /* 0x000fe400078e0012 */
[----:B------:R-:W-:Y:S01]  /*26850*/  IMAD.MOV.U32 R22, RZ, RZ, R19 ;  /* 0x000000ffff167224 */ /* 0x000fe200078e0013 */
[----:B------:R-:W-:Y:S04]  /*26860*/  STL [R1], R16 ;  /* 0x0000001001007387 */ /* 0x000fe80000100800 */
[----:B------:R0:W-:Y:S04]  /*26870*/  STL.64 [R1+0x17a0], R22 ;  /* 0x0017a01601007387 */ /* 0x0001e80000100a00 */
[----:B------:R-:W2:Y:S04]  /*26880*/  LDL.LU R20, [R1+0x50] ;  /* 0x0000500001147983 */ /* 0x000ea80000300800 */
[----:B------:R-:W2:Y:S01]  /*26890*/  LDL.LU R21, [R1+0x54] ;  /* 0x0000540001157983 */ /* 0x000ea20000300800 */
[----:B------:R-:W-:-:S03]  /*268a0*/  MOV R28, R17 ;  /* 0x00000011001c7202 */ /* 0x000fc60000000f00 */
[----:B0-----:R-:W2:Y:S04]  /*268b0*/  LDL.LU R22, [R1+0x58] ;  /* 0x0000580001167983 */ /* 0x001ea80000300800 */
        /* <DEDUP_REMOVED lines=22> */
[----:B------:R-:W-:Y:S01]  /*26a20*/  MOV R5, R24 ;  /* 0x0000001800057202 */ /* 0x000fe20000000f00 */
[----:B-----5:R-:W-:-:S02]  /*26a30*/  IMAD.MOV.U32 R6, RZ, RZ, R9 ;  /* 0x000000ffff067224 */ /* 0x020fc400078e0009 */
        /* <DEDUP_REMOVED lines=36> */
[----:B------:R-:W-:Y:S04]  /*26c80*/  STL.64 [R1+0x1710], R18 ;  /* 0x0017101201007387 */ /* 0x000fe80000100a00 */
[----:B------:R0:W-:Y:S04]  /*26c90*/  STL.64 [R1+0x1708], R16 ;  /* 0x0017081001007387 */ /* 0x0001e80000100a00 */
[----:B0-----:R-:W2:Y:S04]  /*26ca0*/  LDL.LU R16, [R1+0x10] ;  /* 0x0000100001107983 */ /* 0x001ea80000300800 */
[----:B------:R-:W2:Y:S04]  /*26cb0*/  LDL.LU R17, [R1+0x14] ;  /* 0x0000140001117983 */ /* 0x000ea80000300800 */
[----:B------:R-:W2:Y:S01]  /*26cc0*/  LDL.LU R18, [R1+0x18] ;  /* 0x0000180001127983 */ /* 0x000ea20000300800 */
[----:B------:R-:W-:-:S03]  /*26cd0*/  IMAD.MOV.U32 R19, RZ, RZ, R0 ;  /* 0x000000ffff137224 */ /* 0x000fc600078e0000 */
        /* <DEDUP_REMOVED lines=33> */
[----:B--2---:R-:W-:-:S03]  /*26ef0*/  MOV R5, R12 ;  /* 0x0000000c00057202 */ /* 0x004fc60000000f00 */
[----:B------:R1:W-:Y:S04]  /*26f00*/  STL [R1+0x22c], R15 ;  /* 0x00022c0f01007387 */ /* 0x0003e80000100800 */
[----:B------:R-:W3:Y:S01]  /*26f10*/  LDL.LU R12, [R1+0x284] ;  /* 0x00028400010c7983 */ /* 0x000ee20000300800 */
[----:B----4-:R-:W-:-:S03]  /*26f20*/  IMAD.MOV.U32 R6, RZ, RZ, R14 ;  /* 0x000000ffff067224 */ /* 0x010fc600078e000e */
        /* <DEDUP_REMOVED lines=12> */
[----:B---3--:R-:W5:Y:S04]  /*26ff0*/  LDL.LU R14, [R1+0x118] ;  /* 0x00011800010e7983 */ /* 0x008f680000300800 */
[----:B----4-:R-:W5:Y:S04]  /*27000*/  LDL.LU R15, [R1+0x11c] ;  /* 0x00011c00010f7983 */ /* 0x010f680000300800 */
[----:B0-----:R-:W-:Y:S01]  /*27010*/  STL [R1+0x244], R9 ;  /* 0x0002440901007387 */ /* 0x001fe20000100800 */
[----:B------:R-:W-:-:S03]  /*27020*/  IMAD.MOV.U32 R19, RZ, RZ, R8 ;  /* 0x000000ffff137224 */ /* 0x000fc600078e0008 */
[----:B------:R-:W-:Y:S01]  /*27030*/  STL [R1+0x24c], R11 ;  /* 0x00024c0b01007387 */ /* 0x000fe20000100800 */
[----:B------:R-:W-:-:S03]  /*27040*/  IMAD.MOV.U32 R18, RZ, RZ, R10 ;  /* 0x000000ffff127224 */ /* 0x000fc600078e000a */
[----:B------:R-:W0:Y:S02]  /*27050*/  LDSM.16.MT88.4 R8, [R0+UR9+0x26080] ;  /* 0x026080090008783b */ /* 0x000e240008004200 */
[----:B0-----:R-:W-:Y:S01]  /*27060*/  IMAD.MOV.U32 R17, RZ, RZ, R8 ;  /* 0x000000ffff117224 */ /* 0x001fe200078e0008 */
[----:B------:R-:W-:Y:S01]  /*27070*/  MOV R16, R10 ;  /* 0x0000000a00107202 */ /* 0x000fe20000000f00 */
        /* <DEDUP_REMOVED lines=16> */
[----:B------:R-:W4:Y:S04]  /*27180*/  LDL.LU R9, [R1+0xb4] ;  /* 0x0000b40001097983 */ /* 0x000f280000300800 */
[----:B------:R-:W4:Y:S04]  /*27190*/  LDL.LU R10, [R1+0xb8] ;  /* 0x0000b800010a7983 */ /* 0x000f280000300800 */
[----:B------:R-:W4:Y:S01]  /*271a0*/  LDL.LU R11, [R1+0xbc] ;  /* 0x0000bc00010b7983 */ /* 0x000f220000300800 */
[----:B0-----:R-:W-:-:S02]  /*271b0*/  IMAD.MOV.U32 R26, RZ, RZ, R12 ;  /* 0x000000ffff1a7224 */ /* 0x001fc400078e000c */
[----:B------:R-:W-:Y:S01]  /*271c0*/  IMAD.MOV.U32 R27, RZ, RZ, R14 ;  /* 0x000000ffff1b7224 */ /* 0x000fe200078e000e */
[----:B------:R-:W-:Y:S04]  /*271d0*/  STL [R1+0x274], R13 ;  /* 0x0002740d01007387 */ /* 0x000fe80000100800 */
[----:B------:R-:W-:Y:S04]  /*271e0*/  STL [R1+0x27c], R15 ;  /* 0x00027c0f01007387 */ /* 0x000fe80000100800 */
[----:B------:R-:W-:Y:S04]  /*271f0*/  STL.64 [R1+0x1760], R26 ;  /* 0x0017601a01007387 */ /* 0x000fe80000100a00 */
[----:B------:R-:W-:Y:S04]  /*27200*/  STL.64 [R1+0x1758], R24 ;  /* 0x0017581801007387 */ /* 0x000fe80000100a00 */
[----:B------:R-:W0:Y:S04]  /*27210*/  LDSM.16.MT88.4 R24, [R0+UR9+0x26100] ;  /* 0x026100090018783b */ /* 0x000e280008004200 */
[----:B0-----:R0:W-:Y:S04]  /*27220*/  STL [R1+0x294], R25 ;  /* 0x0002941901007387 */ /* 0x0011e80000100800 */
[----:B------:R1:W-:Y:S04]  /*27230*/  STL [R1+0x29c], R27 ;  /* 0x00029c1b01007387 */ /* 0x0003e80000100800 */
[----:B------:R-:W4:Y:S01]  /*27240*/  LDL.LU R20, [R1+0x144] ;  /* 0x0001440001147983 */ /* 0x000f220000300800 */
[----:B------:R-:W-:-:S03]  /*27250*/  IMAD.MOV.U32 R15, RZ, RZ, R24 ;  /* 0x000000ffff0f7224 */ /* 0x000fc600078e0018 */
[----:B------:R-:W4:Y:S04]  /*27260*/  LDL.LU R21, [R1+0x14c] ;  /* 0x00014c0001157983 */ /* 0x000f280000300800 */
[----:B------:R-:W5:Y:S01]  /*27270*/  LDL.LU R24, [R1] ;  /* 0x0000000001187983 */ /* 0x000f620000300800 */
[----:B0-----:R-:W-:-:S03]  /*27280*/  MOV R25, R28 ;  /* 0x0000001c00197202 */ /* 0x001fc60000000f00 */
[----:B------:R-:W2:Y:S01]  /*27290*/  LDL.LU R28, [R1+0x1794] ;  /* 0x00179400011c7983 */ /* 0x000ea20000300800 */
[----:B------:R-:W-:Y:S02]  /*272a0*/  IMAD.MOV.U32 R14, RZ, RZ, R26 ;  /* 0x000000ffff0e7224 */ /* 0x000fe400078e001a */
[----:B------:R-:W-:Y:S02]  /*272b0*/  IMAD.MOV.U32 R26, RZ, RZ, R23 ;  /* 0x000000ffff1a7224 */ /* 0x000fe400078e0017 */
        /* <DEDUP_REMOVED lines=16> */
[----:B------:R-:W-:-:S03]  /*273c0*/  IMAD.MOV.U32 R7, RZ, RZ, R8 ;  /* 0x000000ffff077224 */ /* 0x000fc600078e0008 */
[----:B------:R-:W-:Y:S01]  /*273d0*/  STL [R1+0x2ac], R11 ;  /* 0x0002ac0b01007387 */ /* 0x000fe20000100800 */
[----:B------:R-:W-:-:S03]  /*273e0*/  MOV R12, R10 ;  /* 0x0000000a000c7202 */ /* 0x000fc60000000f00 */
[----:B------:R-:W0:Y:S04]  /*273f0*/  LDSM.16.MT88.4 R8, [R0+UR9+0x26180] ;  /* 0x026180090008783b */ /* 0x000e280008004200 */
[----:B0-----:R-:W-:Y:S04]  /*27400*/  STL [R1+0x2b4], R9 ;  /* 0x0002b40901007387 */ /* 0x001fe80000100800 */
[----:B------:R-:W-:Y:S04]  /*27410*/  STL [R1+0x2bc], R11 ;  /* 0x0002bc0b01007387 */ /* 0x000fe80000100800 */
[----:B------:R0:W-:Y:S04]  /*27420*/  STL [R1+0x164c], R0 ;  /* 0x00164c0001007387 */ /* 0x0001e80000100800 */
[----:B------:R-:W5:Y:S04]  /*27430*/  LDL.LU R20, [R1+0x210] ;  /* 0x0002100001147983 */ /* 0x000f680000300800 */
[----:B------:R-:W5:Y:S01]  /*27440*/  LDL.LU R21, [R1+0x218] ;  /* 0x0002180001157983 */ /* 0x000f620000300800 */
[----:B------:R-:W-:-:S02]  /*27450*/  F2FP.F16.E4M3.UNPACK_B R2, R18 ;  /* 0x00000012ff02723e */ /* 0x000fc400020006ff */
[----:B---3--:R-:W-:Y:S02]  /*27460*/  F2FP.F16.E4M3.UNPACK_B R3, R19 ;  /* 0x00000013ff03723e */ /* 0x008fe400020006ff */
[----:B--2---:R-:W1:Y:S01]  /*27470*/  LDSM.16.MT88.4 R16, [R28+UR9+0x24000] ;  /* 0x024000091c10783b */ /* 0x004e620008004200 */
[----:B------:R-:W-:-:S03]  /*27480*/  IMAD.MOV.U32 R22, RZ, RZ, R5 ;  /* 0x000000ffff167224 */ /* 0x000fc600078e0005 */
[----:B------:R-:W2:Y:S01]  /*27490*/  LDL.LU R5, [R1+0x178c] ;  /* 0x00178c0001057983 */ /* 0x000ea20000300800 */
[----:B------:R-:W-:-:S03]  /*274a0*/  IMAD.MOV.U32 R23, RZ, RZ, R6 ;  /* 0x000000ffff177224 */ /* 0x000fc600078e0006 */
[----:B------:R-:W2:Y:S04]  /*274b0*/  LDL.LU R6, [R1+0x1788] ;  /* 0x0017880001067983 */ /* 0x000ea80000300800 */
[----:B0-----:R-:W3:Y:S01]  /*274c0*/  LDL R0, [R1+0x318] ;  /* 0x0003180001007983 */ /* 0x001ee20000100800 */
[----:B------:R-:W-:-:S03]  /*274d0*/  IMAD.MOV.U32 R29, RZ, RZ, R10 ;  /* 0x000000ffff1d7224 */ /* 0x000fc600078e000a */
[----:B-1----:R-:W-:Y:S04]  /*274e0*/  STL [R1+0x164], R17 ;  /* 0x0001641101007387 */ /* 0x002fe80000100800 */
[----:B------:R0:W-:Y:S01]  /*274f0*/  STL [R1+0x16c], R19 ;  /* 0x00016c1301007387 */ /* 0x0001e20000100800 */
[----:B------:R-:W-:-:S03]  /*27500*/  IMAD.MOV.U32 R10, RZ, RZ, R18 ;  /* 0x000000ffff0a7224 */ /* 0x000fc600078e0012 */
[----:B0-----:R-:W4:Y:S01]  /*27510*/  LDL.LU.64 R18, [R1+0x1780] ;  /* 0x0017800001127983 */ /* 0x001f220000300a00 */
[----:B------:R-:W-:-:S03]  /*27520*/  MOV R11, R16 ;  /* 0x00000010000b7202 */ /* 0x000fc60000000f00 */
[----:B------:R-:W2:Y:S01]  /*27530*/  LDL.LU.64 R16, [R1+0x1778] ;  /* 0x0017780001107983 */ /* 0x000ea20000300a00 */
[----:B------:R-:W-:Y:S01]  /*27540*/  IMAD.MOV.U32 R13, RZ, RZ, R8 ;  /* 0x000000ffff0d7224 */ /* 0x000fe200078e0008 */
[----:B-----5:R-:W-:Y:S02]  /*27550*/  HMMA.16816.F32 R20, R20, R2, R24 ;  /* 0x000000021414723c */ /* 0x020fe40000001818 */
[----:B------:R-:W0:-:S15]  /*27560*/  LDSM.16.MT88.4 R24, [R28+UR9+0x26000] ;  /* 0x026000091c18783b */ /* 0x000e1e0008004200 */
[----:B------:R-:W-:Y:S02]  /*27570*/  NOP ;  /* 0x0000000000007918 */ /* 0x000fe40000000000 */
[----:B------:R4:W-:Y:S04]  /*27580*/  STL.64 [R1+0xc0], R20 ;  /* 0x0000c01401007387 */ /* 0x0009e80000100a00 */
[----:B------:R-:W-:Y:S04]  /*27590*/  STL.64 [R1+0xc8], R22 ;  /* 0x0000c81601007387 */ /* 0x000fe80000100a00 */
[----:B0-----:R-:W-:Y:S01]  /*275a0*/  STL [R1+0x104], R25 ;  /* 0x0001041901007387 */ /* 0x001fe20000100800 */
[----:B------:R-:W-:-:S03]  /*275b0*/  IMAD.MOV.U32 R9, RZ, RZ, R24 ;  /* 0x000000ffff097224 */ /* 0x000fc600078e0018 */
[----:B------:R-:W-:Y:S01]  /*275c0*/  STL [R1+0x10c], R27 ;  /* 0x00010c1b01007387 */ /* 0x000fe20000100800 */
[----:B------:R-:W-:-:S03]  /*275d0*/  IMAD.MOV.U32 R8, RZ, RZ, R26 ;  /* 0x000000ffff087224 */ /* 0x000fc600078e001a */
[----:B------:R-:W0:Y:S01]  /*275e0*/  LDSM.16.MT88.4 R24, [R28+UR9+0x24080] ;  /* 0x024080091c18783b */ /* 0x000e220008004200 */
[----:B----4-:R-:W-:Y:S01]  /*275f0*/  MOV R21, R18 ;  /* 0x0000001200157202 */ /* 0x010fe20000000f00 */
[----:B------:R-:W-:Y:S02]  /*27600*/  IMAD.MOV.U32 R20, RZ, RZ, R19 ;  /* 0x000000ffff147224 */ /* 0x000fe400078e0013 */
[----:B0-----:R-:W-:Y:S04]  /*27610*/  STL [R1+0x1a4], R25 ;  /* 0x0001a41901007387 */ /* 0x001fe80000100800 */
[----:B------:R0:W-:Y:S01]  /*27620*/  STL [R1+0x1ac], R27 ;  /* 0x0001ac1b01007387 */ /* 0x0001e20000100800 */
[----:B------:R-:W-:Y:S02]  /*27630*/  IMAD.MOV.U32 R18, RZ, RZ, R26 ;  /* 0x000000ffff127224 */ /* 0x000fe400078e001a */
[----:B------:R-:W-:Y:S01]  /*27640*/  IMAD.MOV.U32 R19, RZ, RZ, R24 ;  /* 0x000000ffff137224 */ /* 0x000fe200078e0018 */
[----:B0-----:R-:W4:Y:S04]  /*27650*/  LDL.LU.64 R26, [R1+0x1770] ;  /* 0x00177000011a7983 */ /* 0x001f280000300a00 */
[----:B------:R-:W4:Y:S01]  /*27660*/  LDL.LU.64 R24, [R1+0x1768] ;  /* 0x0017680001187983 */ /* 0x000f220000300a00 */
[----:B--2---:R-:W-:-:S02]  /*27670*/  IMAD.MOV.U32 R22, RZ, RZ, R17 ;  /* 0x000000ffff167224 */ /* 0x004fc400078e0011 */
[----:B------:R-:W-:-:S07]  /*27680*/  IMAD.MOV.U32 R23, RZ, RZ, R16 ;  /* 0x000000ffff177224 */ /* 0x000fce00078e0010 */
[----:B----4-:R-:W-:Y:S01]  /*27690*/  HMMA.16816.F32 R20, R20, R2, R24 ;  /* 0x000000021414723c */ /* 0x010fe20000001818 */
[----:B------:R-:W2:Y:S04]  /*276a0*/  LDL.LU.64 R26, [R1+0x1760] ;  /* 0x00176000011a7983 */ /* 0x000ea80000300a00 */
[----:B------:R-:W4:-:S14]  /*276b0*/  LDL.LU.64 R24, [R1+0x1758] ;  /* 0x0017580001187983 */ /* 0x000f1c0000300a00 */
[----:B------:R-:W-:Y:S04]  /*276c0*/  STL.64 [R1+0x130], R20 ;  /* 0x0001301401007387 */ /* 0x000fe80000100a00 */
[----:B------:R-:W-:Y:S04]  /*276d0*/  STL.64 [R1+0x138], R22 ;  /* 0x0001381601007387 */ /* 0x000fe80000100a00 */
[----:B------:R-:W0:Y:S02]  /*276e0*/  LDSM.16.MT88.4 R20, [R28+UR9+0x26080] ;  /* 0x026080091c14783b */ /* 0x000e240008004200 */
[----:B0-----:R-:W-:Y:S01]  /*276f0*/  MOV R17, R20 ;  /* 0x0000001400117202 */ /* 0x001fe20000000f00 */
[----:B------:R-:W-:Y:S01]  /*27700*/  IMAD.MOV.U32 R16, RZ, RZ, R22 ;  /* 0x000000ffff107224 */ /* 0x000fe200078e0016 */
[----:B------:R0:W-:Y:S04]  /*27710*/  STL [R1+0x194], R21 ;  /* 0x0001941501007387 */ /* 0x0001e80000100800 */
[----:B------:R-:W-:Y:S04]  /*27720*/  STL [R1+0x19c], R23 ;  /* 0x00019c1701007387 */ /* 0x000fe80000100800 */
[----:B------:R-:W-:Y:S04]  /*27730*/  STL.64 [R1+0x1720], R18 ;  /* 0x0017201201007387 */ /* 0x000fe80000100a00 */
[----:B------:R1:W-:Y:S01]  /*27740*/  STL.64 [R1+0x1718], R16 ;  /* 0x0017181001007387 */ /* 0x0003e20000100a00 */
[----:B--2---:R-:W-:-:S02]  /*27750*/  IMAD.MOV.U32 R20, RZ, RZ, R26 ;  /* 0x000000ffff147224 */ /* 0x004fc400078e001a */
[----:B0-----:R-:W-:Y:S01]  /*27760*/  IMAD.MOV.U32 R21, RZ, RZ, R27 ;  /* 0x000000ffff157224 */ /* 0x001fe200078e001b */
[----:B------:R-:W4:Y:S04]  /*27770*/  LDL.LU R26, [R1+0x1750] ;  /* 0x00175000011a7983 */ /* 0x000f280000300800 */
[----:B------:R-:W4:Y:S04]  /*27780*/  LDL.LU R27, [R1+0x174c] ;  /* 0x00174c00011b7983 */ /* 0x000f280000300800 */
[----:B-1----:R-:W2:Y:S04]  /*27790*/  LDL.LU R16, [R1+0x180] ;  /* 0x0001800001107983 */ /* 0x002ea80000300800 */
[----:B------:R-:W2:Y:S04]  /*277a0*/  LDL.LU R17, [R1+0x184] ;  /* 0x0001840001117983 */ /* 0x000ea80000300800 */
[----:B------:R-:W5:Y:S04]  /*277b0*/  LDL.LU R18, [R1+0x188] ;  /* 0x0001880001127983 */ /* 0x000f680000300800 */
[----:B------:R-:W5:Y:S01]  /*277c0*/  LDL.LU R19, [R1+0x18c] ;  /* 0x00018c0001137983 */ /* 0x000f620000300800 */
[----:B------:R-:W-:Y:S01]  /*277d0*/  IMAD.MOV.U32 R22, RZ, RZ, R15 ;  /* 0x000000ffff167224 */ /* 0x000fe200078e000f */
[----:B------:R-:W-:-:S02]  /*277e0*/  MOV R23, R14 ;  /* 0x0000000e00177202 */ /* 0x000fc40000000f00 */
[----:B-----5:R-:W-:Y:S04]  /*277f0*/  STL.64 [R1+0x1730], R18 ;  /* 0x0017301201007387 */ /* 0x020fe80000100a00 */
[----:B--2---:R-:W-:Y:S04]  /*27800*/  STL.64 [R1+0x1728], R16 ;  /* 0x0017281001007387 */ /* 0x004fe80000100a00 */
[----:B------:R-:W0:Y:S01]  /*27810*/  LDSM.16.MT88.4 R16, [R28+UR9+0x24100] ;  /* 0x024100091c10783b */ /* 0x000e220008004200 */
[----:B----4-:R-:W-:-:S15]  /*27820*/  HMMA.16816.F32 R20, R20, R2, R24 ;  /* 0x000000021414723c */ /* 0x010fde0000001818 */
[----:B------:R-:W-:-:S04]  /*27830*/  NOP ;  /* 0x0000000000007918 */ /* 0x000fc80000000000 */
[----:B------:R1:W-:Y:S04]  /*27840*/  STL.64 [R1+0x1c0], R20 ;  /* 0x0001c01401007387 */ /* 0x0003e80000100a00 */
[----:B------:R-:W-:Y:S04]  /*27850*/  STL.64 [R1+0x1c8], R22 ;  /* 0x0001c81601007387 */ /* 0x000fe80000100a00 */
[----:B0-----:R-:W-:Y:S01]  /*27860*/  STL [R1+0x1f4], R17 ;  /* 0x0001f41101007387 */ /* 0x001fe20000100800 */
[----:B------:R-:W-:-:S03]  /*27870*/  IMAD.MOV.U32 R14, RZ, RZ, R16 ;  /* 0x000000ffff0e7224 */ /* 0x000fc600078e0010 */
[----:B------:R-:W-:Y:S01]  /*27880*/  STL [R1+0x1fc], R19 ;  /* 0x0001fc1301007387 */ /* 0x000fe20000100800 */
[----:B------:R-:W-:-:S03]  /*27890*/  IMAD.MOV.U32 R15, RZ, RZ, R18 ;  /* 0x000000ffff0f7224 */ /* 0x000fc600078e0012 */
[----:B------:R-:W0:Y:S01]  /*278a0*/  LDSM.16.MT88.4 R16, [R28+UR9+0x26100] ;  /* 0x026100091c10783b */ /* 0x000e220008004200 */
[----:B-1----:R-:W-:-:S03]  /*278b0*/  MOV R20, R7 ;  /* 0x0000000700147202 */ /* 0x002fc60000000f00 */
[----:B0-----:R-:W-:Y:S04]  /*278c0*/  STL [R1+0x204], R17 ;  /* 0x0002041101007387 */ /* 0x001fe80000100800 */
[----:B------:R-:W-:Y:S04]  /*278d0*/  STL [R1+0x20c], R19 ;  /* 0x00020c1301007387 */ /* 0x000fe80000100800 */
[----:B------:R-:W2:Y:S01]  /*278e0*/  LDL.LU R7, [R1+0x1748] ;  /* 0x0017480001077983 */ /* 0x000ea20000300800 */
[----:B------:R-:W-:Y:S02]  /*278f0*/  IMAD.MOV.U32 R21, RZ, RZ, R12 ;  /* 0x000000ffff157224 */ /* 0x000fe400078e000c */
[----:B------:R-:W-:Y:S01]  /*27900*/  IMAD.MOV.U32 R22, RZ, RZ, R13 ;  /* 0x000000ffff167224 */ /* 0x000fe200078e000d */
[----:B------:R-:W4:Y:S04]  /*27910*/  LDL.LU R12, [R1+0x1744] ;  /* 0x00174400010c7983 */ /* 0x000f280000300800 */
[----:B------:R-:W4:Y:S01]  /*27920*/  LDL.LU R13, [R1+0x1740] ;  /* 0x00174000010d7983 */ /* 0x000f220000300800 */
[----:B------:R-:W-:-:S03]  /*27930*/  IMAD.MOV.U32 R23, RZ, RZ, R29 ;  /* 0x000000ffff177224 */ /* 0x000fc600078e001d */
[----:B------:R-:W5:Y:S01]  /*27940*/  LDL.LU R29, [R1+0x173c] ;  /* 0x00173c00011d7983 */ /* 0x000f620000300800 */
[----:B------:R-:W-:Y:S02]  /*27950*/  IMAD.MOV.U32 R27, RZ, RZ, R16 ;  /* 0x000000ffff1b7224 */ /* 0x000fe400078e0010 */
[----:B------:R-:W-:Y:S02]  /*27960*/  IMAD.MOV.U32 R26, RZ, RZ, R18 ;  /* 0x000000ffff1a7224 */ /* 0x000fe400078e0012 */
[----:B------:R-:W0:Y:S04]  /*27970*/  LDSM.16.MT88.4 R16, [R28+UR9+0x24180] ;  /* 0x024180091c10783b */ /* 0x000e280008004200 */
[----:B0-----:R-:W-:Y:S04]  /*27980*/  STL [R1+0x284], R17 ;  /* 0x0002841101007387 */ /* 0x001fe80000100800 */
[----:B------:R-:W-:Y:S01]  /*27990*/  STL [R1+0x28c], R19 ;  /* 0x00028c1301007387 */ /* 0x000fe20000100800 */
[----:B------:R-:W-:Y:S01]  /*279a0*/  IMAD.MOV.U32 R25, RZ, RZ, R16 ;  /* 0x000000ffff197224 */ /* 0x000fe200078e0010 */
[----:B------:R-:W-:-:S02]  /*279b0*/  MOV R24, R18 ;  /* 0x0000001200187202 */ /* 0x000fc40000000f00 */
[----:B---3--:R-:W-:Y:S01]  /*279c0*/  LDSM.16.MT88.4 R16, [R0+UR9+0x24000] ;  /* 0x024000090010783b */ /* 0x008fe20008004200 */
[----:B--2---:R-:W-:Y:S03]  /*279d0*/  HMMA.16816.F32 R4, R20, R2, R4 ;  /* 0x000000021404723c */ /* 0x004fe60000001804 */
[----:B------:R-:W2:-:S15]  /*279e0*/  LDL.LU R20, [R1+0x30] ;  /* 0x0000300001147983 */ /* 0x000e9e0000300800 */
[----:B------:R-:W-:Y:S01]  /*279f0*/  NOP ;  /* 0x0000000000007918 */ /* 0x000fe20000000000 */
[----:B------:R-:W-:Y:S04]  /*27a00*/  STL.64 [R1+0x230], R4 ;  /* 0x0002300401007387 */ /* 0x000fe80000100a00 */
[----:B------:R-:W-:Y:S04]  /*27a10*/  STL.64 [R1+0x238], R6 ;  /* 0x0002380601007387 */ /* 0x000fe80000100a00 */
[----:B------:R-:W0:Y:S04]  /*27a20*/  LDSM.16.MT88.4 R4, [R28+UR9+0x26180] ;  /* 0x026180091c04783b */ /* 0x000e280008004200 */
[----:B------:R-:W2:Y:S04]  /*27a30*/  LDL.LU R21, [R1+0x34] ;  /* 0x0000340001157983 */ /* 0x000ea80000300800 */
[----:B------:R-:W2:Y:S01]  /*27a40*/  LDL.LU R22, [R1+0x38] ;  /* 0x0000380001167983 */ /* 0x000ea20000300800 */
[----:B-----5:R-:W-:-:S03]  /*27a50*/  IMAD.MOV.U32 R23, RZ, RZ, R29 ;  /* 0x000000ffff177224 */ /* 0x020fc600078e001d */
[----:B------:R-:W3:Y:S01]  /*27a60*/  LDL.LU R29, [R1+0x1738] ;  /* 0x00173800011d7983 */ /* 0x000ee20000300800 */
[----:B0-----:R-:W-:-:S03]  /*27a70*/  IMAD.MOV.U32 R28, RZ, RZ, R7 ;  /* 0x000000ffff1c7224 */ /* 0x001fc600078e0007 */
[----:B------:R0:W-:Y:S04]  /*27a80*/  STL.64 [R1+0x260], R4 ;  /* 0x0002600401007387 */ /* 0x0001e80000100a00 */
[----:B------:R-:W-:Y:S04]  /*27a90*/  STL [R1+0x268], R6 ;  /* 0x0002680601007387 */ /* 0x000fe80000100800 */
[----:B------:R-:W-:Y:S04]  /*27aa0*/  STL [R1+0x1650], R28 ;  /* 0x0016501c01007387 */ /* 0x000fe80000100800 */
[----:B------:R-:W-:Y:S04]  /*27ab0*/  STL [R1+0x74], R17 ;  /* 0x0000741101007387 */ /* 0x000fe80000100800 */
[----:B------:R1:W-:Y:S01]  /*27ac0*/  STL [R1+0x7c], R19 ;  /* 0x00007c1301007387 */ /* 0x0003e20000100800 */
[----:B0-----:R-:W-:-:S02]  /*27ad0*/  IMAD.MOV.U32 R5, RZ, RZ, R10 ;  /* 0x000000ffff057224 */ /* 0x001fc400078e000a */
[----:B------:R-:W-:Y:S02]  /*27ae0*/  IMAD.MOV.U32 R4, RZ, RZ, R11 ;  /* 0x000000ffff047224 */ /* 0x000fe400078e000b */
[----:B------:R-:W-:Y:S02]  /*27af0*/  IMAD.MOV.U32 R10, RZ, RZ, R18 ;  /* 0x000000ffff0a7224 */ /* 0x000fe400078e0012 */
[----:B------:R-:W-:Y:S01]  /*27b00*/  IMAD.MOV.U32 R11, RZ, RZ, R16 ;  /* 0x000000ffff0b7224 */ /* 0x000fe200078e0010 */
[----:B-1----:R-:W5:Y:S04]  /*27b10*/  LDL.LU.64 R18, [R1+0x1730] ;  /* 0x0017300001127983 */ /* 0x002f680000300a00 */
[----:B------:R-:W5:Y:S01]  /*27b20*/  LDL.LU.64 R16, [R1+0x1728] ;  /* 0x0017280001107983 */ /* 0x000f620000300a00 */
[----:B------:R-:W-:Y:S01]  /*27b30*/  MOV R6, R9 ;  /* 0x0000000900067202 */ /* 0x000fe20000000f00 */
[----:B------:R-:W-:-:S07]  /*27b40*/  IMAD.MOV.U32 R7, RZ, RZ, R8 ;  /* 0x000000ffff077224 */ /* 0x000fce00078e0008 */
[----:B-----5:R-:W-:Y:S01]  /*27b50*/  HMMA.16816.F32 R4, R4, R2, R16 ;  /* 0x000000020404723c */ /* 0x020fe20000001810 */
[----:B------:R-:W5:Y:S04]  /*27b60*/  LDL.LU.64 R18, [R1+0x1720] ;  /* 0x0017200001127983 */ /* 0x000f680000300a00 */
[----:B------:R-:W2:-:S14]  /*27b70*/  LDL.LU.64 R16, [R1+0x1718] ;  /* 0x0017180001107983 */ /* 0x000e9c0000300a00 */
[----:B------:R-:W-:Y:S04]  /*27b80*/  STL.64 [R1], R4 ;  /* 0x0000000401007387 */ /* 0x000fe80000100a00 */
[----:B------:R-:W-:Y:S04]  /*27b90*/  STL.64 [R1+0x8], R6 ;  /* 0x0000080601007387 */ /* 0x000fe80000100a00 */
[----:B------:R-:W0:Y:S04]  /*27ba0*/  LDSM.16.MT88.4 R4, [R0+UR9+0x26000] ;  /* 0x026000090004783b */ /* 0x000e280008004200 */
[----:B0-----:R0:W-:Y:S01]  /*27bb0*/  STL [R1+0x44], R5 ;  /* 0x0000440501007387 */ /* 0x0011e20000100800 */
[----:B------:R-:W-:-:S03]  /*27bc0*/  IMAD.MOV.U32 R9, RZ, RZ, R4 ;  /* 0x000000ffff097224 */ /* 0x000fc600078e0004 */
[----:B------:R1:W-:Y:S01]  /*27bd0*/  STL [R1+0x4c], R7 ;  /* 0x00004c0701007387 */ /* 0x0003e20000100800 */
[----:B------:R-:W-:Y:S01]  /*27be0*/  MOV R8, R6 ;  /* 0x0000000600087202 */ /* 0x000fe20000000f00 */
[----:B-----5:R-:W-:Y:S02]  /*27bf0*/  IMAD.MOV.U32 R4, RZ, RZ, R19 ;  /* 0x000000ffff047224 */ /* 0x020fe400078e0013 */
        /* <DEDUP_REMOVED lines=9> */
[----:B------:R-:W5:-:S15]  /*27c90*/  LDL.LU R20, [R1+0x2d0] ;  /* 0x0002d00001147983 */ /* 0x000f5e0000300800 */
[----:B------:R-:W-:Y:S01]  /*27ca0*/  NOP ;  /* 0x0000000000007918 */ /* 0x000fe20000000000 */
[----:B------:R-:W-:Y:S04]  /*27cb0*/  STL.64 [R1+0xa0], R4 ;  /* 0x0000a00401007387 */ /* 0x000fe80000100a00 */
[----:B------:R-:W-:Y:S04]  /*27cc0*/  STL.64 [R1+0xa8], R6 ;  /* 0x0000a80601007387 */ /* 0x000fe80000100a00 */
[----:B------:R-:W0:Y:S04]  /*27cd0*/  LDSM.16.MT88.4 R4, [R0+UR9+0x26080] ;  /* 0x026080090004783b */ /* 0x000e280008004200 */
[----:B------:R-:W5:Y:S04]  /*27ce0*/  LDL.LU R21, [R1+0x2d4] ;  /* 0x0002d40001157983 */ /* 0x000f680000300800 */
[----:B------:R-:W5:Y:S01]  /*27cf0*/  LDL.LU R22, [R1+0x2d8] ;  /* 0x0002d80001167983 */ /* 0x000f620000300800 */
[----:B---3--:R-:W-:-:S03]  /*27d00*/  MOV R23, R29 ;  /* 0x0000001d00177202 */ /* 0x008fc60000000f00 */
[----:B0-----:R-:W-:Y:S04]  /*27d10*/  STL.64 [R1+0xd0], R4 ;  /* 0x0000d00401007387 */ /* 0x001fe80000100a00 */
[----:B------:R0:W-:Y:S01]  /*27d20*/  STL [R1+0xdc], R7 ;  /* 0x0000dc0701007387 */ /* 0x0001e20000100800 */
[----:B------:R-:W-:Y:S02]  /*27d30*/  IMAD.MOV.U32 R29, RZ, RZ, R6 ;  /* 0x000000ffff1d7224 */ /* 0x000fe400078e0006 */
[----:B------:R-:W-:Y:S01]  /*27d40*/  IMAD.MOV.U32 R6, RZ, RZ, R27 ;  /* 0x000000ffff067224 */ /* 0x000fe200078e001b */
[----:B0-----:R-:W-:Y:S01]  /*27d50*/  MOV R7, R26 ;  /* 0x0000001a00077202 */ /* 0x001fe20000000f00 */
[----:B------:R-:W-:Y:S02]  /*27d60*/  IMAD.MOV.U32 R4, RZ, RZ, R14 ;  /* 0x000000ffff047224 */ /* 0x000fe400078e000e */
[----:B------:R-:W-:Y:S01]  /*27d70*/  IMAD.MOV.U32 R5, RZ, RZ, R15 ;  /* 0x000000ffff057224 */ /* 0x000fe200078e000f */
[----:B------:R-:W4:Y:S04]  /*27d80*/  LDL.LU R14, [R1+0x1700] ;  /* 0x00170000010e7983 */ /* 0x000f280000300800 */
[----:B------:R-:W4:Y:S02]  /*27d90*/  LDL.LU R15, [R1+0x16fc] ;  /* 0x0016fc00010f7983 */ /* 0x000f240000300800 */
[----:B--2---:R-:W-:Y:S01]  /*27da0*/  HMMA.16816.F32 R16, R4, R2, R16 ;  /* 0x000000020410723c */ /* 0x004fe20000001810 */
[----:B------:R-:W-:-:S02]  /*27db0*/  IMAD.MOV.U32 R5, RZ, RZ, R24 ;  /* 0x000000ffff057224 */ /* 0x000fc400078e0018 */
[----:B------:R-:W-:-:S15]  /*27dc0*/  IMAD.MOV.U32 R4, RZ, RZ, R25 ;  /* 0x000000ffff047224 */ /* 0x000fde00078e0019 */
[----:B------:R-:W-:Y:S01]  /*27dd0*/  NOP ;  /* 0x0000000000007918 */ /* 0x000fe20000000000 */
[----:B------:R-:W-:Y:S04]  /*27de0*/  STL.64 [R1+0x120], R16 ;  /* 0x0001201001007387 */ /* 0x000fe80000100a00 */
[----:B------:R4:W-:Y:S04]  /*27df0*/  STL.64 [R1+0x128], R18 ;  /* 0x0001281201007387 */ /* 0x0009e80000100a00 */
[----:B------:R-:W2:Y:S04]  /*27e00*/  LDL.LU R24, [R1+0x50] ;  /* 0x0000500001187983 */ /* 0x000ea80000300800 */
[----:B------:R-:W2:Y:S04]  /*27e10*/  LDL.LU R25, [R1+0x54] ;  /* 0x0000540001197983 */ /* 0x000ea80000300800 */
[----:B------:R-:W3:Y:S04]  /*27e20*/  LDL.LU R26, [R1+0x58] ;  /* 0x00005800011a7983 */ /* 0x000ee80000300800 */
[----:B------:R-:W3:Y:S04]  /*27e30*/  LDL.LU R27, [R1+0x5c] ;  /* 0x00005c00011b7983 */ /* 0x000ee80000300800 */
[----:B---3--:R-:W-:Y:S04]  /*27e40*/  STL.64 [R1+0x16f0], R26 ;  /* 0x0016f01a01007387 */ /* 0x008fe80000100a00 */
        /* <DEDUP_REMOVED lines=12> */
[----:B------:R-:W-:Y:S01]  /*27f10*/  IMAD.MOV.U32 R7, RZ, RZ, R8 ;  /* 0x000000ffff077224 */ /* 0x000fe200078e0008 */
[----:B------:R-:W-:-:S02]  /*27f20*/  MOV R6, R9 ;  /* 0x0000000900067202 */ /* 0x000fc40000000f00 */
[----:B------:R-:W2:Y:S01]  /*27f30*/  LDL.LU R8, [R1+0x20] ;  /* 0x0000200001087983 */ /* 0x000ea20000300800 */
[----:B------:R-:W-:-:S03]  /*27f40*/  IMAD.MOV.U32 R5, RZ, RZ, R10 ;  /* 0x000000ffff057224 */ /* 0x000fc600078e000a */
[----:B------:R-:W2:Y:S01]  /*27f50*/  LDL.LU R9, [R1+0x24] ;  /* 0x0000240001097983 */ /* 0x000ea20000300800 */
[----:B------:R-:W-:-:S03]  /*27f60*/  IMAD.MOV.U32 R4, RZ, RZ, R11 ;  /* 0x000000ffff047224 */ /* 0x000fc600078e000b */
[----:B------:R-:W2:Y:S04]  /*27f70*/  LDL.LU R10, [R1+0x28] ;  /* 0x00002800010a7983 */ /* 0x000ea80000300800 */
[----:B------:R-:W2:Y:S01]  /*27f80*/  LDL.LU R11, [R1+0x2c] ;  /* 0x00002c00010b7983 */ /* 0x000ea20000300800 */
[----:B-----5:R-:W-:Y:S03]  /*27f90*/  HMMA.16816.F32 R4, R4, R2, R20 ;  /* 0x000000020404723c */ /* 0x020fe60000001814 */
[----:B0-----:R-:W-:Y:S01]  /*27fa0*/  STL [R1+0x154], R13 ;  /* 0x0001540d01007387 */ /* 0x001fe20000100800 */
[----:B------:R-:W-:-:S03]  /*27fb0*/  IMAD.MOV.U32 R28, RZ, RZ, R12 ;  /* 0x000000ffff1c7224 */ /* 0x000fc600078e000c */
[----:B------:R-:W-:Y:S01]  /*27fc0*/  STL [R1+0x15c], R15 ;  /* 0x00015c0f01007387 */ /* 0x000fe20000100800 */
[----:B------:R-:W-:-:S03]  /*27fd0*/  IMAD.MOV.U32 R19, RZ, RZ, R14 ;  /* 0x000000ffff137224 */ /* 0x000fc600078e000e */
[----:B------:R-:W3:Y:S04]  /*27fe0*/  LDL.LU R20, [R1+0x2e0] ;  /* 0x0002e00001147983 */ /* 0x000ee80000300800 */
[----:B------:R0:W1:Y:S04]  /*27ff0*/  LDSM.16.MT88.4 R12, [R0+UR9+0x24180] ;  /* 0x02418009000c783b */ /* 0x0000680008004200 */
[----:B------:R-:W3:Y:S04]  /*28000*/  LDL.LU R21, [R1+0x2e4] ;  /* 0x0002e40001157983 */ /* 0x000ee80000300800 */
[----:B------:R-:W3:Y:S04]  /*28010*/  LDL.LU R22, [R1+0x2e8] ;  /* 0x0002e80001167983 */ /* 0x000ee80000300800 */
[----:B------:R-:W3:Y:S04]  /*28020*/  LDL.LU R23, [R1+0x2ec] ;  /* 0x0002ec0001177983 */ /* 0x000ee80000300800 */
[----:B------:R-:W-:Y:S01]  /*28030*/  STL [R1+0x1680], R7 ;  /* 0x0016800701007387 */ /* 0x000fe20000100800 */
[----:B------:R-:W-:-:S02]  /*28040*/  IMAD.MOV.U32 R16, RZ, RZ, R24 ;  /* 0x000000ffff107224 */ /* 0x000fc400078e0018 */
[----:B0-----:R-:W-:Y:S01]  /*28050*/  IMAD.MOV.U32 R0, RZ, RZ, R26 ;  /* 0x000000ffff007224 */ /* 0x001fe200078e001a */
[----:B-1----:R0:W-:Y:S01]  /*28060*/  STL [R1+0x1d4], R13 ;  /* 0x0001d40d01007387 */ /* 0x0021e20000100800 */
[----:B------:R-:W-:-:S03]  /*28070*/  IMAD.MOV.U32 R18, RZ, RZ, R12 ;  /* 0x000000ffff127224 */ /* 0x000fc600078e000c */
[----:B------:R1:W-:Y:S04]  /*28080*/  STL [R1+0x1dc], R15 ;  /* 0x0001dc0f01007387 */ /* 0x0003e80000100800 */
[----:B------:R-:W4:Y:S01]  /*28090*/  LDL.LU R12, [R1+0xe0] ;  /* 0x0000e000010c7983 */ /* 0x000f220000300800 */
[----:B------:R-:W-:-:S03]  /*280a0*/  MOV R17, R14 ;  /* 0x0000000e00117202 */ /* 0x000fc60000000f00 */
[----:B0-----:R-:W4:Y:S04]  /*280b0*/  LDL.LU R13, [R1+0xe8] ;  /* 0x0000e800010d7983 */ /* 0x001f280000300800 */
[----:B------:R-:W4:Y:S01]  /*280c0*/  LDL.LU R14, [R1+0xd0] ;  /* 0x0000d000010e7983 */ /* 0x000f220000300800 */
[----:B-1----:R-:W-:-:S03]  /*280d0*/  IMAD.MOV.U32 R15, RZ, RZ, R29 ;  /* 0x000000ffff0f7224 */ /* 0x002fc600078e001d */
        /* <DEDUP_REMOVED lines=8> */
[----:B------:R-:W-:Y:S04]  /*28160*/  STL [R1+0x54], R13 ;  /* 0x0000540d01007387 */ /* 0x000fe80000100800 */
[----:B------:R-:W-:Y:S01]  /*28170*/  STL.64 [R1+0x58], R14 ;  /* 0x0000580e01007387 */ /* 0x000fe20000100a00 */
[----:B------:R-:W-:-:S03]  /*28180*/  IMAD.MOV.U32 R7, RZ, RZ, R12 ;  /* 0x000000ffff077224 */ /* 0x000fc600078e000c */
[----:B------:R-:W1:Y:S04]  /*28190*/  LDSM.16.MT88.4 R12, [R29+UR9+0x26000] ;  /* 0x026000091d0c783b */ /* 0x000e680008004200 */
[----:B------:R-:W-:Y:S04]  /*281a0*/  STL.64 [R1+0x1690], R6 ;  /* 0x0016900601007387 */ /* 0x000fe80000100a00 */
[----:B------:R4:W-:Y:S04]  /*281b0*/  STL.64 [R1+0x1688], R4 ;  /* 0x0016880401007387 */ /* 0x0009e80000100a00 */
[----:B0-----:R-:W-:Y:S04]  /*281c0*/  STL [R1+0x169c], R25 ;  /* 0x00169c1901007387 */ /* 0x001fe80000100800 */
[----:B------:R-:W-:Y:S04]  /*281d0*/  STL [R1+0x1698], R27 ;  /* 0x0016981b01007387 */ /* 0x000fe80000100800 */
[----:B-1----:R0:W-:Y:S01]  /*281e0*/  STL [R1+0x34], R13 ;  /* 0x0000340d01007387 */ /* 0x0021e20000100800 */
[----:B----4-:R-:W-:-:S03]  /*281f0*/  MOV R5, R12 ;  /* 0x0000000c00057202 */ /* 0x010fc60000000f00 */
[----:B------:R1:W-:Y:S04]  /*28200*/  STL [R1+0x3c], R15 ;  /* 0x00003c0f01007387 */ /* 0x0003e80000100800 */
[----:B------:R-:W2:Y:S04]  /*28210*/  LDL.LU R12, [R1+0xf0] ;  /* 0x0000f000010c7983 */ /* 0x000ea80000300800 */
[----:B0-----:R-:W2:Y:S01]  /*28220*/  LDL.LU R13, [R1+0xf8] ;  /* 0x0000f800010d7983 */ /* 0x001ea20000300800 */
[----:B------:R-:W-:Y:S02]  /*28230*/  IMAD.MOV.U32 R4, RZ, RZ, R14 ;  /* 0x000000ffff047224 */ /* 0x000fe400078e000e */
[----:B------:R-:W-:-:S02]  /*28240*/  IMAD.MOV.U32 R14, RZ, RZ, R28 ;  /* 0x000000ffff0e7224 */ /* 0x000fc400078e001c */
[----:B-1----:R-:W-:-:S07]  /*28250*/  IMAD.MOV.U32 R15, RZ, RZ, R19 ;  /* 0x000000ffff0f7224 */ /* 0x002fce00078e0013 */
[----:B--2---:R-:W-:Y:S01]  /*28260*/  HMMA.16816.F32 R12, R12, R2, R8 ;  /* 0x000000020c0c723c */ /* 0x004fe20000001808 */
[----:B------:R-:W2:Y:S04]  /*28270*/  LDL.LU.64 R10, [R1+0x16e0] ;  /* 0x0016e000010a7983 */ /* 0x000ea80000300a00 */
[----:B------:R-:W2:Y:S01]  /*28280*/  LDL.LU.64 R8, [R1+0x16d8] ;  /* 0x0016d80001087983 */ /* 0x000ea20000300a00 */
[----:B------:R-:W-:-:S13]  /*28290*/  IMAD.MOV.U32 R19, RZ, RZ, R4 ;  /* 0x000000ffff137224 */ /* 0x000fda00078e0004 */
[----:B------:R0:W-:Y:S04]  /*282a0*/  STL.64 [R1+0x90], R12 ;  /* 0x0000900c01007387 */ /* 0x0001e80000100a00 */
[----:B------:R1:W-:Y:S01]  /*282b0*/  STL.64 [R1+0x98], R14 ;  /* 0x0000980e01007387 */ /* 0x0003e20000100a00 */
[----:B0-----:R-:W-:Y:S01]  /*282c0*/  IMAD.MOV.U32 R12, RZ, RZ, R18 ;  /* 0x000000ffff0c7224 */ /* 0x001fe200078e0012 */
[----:B------:R-:W-:Y:S01]  /*282d0*/  MOV R13, R17 ;  /* 0x00000011000d7202 */ /* 0x000fe20000000f00 */
[----:B-1----:R-:W-:Y:S02]  /*282e0*/  IMAD.MOV.U32 R14, RZ, RZ, R16 ;  /* 0x000000ffff0e7224 */ /* 0x002fe400078e0010 */
[----:B------:R-:W-:Y:S01]  /*282f0*/  IMAD.MOV.U32 R15, RZ, RZ, R0 ;  /* 0x000000ffff0f7224 */ /* 0x000fe200078e0000 */
[----:B------:R-:W-:Y:S01]  /*28300*/  MOV R16, R24 ;  /* 0x0000001800107202 */ /* 0x000fe20000000f00 */
[----:B------:R-:W-:-:S02]  /*28310*/  IMAD.MOV.U32 R17, RZ, RZ, R26 ;  /* 0x000000ffff117224 */ /* 0x000fc400078e001a */
[----:B------:R-:W-:-:S07]  /*28320*/  IMAD.MOV.U32 R18, RZ, RZ, R5 ;  /* 0x000000ffff127224 */ /* 0x000fce00078e0005 */
[-C--:B---3--:R-:W-:Y:S08]  /*28330*/  HMMA.16816.F32 R16, R16, R2.reuse, R20 ;  /* 0x000000021010723c */ /* 0x088ff00000001814 */
[----:B--2---:R-:W-:-:S15]  /*28340*/  HMMA.16816.F32 R8, R12, R2, R8 ;  /* 0x000000020c08723c */ /* 0x004fde0000001808 */
[----:B------:R-:W-:-:S04]  /*28350*/  NOP ;  /* 0x0000000000007918 */ /* 0x000fc80000000000 */
[----:B------:R-:W-:Y:S02]  /*28360*/  IMAD.MOV.U32 R28, RZ, RZ, R10 ;  /* 0x000000ffff1c7224 */ /* 0x000fe400078e000a */
[----:B------:R-:W-:Y:S01]  /*28370*/  IMAD.MOV.U32 R0, RZ, RZ, R11 ;  /* 0x000000ffff007224 */ /* 0x000fe200078e000b */
[----:B------:R-:W-:Y:S04]  /*28380*/  STL.64 [R1+0x110], R8 ;  /* 0x0001100801007387 */ /* 0x000fe80000100a00 */
[----:B------:R-:W-:Y:S04]  /*28390*/  STL [R1+0x1658], R28 ;  /* 0x0016581c01007387 */ /* 0x000fe80000100800 */
[----:B------:R-:W-:Y:S04]  /*283a0*/  LDSM.16.MT88.4 R8, [R29+UR9+0x24080] ;  /* 0x024080091d08783b */ /* 0x000fe80008004200 */
[----:B------:R-:W-:Y:S04]  /*283b0*/  STL [R1+0x1654], R0 ;  /* 0x0016540001007387 */ /* 0x000fe80000100800 */
        /* <DEDUP_REMOVED lines=20> */
[----:B------:R-:W0:Y:S02]  /*28500*/  LDSM.16.MT88.4 R4, [R29+UR9+0x24100] ;  /* 0x024100091d04783b */ /* 0x000e240008004200 */
[----:B0-----:R-:W-:-:S02]  /*28510*/  IMAD.MOV.U32 R20, RZ, RZ, R4 ;  /* 0x000000ffff147224 */ /* 0x001fc400078e0004 */
[----:B------:R-:W-:Y:S01]  /*28520*/  IMAD.MOV.U32 R21, RZ, RZ, R6 ;  /* 0x000000ffff157224 */ /* 0x000fe200078e0006 */
[----:B------:R-:W-:Y:S01]  /*28530*/  STL [R1+0x64], R5 ;  /* 0x0000640501007387 */ /* 0x000fe20000100800 */
[----:B------:R-:W-:-:S03]  /*28540*/  MOV R28, R7 ;  /* 0x00000007001c7202 */ /* 0x000fc60000000f00 */
[----:B------:R-:W0:Y:S04]  /*28550*/  LDSM.16.MT88.4 R4, [R29+UR9+0x26100] ;  /* 0x026100091d04783b */ /* 0x000e280008004200 */
[----:B------:R-:W-:Y:S01]  /*28560*/  STL [R1+0x165c], R28 ;  /* 0x00165c1c01007387 */ /* 0x000fe20000100800 */
[----:B0-----:R-:W-:Y:S02]  /*28570*/  IMAD.MOV.U32 R22, RZ, RZ, R4 ;  /* 0x000000ffff167224 */ /* 0x001fe400078e0004 */
[----:B------:R-:W-:Y:S01]  /*28580*/  IMAD.MOV.U32 R23, RZ, RZ, R6 ;  /* 0x000000ffff177224 */ /* 0x000fe200078e0006 */
[----:B------:R-:W-:Y:S01]  /*28590*/  STL [R1+0x8c], R7 ;  /* 0x00008c0701007387 */ /* 0x000fe20000100800 */
[----:B------:R-:W-:-:S03]  /*285a0*/  IMAD.MOV.U32 R0, RZ, RZ, R5 ;  /* 0x000000ffff007224 */ /* 0x000fc600078e0005 */
[----:B------:R-:W0:Y:S04]  /*285b0*/  LDSM.16.MT88.4 R4, [R29+UR9+0x24180] ;  /* 0x024180091d04783b */ /* 0x000e280008004200 */
[----:B------:R-:W-:Y:S04]  /*285c0*/  STL [R1+0x1660], R0 ;  /* 0x0016600001007387 */ /* 0x000fe80000100800 */
[----:B0-----:R-:W-:Y:S01]  /*285d0*/  STL [R1+0x144], R5 ;  /* 0x0001440501007387 */ /* 0x001fe20000100800 */
[----:B------:R-:W-:-:S03]  /*285e0*/  IMAD.MOV.U32 R18, RZ, RZ, R4 ;  /* 0x000000ffff127224 */ /* 0x000fc600078e0004 */
[----:B------:R-:W-:Y:S01]  /*285f0*/  STL [R1+0x14c], R7 ;  /* 0x00014c0701007387 */ /* 0x000fe20000100800 */
[----:B------:R-:W-:-:S03]  /*28600*/  MOV R19, R6 ;  /* 0x0000000600137202 */ /* 0x000fc60000000f00 */
[----:B------:R-:W0:Y:S04]  /*28610*/  LDSM.16.MT88.4 R4, [R29+UR9+0x26180] ;  /* 0x026180091d04783b */ /* 0x000e280008004200 */
[----:B0-----:R-:W-:Y:S04]  /*28620*/  STL [R1+0x174], R5 ;  /* 0x0001740501007387 */ /* 0x001fe80000100800 */
[----:B------:R0:W-:Y:S01]  /*28630*/  STL [R1+0x17c], R7 ;  /* 0x00017c0701007387 */ /* 0x0001e20000100800 */
[----:B------:R-:W-:Y:S02]  /*28640*/  IMAD.MOV.U32 R27, RZ, RZ, R6 ;  /* 0x000000ffff1b7224 */ /* 0x000fe400078e0006 */
[----:B------:R-:W-:Y:S01]  /*28650*/  IMAD.MOV.U32 R25, RZ, RZ, R4 ;  /* 0x000000ffff197224 */ /* 0x000fe200078e0004 */
        /* <DEDUP_REMOVED lines=8> */
[----:B0-----:R-:W-:Y:S02]  /*286e0*/  IMAD.MOV.U32 R14, RZ, RZ, R8 ;  /* 0x000000ffff0e7224 */ /* 0x001fe400078e0008 */
[----:B------:R-:W-:Y:S01]  /*286f0*/  IMAD.MOV.U32 R15, RZ, RZ, R10 ;  /* 0x000000ffff0f7224 */ /* 0x000fe200078e000a */
        /* <DEDUP_REMOVED lines=18> */
[----:B------:R-:W-:Y:S01]  /*28820*/  MOV R0, R21 ;  /* 0x0000001500007202 */ /* 0x000fe20000000f00 */
[----:B------:R-:W-:Y:S01]  /*28830*/  IMAD.MOV.U32 R28, RZ, RZ, R22 ;  /* 0x000000ffff1c7224 */ /* 0x000fe200078e0016 */
[----:B------:R0:W-:Y:S01]  /*28840*/  STL [R1+0x10], R20 ;  /* 0x0000101401007387 */ /* 0x0001e20000100800 */
[----:B------:R-:W-:Y:S02]  /*28850*/  IMAD.MOV.U32 R29, RZ, RZ, R23 ;  /* 0x000000ffff1d7224 */ /* 0x000fe400078e0017 */
[----:B------:R-:W-:Y:S01]  /*28860*/  IMAD.MOV.U32 R21, RZ, RZ, R19 ;  /* 0x000000ffff157224 */ /* 0x000fe200078e0013 */
[----:B------:R-:W-:Y:S01]  /*28870*/  MOV R22, R25 ;  /* 0x0000001900167202 */ /* 0x000fe20000000f00 */
[----:B------:R-:W-:Y:S02]  /*28880*/  IMAD.MOV.U32 R23, RZ, RZ, R27 ;  /* 0x000000ffff177224 */ /* 0x000fe400078e001b */
[----:B0-----:R-:W-:Y:S02]  /*28890*/  IMAD.MOV.U32 R20, RZ, RZ, R18 ;  /* 0x000000ffff147224 */ /* 0x001fe400078e0012 */
[----:B------:R-:W5:Y:S04]  /*288a0*/  LDL.LU R18, [R1+0x16a4] ;  /* 0x0016a40001127983 */ /* 0x000f680000300800 */
[----:B------:R-:W5:Y:S04]  /*288b0*/  LDL.LU R19, [R1+0x16a0] ;  /* 0x0016a00001137983 */ /* 0x000f680000300800 */
        /* <DEDUP_REMOVED lines=29> */
[----:B-1----:R-:W3:Y:S04]  /*28a90*/  LDL.LU R14, [R1+0xa8] ;  /* 0x0000a800010e7983 */ /* 0x002ee80000300800 */
[----:B------:R-:W3:Y:S04]  /*28aa0*/  LDL.LU R15, [R1+0xac] ;  /* 0x0000ac00010f7983 */ /* 0x000ee80000300800 */
[----:B------:R-:W4:Y:S04]  /*28ab0*/  LDL.LU R20, [R1+0x74] ;  /* 0x0000740001147983 */ /* 0x000f280000300800 */
[----:B------:R-:W4:Y:S01]  /*28ac0*/  LDL.LU R21, [R1+0x7c] ;  /* 0x00007c0001157983 */ /* 0x000f220000300800 */
[----:B0-----:R-:W-:-:S03]  /*28ad0*/  IMAD.MOV.U32 R8, RZ, RZ, R7 ;  /* 0x000000ffff087224 */ /* 0x001fc600078e0007 */
        /* <DEDUP_REMOVED lines=16> */
[----:B------:R-:W-:-:S02]  /*28be0*/  IMAD.MOV.U32 R4, RZ, RZ, R25 ;  /* 0x000000ffff047224 */ /* 0x000fc400078e0019 */
        /* <DEDUP_REMOVED lines=15> */
[----:B------:R-:W-:Y:S01]  /*28ce0*/  MOV R23, R4 ;  /* 0x0000000400177202 */ /* 0x000fe20000000f00 */
[----:B------:R-:W-:Y:S01]  /*28cf0*/  IMAD.MOV.U32 R22, RZ, RZ, R5 ;  /* 0x000000ffff167224 */ /* 0x000fe200078e0005 */
[----:B------:R-:W3:Y:S01]  /*28d00*/  LDL.LU R4, [R1+0x1a4] ;  /* 0x0001a40001047983 */ /* 0x000ee20000300800 */
[----:B------:R-:W-:-:S03]  /*28d10*/  IMAD.MOV.U32 R21, RZ, RZ, R6 ;  /* 0x000000ffff157224 */ /* 0x000fc600078e0006 */
[----:B------:R-:W3:Y:S01]  /*28d20*/  LDL.LU R5, [R1+0x1ac] ;  /* 0x0001ac0001057983 */ /* 0x000ee20000300800 */
[----:B------:R-:W-:-:S03]  /*28d30*/  IMAD.MOV.U32 R20, RZ, RZ, R7 ;  /* 0x000000ffff147224 */ /* 0x000fc600078e0007 */
        /* <DEDUP_REMOVED lines=17> */
[----:B0-----:R-:W-:Y:S01]  /*28e50*/  IMAD.MOV.U32 R4, RZ, RZ, R26 ;  /* 0x000000ffff047224 */ /* 0x001fe200078e001a */
[----:B------:R-:W-:Y:S01]  /*28e60*/  MOV R5, R24 ;  /* 0x0000001800057202 */ /* 0x000fe20000000f00 */
[----:B--2---:R-:W-:-:S02]  /*28e70*/  IMAD.MOV.U32 R7, RZ, RZ, R11 ;  /* 0x000000ffff077224 */ /* 0x004fc400078e000b */
[----:B----4-:R-:W-:Y:S02]  /*28e80*/  IMAD.MOV.U32 R6, RZ, RZ, R9 ;  /* 0x000000ffff067224 */ /* 0x010fe400078e0009 */
[----:B------:R-:W2:Y:S04]  /*28e90*/  LDL.LU R9, [R1+0x124] ;  /* 0x0001240001097983 */ /* 0x000ea80000300800 */
[----:B------:R-:W2:Y:S04]  /*28ea0*/  LDL.LU R10, [R1+0x128] ;  /* 0x00012800010a7983 */ /* 0x000ea80000300800 */
[----:B------:R-:W2:Y:S04]  /*28eb0*/  LDL.LU R11, [R1+0x12c] ;  /* 0x00012c00010b7983 */ /* 0x000ea80000300800 */
[----:B------:R-:W5:Y:S01]  /*28ec0*/  LDL.LU R24, [R1+0x274] ;  /* 0x0002740001187983 */ /* 0x000f620000300800 */
[----:B---3--:R-:W-:-:S15]  /*28ed0*/  HMMA.16816.F32 R4, R4, R2, R12 ;  /* 0x000000020404723c */ /* 0x008fde000000180c */
[----:B------:R-:W-:-:S04]  /*28ee0*/  NOP ;  /* 0x0000000000007918 */ /* 0x000fc80000000000 */
[----:B------:R-:W-:Y:S04]  /*28ef0*/  STL.64 [R1+0x2c0], R4 ;  /* 0x0002c00401007387 */ /* 0x000fe80000100a00 */
[----:B------:R-:W-:Y:S04]  /*28f00*/  STL.64 [R1+0x2c8], R6 ;  /* 0x0002c80601007387 */ /* 0x000fe80000100a00 */
[----:B------:R-:W5:Y:S04]  /*28f10*/  LDL.LU R25, [R1+0x27c] ;  /* 0x00027c0001197983 */ /* 0x000f680000300800 */
[----:B------:R-:W5:Y:S04]  /*28f20*/  LDL.LU R26, [R1+0x294] ;  /* 0x00029400011a7983 */ /* 0x000f680000300800 */
[----:B------:R-:W5:Y:S04]  /*28f30*/  LDL.LU R27, [R1+0x29c] ;  /* 0x00029c00011b7983 */ /* 0x000f680000300800 */
[----:B------:R-:W3:Y:S04]  /*28f40*/  LDL.LU R12, [R1+0x230] ;  /* 0x00023000010c7983 */ /* 0x000ee80000300800 */
[----:B------:R-:W3:Y:S04]  /*28f50*/  LDL.LU R13, [R1+0x234] ;  /* 0x00023400010d7983 */ /* 0x000ee80000300800 */
[----:B------:R-:W3:Y:S04]  /*28f60*/  LDL.LU R14, [R1+0x238] ;  /* 0x00023800010e7983 */ /* 0x000ee80000300800 */
[----:B------:R-:W3:Y:S01]  /*28f70*/  LDL.LU R15, [R1+0x23c] ;  /* 0x00023c00010f7983 */ /* 0x000ee20000300800 */
[----:B-----5:R-:W-:-:S15]  /*28f80*/  HMMA.16816.F32 R24, R24, R2, R16 ;  /* 0x000000021818723c */ /* 0x020fde0000001810 */
[----:B------:R-:W-:-:S04]  /*28f90*/  NOP ;  /* 0x0000000000007918 */ /* 0x000fc80000000000 */
[----:B------:R0:W-:Y:S04]  /*28fa0*/  STL.64 [R1+0x1608], R26 ;  /* 0x0016081a01007387 */ /* 0x0001e80000100a00 */
[----:B------:R1:W-:Y:S01]  /*28fb0*/  STL.64 [R1+0x1600], R24 ;  /* 0x0016001801007387 */ /* 0x0003e20000100a00 */
[----:B0-----:R-:W-:-:S03]  /*28fc0*/  IMAD.MOV.U32 R26, RZ, RZ, R28 ;  /* 0x000000ffff1a7224 */ /* 0x001fc600078e001c */
[----:B-1----:R-:W4:Y:S01]  /*28fd0*/  LDL.LU R24, [R1+0x10] ;  /* 0x0000100001187983 */ /* 0x002f220000300800 */
[----:B------:R-:W-:-:S03]  /*28fe0*/  IMAD.MOV.U32 R25, RZ, RZ, R0 ;  /* 0x000000ffff197224 */ /* 0x000fc600078e0000 */
[----:B------:R-:W5:Y:S04]  /*28ff0*/  LDL.LU R0, [R1+0x1660] ;  /* 0x0016600001007983 */ /* 0x000f680000300800 */
[----:B------:R-:W2:Y:S04]  /*29000*/  LDL.LU R28, [R1+0x165c] ;  /* 0x00165c00011c7983 */ /* 0x000ea80000300800 */
[----:B------:R-:W2:Y:S04]  /*29010*/  LDL.LU R16, [R1+0x1f4] ;  /* 0x0001f40001107983 */ /* 0x000ea80000300800 */
[----:B------:R-:W2:Y:S04]  /*29020*/  LDL.LU R17, [R1+0x1fc] ;  /* 0x0001fc0001117983 */ /* 0x000ea80000300800 */
[----:B------:R-:W2:Y:S04]  /*29030*/  LDL.LU R18, [R1+0x204] ;  /* 0x0002040001127983 */ /* 0x000ea80000300800 */
[----:B------:R-:W2:Y:S01]  /*29040*/  LDL.LU R19, [R1+0x20c] ;  /* 0x00020c0001137983 */ /* 0x000ea20000300800 */
[----:B------:R-:W-:-:S03]  /*29050*/  MOV R27, R29 ;  /* 0x0000001d001b7202 */ /* 0x000fc60000000f00 */
        /* <DEDUP_REMOVED lines=18> */
[----:B------:R-:W4:Y:S01]  /*29180*/  LDL.LU R4, [R1+0x64] ;  /* 0x0000640001047983 */ /* 0x000f220000300800 */
[----:B------:R-:W-:-:S02]  /*29190*/  IMAD.MOV.U32 R5, RZ, RZ, R28 ;  /* 0x000000ffff057224 */ /* 0x000fc400078e001c */
[----:B-----5:R-:W-:-:S14]  /*291a0*/  IMAD.MOV.U32 R6, RZ, RZ, R0 ;  /* 0x000000ffff067224 */ /* 0x020fdc00078e0000 */
[----:B------:R-:W-:Y:S04]  /*291b0*/  STL.64 [R1+0x20], R16 ;  /* 0x0000201001007387 */ /* 0x000fe80000100a00 */
[----:B------:R-:W-:Y:S04]  /*291c0*/  STL.64 [R1+0x28], R18 ;  /* 0x0000281201007387 */ /* 0x000fe80000100a00 */
[----:B------:R-:W2:Y:S04]  /*291d0*/  LDL.LU R28, [R1+0x1658] ;  /* 0x00165800011c7983 */ /* 0x000ea80000300800 */
[----:B------:R-:W5:Y:S04]  /*291e0*/  LDL.LU R0, [R1+0x1654] ;  /* 0x0016540001007983 */ /* 0x000f680000300800 */
[----:B------:R-:W4:Y:S02]  /*291f0*/  LDL.LU R7, [R1+0x8c] ;  /* 0x00008c0001077983 */ /* 0x000f240000300800 */
[----:B----4-:R-:W-:Y:S02]  /*29200*/  HMMA.16816.F32 R4, R4, R2, R24 ;  /* 0x000000020404723c */ /* 0x010fe40000001818 */
[----:B------:R-:W4:Y:S01]  /*29210*/  LDL.LU R24, [R1+0x110] ;  /* 0x0001100001187983 */ /* 0x000f220000300800 */
[----:B--2---:R-:W-:-:S02]  /*29220*/  IMAD.MOV.U32 R26, RZ, RZ, R28 ;  /* 0x000000ffff1a7224 */ /* 0x004fc400078e001c */
[----:B-----5:R-:W-:-:S14]  /*29230*/  IMAD.MOV.U32 R27, RZ, RZ, R0 ;  /* 0x000000ffff1b7224 */ /* 0x020fdc00078e0000 */
[----:B------:R0:W-:Y:S04]  /*29240*/  STL.64 [R1+0x10], R4 ;  /* 0x0000100401007387 */ /* 0x0001e80000100a00 */
[----:B------:R1:W-:Y:S04]  /*29250*/  STL.64 [R1+0x18], R6 ;  /* 0x0000180601007387 */ /* 0x0003e80000100a00 */
[----:B------:R-:W4:Y:S04]  /*29260*/  LDL.LU R25, [R1+0x114] ;  /* 0x0001140001197983 */ /* 0x000f280000300800 */
[----:B------:R-:W2:Y:S04]  /*29270*/  LDL.LU R28, [R1+0x1650] ;  /* 0x00165000011c7983 */ /* 0x000ea80000300800 */
[----:B------:R-:W5:Y:S04]  /*29280*/  LDL.LU R0, [R1+0x164c] ;  /* 0x00164c0001007983 */ /* 0x000f680000300800 */
[----:B0-----:R-:W3:Y:S04]  /*29290*/  LDL.LU R4, [R1+0x2a4] ;  /* 0x0002a40001047983 */ /* 0x001ee80000300800 */
[----:B------:R-:W3:Y:S04]  /*292a0*/  LDL.LU R5, [R1+0x2ac] ;  /* 0x0002ac0001057983 */ /* 0x000ee80000300800 */
[----:B-1----:R-:W3:Y:S04]  /*292b0*/  LDL.LU R6, [R1+0x2b4] ;  /* 0x0002b40001067983 */ /* 0x002ee80000300800 */
[----:B------:R-:W3:Y:S04]  /*292c0*/  LDL.LU R7, [R1+0x2bc] ;  /* 0x0002bc0001077983 */ /* 0x000ee80000300800 */
[----:B-----5:R-:W-:Y:S01]  /*292d0*/  LDSM.16.MT88.4 R16, [R0+UR9+0x28000] ;  /* 0x028000090010783b */ /* 0x020fe20008004200 */
[----:B---3--:R-:W-:Y:S03]  /*292e0*/  HMMA.16816.F32 R4, R4, R2, R12 ;  /* 0x000000020404723c */ /* 0x008fe6000000180c */
[----:B------:R-:W0:-:S15]  /*292f0*/  LDSM.16.MT88.4 R12, [R0+UR9+0x2a000] ;  /* 0x02a00009000c783b */ /* 0x000e1e0008004200 */
[----:B------:R-:W-:Y:S01]  /*29300*/  NOP ;  /* 0x0000000000007918 */ /* 0x000fe20000000000 */
[----:B------:R-:W-:Y:S04]  /*29310*/  STL [R1+0x1648], R4 ;  /* 0x0016480401007387 */ /* 0x000fe80000100800 */
[----:B------:R-:W-:Y:S04]  /*29320*/  STL [R1+0x1620], R5 ;  /* 0x0016200501007387 */ /* 0x000fe80000100800 */
[----:B------:R-:W-:Y:S04]  /*29330*/  STL [R1+0x161c], R6 ;  /* 0x00161c0601007387 */ /* 0x000fe80000100800 */
[----:B------:R-:W-:Y:S04]  /*29340*/  STL [R1+0x15f8], R7 ;  /* 0x0015f80701007387 */ /* 0x000fe80000100800 */
[----:B------:R0:W1:Y:S02]  /*29350*/  LDSM.16.M88.4 R4, [R29+UR9+0x40100] ;  /* 0x040100091d04783b */ /* 0x0000640008000200 */
[----:B0-----:R-:W-:-:S02]  /*29360*/  IMAD.MOV.U32 R29, RZ, RZ, R14 ;  /* 0x000000ffff1d7224 */ /* 0x001fc400078e000e */
[----:B-1----:R0:W-:Y:S04]  /*29370*/  STL.64 [R1+0x2f0], R4 ;  /* 0x0002f00401007387 */ /* 0x0021e80000100a00 */
[----:B------:R-:W-:Y:S04]  /*29380*/  STL.64 [R1+0x2f8], R6 ;  /* 0x0002f80601007387 */ /* 0x000fe80000100a00 */
[----:B------:R-:W-:Y:S04]  /*29390*/  STL.64 [R1+0x210], R16 ;  /* 0x0002101001007387 */ /* 0x000fe80000100a00 */
[----:B------:R-:W-:Y:S04]  /*293a0*/  STL.64 [R1+0x218], R18 ;  /* 0x0002181201007387 */ /* 0x000fe80000100a00 */
[----:B------:R1:W-:Y:S04]  /*293b0*/  STL [R1+0x224], R13 ;  /* 0x0002240d01007387 */ /* 0x0003e80000100800 */
[----:B------:R2:W-:Y:S01]  /*293c0*/  STL [R1+0x22c], R15 ;  /* 0x00022c0f01007387 */ /* 0x0005e20000100800 */
[----:B0-----:R-:W-:-:S03]  /*293d0*/  MOV R4, R12 ;  /* 0x0000000c00047202 */ /* 0x001fc60000000f00 */
[----:B------:R-:W3:Y:S04]  /*293e0*/  LDL.LU R12, [R1+0x284] ;  /* 0x00028400010c7983 */ /* 0x000ee80000300800 */
[----:B-1----:R-:W3:Y:S04]  /*293f0*/  LDL.LU R13, [R1+0x28c] ;  /* 0x00028c00010d7983 */ /* 0x002ee80000300800 */
[----:B------:R-:W3:Y:S01]  /*29400*/  LDL.LU R14, [R1+0x264] ;  /* 0x00026400010e7983 */ /* 0x000ee20000300800 */
[----:B--2---:R-:W-:-:S07]  /*29410*/  IMAD.MOV.U32 R15, RZ, RZ, R28 ;  /* 0x000000ffff0f7224 */ /* 0x004fce00078e001c */
[----:B---3--:R-:W-:Y:S01]  /*29420*/  HMMA.16816.F32 R12, R12, R2, R8 ;  /* 0x000000020c0c723c */ /* 0x008fe20000001808 */
[----:B------:R-:W0:-:S15]  /*29430*/  LDSM.16.MT88.4 R8, [R0+UR9+0x28080] ;  /* 0x028080090008783b */ /* 0x000e1e0008004200 */
[----:B------:R-:W-:-:S03]  /*29440*/  NOP ;  /* 0x0000000000007918 */ /* 0x000fc60000000000 */
[----:B------:R-:W-:Y:S04]  /*29450*/  STL [R1+0x15c4], R15 ;  /* 0x0015c40f01007387 */ /* 0x000fe80000100800 */
[----:B0-----:R-:W-:Y:S01]  /*29460*/  STL [R1+0x244], R9 ;  /* 0x0002440901007387 */ /* 0x001fe20000100800 */
[----:B------:R-:W-:-:S03]  /*29470*/  IMAD.MOV.U32 R5, RZ, RZ, R8 ;  /* 0x000000ffff057224 */ /* 0x000fc600078e0008 */
[----:B------:R-:W-:Y:S01]  /*29480*/  STL [R1+0x24c], R11 ;  /* 0x00024c0b01007387 */ /* 0x000fe20000100800 */
[----:B------:R-:W-:-:S03]  /*29490*/  IMAD.MOV.U32 R6, RZ, RZ, R10 ;  /* 0x000000ffff067224 */ /* 0x000fc600078e000a */
[----:B------:R-:W0:Y:S04]  /*294a0*/  LDSM.16.MT88.4 R8, [R0+UR9+0x2a080] ;  /* 0x02a080090008783b */ /* 0x000e280008004200 */
[----:B0-----:R0:W-:Y:S01]  /*294b0*/  STL [R1+0x254], R9 ;  /* 0x0002540901007387 */ /* 0x0011e20000100800 */
[----:B------:R-:W-:-:S03]  /*294c0*/  MOV R28, R8 ;  /* 0x00000008001c7202 */ /* 0x000fc60000000f00 */
[----:B------:R1:W-:Y:S04]  /*294d0*/  STL [R1+0x25c], R11 ;  /* 0x00025c0b01007387 */ /* 0x0003e80000100800 */
[----:B------:R-:W4:Y:S01]  /*294e0*/  LDL.LU R8, [R1+0x1d4] ;  /* 0x0001d40001087983 */ /* 0x000f220000300800 */
[----:B------:R-:W-:-:S03]  /*294f0*/  IMAD.MOV.U32 R19, RZ, RZ, R10 ;  /* 0x000000ffff137224 */ /* 0x000fc600078e000a */
        /* <DEDUP_REMOVED lines=8> */
[----:B------:R1:W-:Y:S01]  /*29580*/  STL.64 [R1+0x1598], R8 ;  /* 0x0015980801007387 */ /* 0x0003e20000100a00 */
[----:B0-----:R-:W-:Y:S02]  /*29590*/  IMAD.MOV.U32 R18, RZ, RZ, R24 ;  /* 0x000000ffff127224 */ /* 0x001fe400078e0018 */
[----:B------:R-:W-:Y:S01]  /*295a0*/  IMAD.MOV.U32 R17, RZ, RZ, R26 ;  /* 0x000000ffff117224 */ /* 0x000fe200078e001a */
[----:B-1----:R-:W3:Y:S04]  /*295b0*/  LDL R9, [R1+0x2f0] ;  /* 0x0002f00001097983 */ /* 0x002ee80000100800 */
[----:B------:R-:W-:Y:S04]  /*295c0*/  STL [R1+0x274], R25 ;  /* 0x0002741901007387 */ /* 0x000fe80000100800 */
[----:B------:R-:W-:Y:S04]  /*295d0*/  STL [R1+0x27c], R27 ;  /* 0x00027c1b01007387 */ /* 0x000fe80000100800 */
[----:B------:R-:W0:Y:S02]  /*295e0*/  LDSM.16.MT88.4 R24, [R0+UR9+0x2a100] ;  /* 0x02a100090018783b */ /* 0x000e240008004200 */
[----:B0-----:R-:W-:-:S02]  /*295f0*/  MOV R15, R26 ;  /* 0x0000001a000f7202 */ /* 0x001fc40000000f00 */
[----:B------:R-:W-:Y:S04]  /*29600*/  STL [R1+0x294], R25 ;  /* 0x0002941901007387 */ /* 0x000fe80000100800 */
[----:B------:R-:W-:Y:S04]  /*29610*/  STL [R1+0x29c], R27 ;  /* 0x00029c1b01007387 */ /* 0x000fe80000100800 */
[----:B------:R-:W4:Y:S04]  /*29620*/  LDL R11, [R1+0x31c] ;  /* 0x00031c00010b7983 */ /* 0x000f280000100800 */
[----:B------:R-:W-:Y:S04]  /*29630*/  STL.64 [R1+0x1630], R14 ;  /* 0x0016300e01007387 */ /* 0x000fe80000100a00 */
[----:B------:R0:W-:Y:S04]  /*29640*/  STL.64 [R1+0x1628], R12 ;  /* 0x0016280c01007387 */ /* 0x0001e80000100a00 */
[----:B0-----:R-:W5:Y:S04]  /*29650*/  LDL.LU R12, [R1+0xc0] ;  /* 0x0000c000010c7983 */ /* 0x001f680000300800 */
[----:B------:R-:W5:Y:S04]  /*29660*/  LDL.LU R13, [R1+0xc4] ;  /* 0x0000c400010d7983 */ /* 0x000f680000300800 */
[----:B------:R-:W2:Y:S04]  /*29670*/  LDL.LU R14, [R1+0xc8] ;  /* 0x0000c800010e7983 */ /* 0x000ea80000300800 */
[----:B------:R-:W2:Y:S01]  /*29680*/  LDL.LU R15, [R1+0xcc] ;  /* 0x0000cc00010f7983 */ /* 0x000ea20000300800 */
[----:B------:R-:W-:-:S02]  /*29690*/  IMAD.MOV.U32 R16, RZ, RZ, R24 ;  /* 0x000000ffff107224 */ /* 0x000fc400078e0018 */
[----:B------:R-:W-:Y:S02]  /*296a0*/  IMAD.MOV.U32 R27, RZ, RZ, R20 ;  /* 0x000000ffff1b7224 */ /* 0x000fe400078e0014 */
[----:B------:R-:W-:Y:S02]  /*296b0*/  IMAD.MOV.U32 R26, RZ, RZ, R21 ;  /* 0x000000ffff1a7224 */ /* 0x000fe400078e0015 */
[----:B------:R-:W-:Y:S02]  /*296c0*/  IMAD.MOV.U32 R25, RZ, RZ, R22 ;  /* 0x000000ffff197224 */ /* 0x000fe400078e0016 */
[----:B------:R-:W-:Y:S01]  /*296d0*/  IMAD.MOV.U32 R24, RZ, RZ, R23 ;  /* 0x000000ffff187224 */ /* 0x000fe200078e0017 */
[----:B--2---:R-:W-:Y:S04]  /*296e0*/  STL.64 [R1+0x1640], R14 ;  /* 0x0016400e01007387 */ /* 0x004fe80000100a00 */
[----:B-----5:R0:W-:Y:S04]  /*296f0*/  STL.64 [R1+0x1638], R12 ;  /* 0x0016380c01007387 */ /* 0x0201e80000100a00 */
[----:B0-----:R-:W2:Y:S04]  /*29700*/  LDL.LU R12, [R1+0xb0] ;  /* 0x0000b000010c7983 */ /* 0x001ea80000300800 */
[----:B------:R-:W2:Y:S04]  /*29710*/  LDL.LU R13, [R1+0xb4] ;  /* 0x0000b400010d7983 */ /* 0x000ea80000300800 */
[----:B------:R-:W2:Y:S04]  /*29720*/  LDL.LU R14, [R1+0xb8] ;  /* 0x0000b800010e7983 */ /* 0x000ea80000300800 */
[----:B------:R-:W2:Y:S04]  /*29730*/  LDL.LU R15, [R1+0xbc] ;  /* 0x0000bc00010f7983 */ /* 0x000ea80000300800 */
[----:B------:R-:W-:Y:S04]  /*29740*/  STL [R1+0x1618], R18 ;  /* 0x0016181201007387 */ /* 0x000fe80000100800 */
[----:B------:R-:W-:Y:S04]  /*29750*/  STL.64 [R1+0x1610], R16 ;  /* 0x0016101001007387 */ /* 0x000fe80000100a00 */
[----:B------:R-:W2:Y:S04]  /*29760*/  LDL.LU R20, [R1+0x144] ;  /* 0x0001440001147983 */ /* 0x000ea80000300800 */
[----:B------:R-:W2:Y:S04]  /*29770*/  LDL.LU R21, [R1+0x14c] ;  /* 0x00014c0001157983 */ /* 0x000ea80000300800 */
[----:B------:R-:W2:Y:S04]  /*29780*/  LDL.LU R22, [R1+0x174] ;  /* 0x0001740001167983 */ /* 0x000ea80000300800 */
[----:B------:R-:W2:Y:S02]  /*29790*/  LDL.LU R23, [R1+0x17c] ;  /* 0x00017c0001177983 */ /* 0x000ea40000300800 */
[----:B--2---:R-:W-:Y:S02]  /*297a0*/  HMMA.16816.F32 R20, R20, R2, R12 ;  /* 0x000000021414723c */ /* 0x004fe4000000180c */
[----:B------:R-:W0:Y:S04]  /*297b0*/  LDSM.16.MT88.4 R12, [R0+UR9+0x28180] ;  /* 0x02818009000c783b */ /* 0x000e280008004200 */
[----:B0-----:R-:W-:-:S13]  /*297c0*/  STL [R1+0x2a4], R13 ;  /* 0x0002a40d01007387 */ /* 0x001fda0000100800 */
[----:B------:R-:W-:Y:S04]  /*297d0*/  STL.64 [R1+0xb0], R20 ;  /* 0x0000b01401007387 */ /* 0x000fe80000100a00 */
[----:B------:R-:W-:Y:S04]  /*297e0*/  STL.64 [R1+0xb8], R22 ;  /* 0x0000b81601007387 */ /* 0x000fe80000100a00 */
[----:B------:R-:W-:Y:S01]  /*297f0*/  STL.64 [R1+0x2a8], R14 ;  /* 0x0002a80e01007387 */ /* 0x000fe20000100a00 */
[----:B------:R-:W-:-:S03]  /*29800*/  MOV R7, R12 ;  /* 0x0000000c00077202 */ /* 0x000fc60000000f00 */
[----:B------:R-:W0:Y:S04]  /*29810*/  LDSM.16.MT88.4 R12, [R0+UR9+0x2a180] ;  /* 0x02a18009000c783b */ /* 0x000e280008004200 */
[----:B------:R-:W-:Y:S04]  /*29820*/  STL [R1+0x1518], R0 ;  /* 0x0015180001007387 */ /* 0x000fe80000100800 */
[----:B0-----:R-:W-:Y:S04]  /*29830*/  STL.64 [R1+0x2b0], R12 ;  /* 0x0002b00c01007387 */ /* 0x001fe80000100a00 */
[----:B------:R-:W-:Y:S04]  /*29840*/  STL.64 [R1+0x2b8], R14 ;  /* 0x0002b80e01007387 */ /* 0x000fe80000100a00 */
[----:B----4-:R-:W0:Y:S04]  /*29850*/  LDSM.16.MT88.4 R12, [R11+UR9+0x28000] ;  /* 0x028000090b0c783b */ /* 0x010e280008004200 */
[----:B------:R-:W2:Y:S04]  /*29860*/  LDL.LU R20, [R1+0x210] ;  /* 0x0002100001147983 */ /* 0x000ea80000300800 */
[----:B------:R-:W2:Y:S01]  /*29870*/  LDL.LU R21, [R1+0x218] ;  /* 0x0002180001157983 */ /* 0x000ea20000300800 */
[----:B------:R-:W-:-:S03]  /*29880*/  IMAD.MOV.U32 R22, RZ, RZ, R4 ;  /* 0x000000ffff167224 */ /* 0x000fc600078e0004 */
[----:B------:R-:W4:Y:S01]  /*29890*/  LDL.LU R4, [R1+0x1648] ;  /* 0x0016480001047983 */ /* 0x000f220000300800 */
[----:B------:R-:W-:Y:S01]  /*298a0*/  IMAD.MOV.U32 R23, RZ, RZ, R29 ;  /* 0x000000ffff177224 */ /* 0x000fe200078e001d */
[----:B------:R-:W-:Y:S02]  /*298b0*/  F2FP.F16.E4M3.UNPACK_B R3, R10 ;  /* 0x0000000aff03723e */ /* 0x000fe400020006ff */
[----:B------:R-:W5:Y:S04]  /*298c0*/  LDL R29, [R1+0x318] ;  /* 0x00031800011d7983 */ /* 0x000f680000100800 */
[----:B0-----:R-:W-:Y:S04]  /*298d0*/  STL [R1+0x164], R13 ;  /* 0x0001640d01007387 */ /* 0x001fe80000100800 */
[----:B------:R0:W-:Y:S01]  /*298e0*/  STL [R1+0x16c], R15 ;  /* 0x00016c0f01007387 */ /* 0x0001e20000100800 */
[----:B------:R-:W-:-:S02]  /*298f0*/  IMAD.MOV.U32 R10, RZ, RZ, R14 ;  /* 0x000000ffff0a7224 */ /* 0x000fc400078e000e */
[----:B------:R-:W-:Y:S01]  /*29900*/  IMAD.MOV.U32 R11, RZ, RZ, R12 ;  /* 0x000000ffff0b7224 */ /* 0x000fe200078e000c */
[----:B0-----:R-:W2:Y:S04]  /*29910*/  LDL.LU.64 R14, [R1+0x1640] ;  /* 0x00164000010e7983 */ /* 0x001ea80000300a00 */
[----:B------:R-:W2:Y:S01]  /*29920*/  LDL.LU.64 R12, [R1+0x1638] ;  /* 0x00163800010c7983 */ /* 0x000ea20000300a00 */
[----:B---3--:R-:W-:-:S07]  /*29930*/  F2FP.F16.E4M3.UNPACK_B R2, R9 ;  /* 0x00000009ff02723e */ /* 0x008fce00020006ff */
[----:B--2---:R-:W-:Y:S01]  /*29940*/  HMMA.16816.F32 R20, R20, R2, R12 ;  /* 0x000000021414723c */ /* 0x004fe2000000180c */
[----:B------:R-:W2:Y:S04]  /*29950*/  LDL.LU.64 R14, [R1+0x1630] ;  /* 0x00163000010e7983 */ /* 0x000ea80000300a00 */
[----:B------:R-:W3:-:S14]  /*29960*/  LDL.LU.64 R12, [R1+0x1628] ;  /* 0x00162800010c7983 */ /* 0x000edc0000300a00 */
[----:B------:R-:W-:Y:S01]  /*29970*/  MOV R0, R23 ;  /* 0x0000001700007202 */ /* 0x000fe20000000f00 */
[----:B------:R-:W-:Y:S04]  /*29980*/  STL.64 [R1+0xc0], R20 ;  /* 0x0000c01401007387 */ /* 0x000fe80000100a00 */
[----:B------:R-:W-:Y:S04]  /*29990*/  STL [R1+0xc8], R22 ;  /* 0x0000c81601007387 */ /* 0x000fe80000100800 */
[----:B------:R0:W-:Y:S04]  /*299a0*/  STL [R1+0x15a8], R0 ;  /* 0x0015a80001007387 */ /* 0x0001e80000100800 */
[----:B0-----:R-:W2:Y:S04]  /*299b0*/  LDL R0, [R1+0x31c] ;  /* 0x00031c0001007983 */ /* 0x001ea80000100800 */
[----:B--2---:R-:W0:Y:S04]  /*299c0*/  LDSM.16.MT88.4 R20, [R0+UR9+0x2a000] ;  /* 0x02a000090014783b */ /* 0x004e280008004200 */
[----:B0-----:R-:W-:Y:S04]  /*299d0*/  STL [R1+0x104], R21 ;  /* 0x0001041501007387 */ /* 0x001fe80000100800 */
[----:B------:R0:W-:Y:S02]  /*299e0*/  STL [R1+0x10c], R23 ;  /* 0x00010c1701007387 */ /* 0x0001e40000100800 */
[----:B0-----:R-:W-:-:S02]  /*299f0*/  IMAD.MOV.U32 R23, RZ, RZ, R19 ;  /* 0x000000ffff177224 */ /* 0x001fc400078e0013 */
[----:B------:R-:W0:Y:S01]  /*29a00*/  LDSM.16.MT88.4 R16, [R0+UR9+0x28080] ;  /* 0x028080090010783b */ /* 0x000e220008004200 */
[----:B------:R-:W-:Y:S02]  /*29a10*/  IMAD.MOV.U32 R9, RZ, RZ, R20 ;  /* 0x000000ffff097224 */ /* 0x000fe400078e0014 */
[----:B------:R-:W-:Y:S02]  /*29a20*/  IMAD.MOV.U32 R20, RZ, RZ, R5 ;  /* 0x000000ffff147224 */ /* 0x000fe400078e0005 */
[----:B------:R-:W-:Y:S01]  /*29a30*/  IMAD.MOV.U32 R21, RZ, RZ, R6 ;  /* 0x000000ffff157224 */ /* 0x000fe200078e0006 */
[----:B------:R-:W4:Y:S04]  /*29a40*/  LDL.LU R5, [R1+0x1620] ;  /* 0x0016200001057983 */ /* 0x000f280000300800 */
[----:B------:R-:W4:Y:S01]  /*29a50*/  LDL.LU R6, [R1+0x161c] ;  /* 0x00161c0001067983 */ /* 0x000f220000300800 */
[----:B------:R-:W-:Y:S01]  /*29a60*/  IMAD.MOV.U32 R8, RZ, RZ, R22 ;  /* 0x000000ffff087224 */ /* 0x000fe200078e0016 */
[----:B------:R-:W-:-:S07]  /*29a70*/  MOV R22, R28 ;  /* 0x0000001c00167202 */ /* 0x000fce0000000f00 */
[----:B------:R-:W-:Y:S01]  /*29a80*/  HMMA.16816.F32 R20, R20, R2, R24 ;  /* 0x000000021414723c */ /* 0x000fe20000001818 */
[----:B0-----:R-:W-:Y:S04]  /*29a90*/  STL.64 [R1+0x1a0], R16 ;  /* 0x0001a01001007387 */ /* 0x001fe80000100a00 */
[----:B------:R0:W-:Y:S04]  /*29aa0*/  STL.64 [R1+0x1a8], R18 ;  /* 0x0001a81201007387 */ /* 0x0001e80000100a00 */
[----:B0-----:R-:W2:Y:S04]  /*29ab0*/  LDL.LU R18, [R1+0x1618] ;  /* 0x0016180001127983 */ /* 0x001ea80000300800 */
[----:B------:R-:W3:Y:S04]  /*29ac0*/  LDL.LU.64 R16, [R1+0x1610] ;  /* 0x0016100001107983 */ /* 0x000ee80000300a00 */
[----:B------:R-:W4:Y:S04]  /*29ad0*/  LDL.LU.64 R26, [R1+0x1608] ;  /* 0x00160800011a7983 */ /* 0x000f280000300a00 */
[----:B------:R-:W4:Y:S04]  /*29ae0*/  LDL.LU.64 R24, [R1+0x1600] ;  /* 0x0016000001187983 */ /* 0x000f280000300a00 */
[----:B------:R-:W-:Y:S04]  /*29af0*/  STL.64 [R1+0x130], R20 ;  /* 0x0001301401007387 */ /* 0x000fe80000100a00 */
[----:B------:R-:W-:Y:S04]  /*29b00*/  STL.64 [R1+0x138], R22 ;  /* 0x0001381601007387 */ /* 0x000fe80000100a00 */
[----:B------:R-:W0:Y:S04]  /*29b10*/  LDSM.16.MT88.4 R20, [R0+UR9+0x2a080] ;  /* 0x02a080090014783b */ /* 0x000e280008004200 */
[----:B0-----:R-:W-:Y:S01]  /*29b20*/  STL.64 [R1+0x190], R20 ;  /* 0x0001901401007387 */ /* 0x001fe20000100a00 */
[----:B------:R-:W-:-:S03]  /*29b30*/  IMAD.MOV.U32 R28, RZ, RZ, R22 ;  /* 0x000000ffff1c7224 */ /* 0x000fc600078e0016 */
[----:B------:R0:W-:Y:S02]  /*29b40*/  STL [R1+0x19c], R23 ;  /* 0x00019c1701007387 */ /* 0x0001e40000100800 */
[----:B0-----:R-:W-:Y:S02]  /*29b50*/  IMAD.MOV.U32 R23, RZ, RZ, R15 ;  /* 0x000000ffff177224 */ /* 0x001fe400078e000f */
[----:B--2---:R-:W-:Y:S02]  /*29b60*/  IMAD.MOV.U32 R20, RZ, RZ, R18 ;  /* 0x000000ffff147224 */ /* 0x004fe400078e0012 */
[----:B---3--:R-:W-:Y:S01]  /*29b70*/  IMAD.MOV.U32 R21, RZ, RZ, R17 ;  /* 0x000000ffff157224 */ /* 0x008fe200078e0011 */
[----:B------:R-:W-:Y:S02]  /*29b80*/  MOV R22, R16 ;  /* 0x0000001000167202 */ /* 0x000fe40000000f00 */
[----:B------:R-:W0:Y:S05]  /*29b90*/  LDSM.16.MT88.4 R16, [R0+UR9+0x28100] ;  /* 0x028100090010783b */ /* 0x000e2a0008004200 */
[----:B----4-:R-:W-:Y:S01]  /*29ba0*/  HMMA.16816.F32 R20, R20, R2, R24 ;  /* 0x000000021414723c */ /* 0x010fe20000001818 */
[----:B0-----:R-:W-:Y:S01]  /*29bb0*/  IMAD.MOV.U32 R15, RZ, RZ, R16 ;  /* 0x000000ffff0f7224 */ /* 0x001fe200078e0010 */
[----:B------:R-:W-:-:S15]  /*29bc0*/  STL [R1+0x1f4], R17 ;  /* 0x0001f41101007387 */ /* 0x000fde0000100800 */
[----:B------:R-:W-:Y:S02]  /*29bd0*/  NOP ;  /* 0x0000000000007918 */ /* 0x000fe40000000000 */
[----:B------:R-:W-:Y:S04]  /*29be0*/  STL.64 [R1+0x1c0], R20 ;  /* 0x0001c01401007387 */ /* 0x000fe80000100a00 */
[----:B------:R-:W-:Y:S04]  /*29bf0*/  STL.64 [R1+0x1c8], R22 ;  /* 0x0001c81601007387 */ /* 0x000fe80000100a00 */
[----:B------:R-:W-:Y:S04]  /*29c00*/  STL.64 [R1+0x1f8], R18 ;  /* 0x0001f81201007387 */ /* 0x000fe80000100a00 */
[----:B------:R-:W-:Y:S04]  /*29c10*/  STL.64 [R1+0x15e0], R14 ;  /* 0x0015e00e01007387 */ /* 0x000fe80000100a00 */
[----:B------:R0:W-:Y:S04]  /*29c20*/  STL.64 [R1+0x15d8], R12 ;  /* 0x0015d80c01007387 */ /* 0x0001e80000100a00 */
[----:B0-----:R-:W2:Y:S04]  /*29c30*/  LDL.LU R12, [R1+0x180] ;  /* 0x00018000010c7983 */ /* 0x001ea80000300800 */
[----:B------:R-:W2:Y:S04]  /*29c40*/  LDL.LU R13, [R1+0x184] ;  /* 0x00018400010d7983 */ /* 0x000ea80000300800 */
[----:B------:R-:W3:Y:S04]  /*29c50*/  LDL.LU R14, [R1+0x188] ;  /* 0x00018800010e7983 */ /* 0x000ee80000300800 */
[----:B------:R-:W3:Y:S01]  /*29c60*/  LDL.LU R15, [R1+0x18c] ;  /* 0x00018c00010f7983 */ /* 0x000ee20000300800 */
[----:B------:R-:W-:-:S03]  /*29c70*/  MOV R20, R7 ;  /* 0x0000000700147202 */ /* 0x000fc60000000f00 */
[----:B---3--:R-:W-:Y:S04]  /*29c80*/  STL.64 [R1+0x15f0], R14 ;  /* 0x0015f00e01007387 */ /* 0x008fe80000100a00 */
        /* <DEDUP_REMOVED lines=8> */
[----:B------:R-:W3:Y:S04]  /*29d10*/  LDL.LU R7, [R1+0x15f8] ;  /* 0x0015f80001077983 */ /* 0x000ee80000300800 */
[----:B------:R-:W3:Y:S04]  /*29d20*/  LDL.LU R21, [R1+0x2a8] ;  /* 0x0002a80001157983 */ /* 0x000ee80000300800 */
[----:B------:R-:W3:Y:S04]  /*29d30*/  LDL.LU R22, [R1+0x2b0] ;  /* 0x0002b00001167983 */ /* 0x000ee80000300800 */
[----:B------:R-:W3:Y:S01]  /*29d40*/  LDL.LU R23, [R1+0x2b8] ;  /* 0x0002b80001177983 */ /* 0x000ee20000300800 */
[----:B------:R-:W-:-:S02]  /*29d50*/  IMAD.MOV.U32 R27, RZ, RZ, R12 ;  /* 0x000000ffff1b7224 */ /* 0x000fc400078e000c */
[----:B------:R-:W-:Y:S02]  /*29d60*/  IMAD.MOV.U32 R26, RZ, RZ, R14 ;  /* 0x000000ffff1a7224 */ /* 0x000fe400078e000e */
[----:B------:R-:W0:Y:S04]  /*29d70*/  LDSM.16.MT88.4 R12, [R0+UR9+0x28180] ;  /* 0x02818009000c783b */ /* 0x000e280008004200 */
[----:B0-----:R-:W-:Y:S01]  /*29d80*/  STL [R1+0x284], R13 ;  /* 0x0002840d01007387 */ /* 0x001fe20000100800 */
[----:B------:R-:W-:-:S03]  /*29d90*/  IMAD.MOV.U32 R25, RZ, RZ, R12 ;  /* 0x000000ffff197224 */ /* 0x000fc600078e000c */
[----:B------:R-:W-:Y:S01]  /*29da0*/  STL [R1+0x28c], R15 ;  /* 0x00028c0f01007387 */ /* 0x000fe20000100800 */
[----:B------:R-:W-:-:S03]  /*29db0*/  IMAD.MOV.U32 R24, RZ, RZ, R14 ;  /* 0x000000ffff187224 */ /* 0x000fc600078e000e */
[----:B------:R-:W0:Y:S02]  /*29dc0*/  LDSM.16.MT88.4 R12, [R0+UR9+0x2a180] ;  /* 0x02a18009000c783b */ /* 0x000e240008004200 */
[----:B0-----:R-:W-:Y:S01]  /*29dd0*/  IMAD.MOV.U32 R0, RZ, RZ, R14 ;  /* 0x000000ffff007224 */ /* 0x001fe200078e000e */
[----:B---3--:R-:W-:Y:S01]  /*29de0*/  HMMA.16816.F32 R4, R20, R2, R4 ;  /* 0x000000021404723c */ /* 0x008fe20000001804 */
[----:B------:R-:W-:-:S15]  /*29df0*/  IMAD.MOV.U32 R20, RZ, RZ, R12 ;  /* 0x000000ffff147224 */ /* 0x000fde00078e000c */
[----:B------:R-:W-:-:S03]  /*29e00*/  NOP ;  /* 0x0000000000007918 */ /* 0x000fc60000000000 */
[----:B------:R0:W-:Y:S04]  /*29e10*/  STL.64 [R1+0x230], R4 ;  /* 0x0002300401007387 */ /* 0x0001e80000100a00 */
[----:B------:R-:W-:Y:S04]  /*29e20*/  STL.64 [R1+0x238], R6 ;  /* 0x0002380601007387 */ /* 0x000fe80000100a00 */
[----:B------:R-:W-:Y:S04]  /*29e30*/  STL [R1+0x264], R13 ;  /* 0x0002640d01007387 */ /* 0x000fe80000100800 */
[----:B------:R-:W-:Y:S04]  /*29e40*/  STL [R1+0x26c], R15 ;  /* 0x00026c0f01007387 */ /* 0x000fe80000100800 */
[----:B-----5:R-:W1:Y:S01]  /*29e50*/  LDSM.16.MT88.4 R12, [R29+UR9+0x28000] ;  /* 0x028000091d0c783b */ /* 0x020e620008004200 */
[----:B0-----:R-:W-:Y:S01]  /*29e60*/  IMAD.MOV.U32 R5, RZ, RZ, R10 ;  /* 0x000000ffff057224 */ /* 0x001fe200078e000a */
[----:B------:R-:W-:-:S02]  /*29e70*/  MOV R4, R11 ;  /* 0x0000000b00047202 */ /* 0x000fc40000000f00 */
[----:B-1----:R-:W-:Y:S04]  /*29e80*/  STL [R1+0x74], R13 ;  /* 0x0000740d01007387 */ /* 0x002fe80000100800 */
[----:B------:R0:W-:Y:S01]  /*29e90*/  STL [R1+0x7c], R15 ;  /* 0x00007c0f01007387 */ /* 0x0001e20000100800 */
[----:B------:R-:W-:Y:S01]  /*29ea0*/  MOV R10, R14 ;  /* 0x0000000e000a7202 */ /* 0x000fe20000000f00 */
[----:B------:R-:W-:Y:S02]  /*29eb0*/  IMAD.MOV.U32 R11, RZ, RZ, R12 ;  /* 0x000000ffff0b7224 */ /* 0x000fe400078e000c */
        /* <DEDUP_REMOVED lines=16> */
[----:B------:R-:W0:Y:S04]  /*29fc0*/  LDSM.16.MT88.4 R12, [R29+UR9+0x28080] ;  /* 0x028080091d0c783b */ /* 0x000e280008004200 */
[----:B0-----:R-:W-:Y:S04]  /*29fd0*/  STL.64 [R1+0xe0], R12 ;  /* 0x0000e00c01007387 */ /* 0x001fe80000100a00 */
[----:B------:R0:W-:Y:S04]  /*29fe0*/  STL.64 [R1+0xe8], R14 ;  /* 0x0000e80e01007387 */ /* 0x0001e80000100a00 */
[----:B0-----:R-:W3:Y:S01]  /*29ff0*/  LDL.LU.64 R14, [R1+0x15e0] ;  /* 0x0015e000010e7983 */ /* 0x001ee20000300a00 */
[----:B------:R-:W-:-:S03]  /*2a000*/  IMAD.MOV.U32 R7, RZ, RZ, R28 ;  /* 0x000000ffff077224 */ /* 0x000fc600078e001c */
[----:B------:R-:W4:Y:S04]  /*2a010*/  LDL.LU.64 R12, [R1+0x15d8] ;  /* 0x0015d800010c7983 */ /* 0x000f280000300a00 */
[----:B--2---:R-:W-:Y:S01]  /*2a020*/  HMMA.16816.F32 R4, R4, R2, R16 ;  /* 0x000000020404723c */ /* 0x004fe20000001810 */
[----:B------:R-:W2:Y:S04]  /*2a030*/  LDL.LU.64 R18, [R1+0x15d0] ;  /* 0x0015d00001127983 */ /* 0x000ea80000300a00 */
[----:B------:R-:W2:-:S14]  /*2a040*/  LDL.LU.64 R16, [R1+0x15c8] ;  /* 0x0015c80001107983 */ /* 0x000e9c0000300a00 */
[----:B------:R-:W-:Y:S04]  /*2a050*/  STL.64 [R1+0xa0], R4 ;  /* 0x0000a00401007387 */ /* 0x000fe80000100a00 */
[----:B------:R-:W-:Y:S04]  /*2a060*/  STL.64 [R1+0xa8], R6 ;  /* 0x0000a80601007387 */ /* 0x000fe80000100a00 */
[----:B------:R-:W0:Y:S02]  /*2a070*/  LDSM.16.MT88.4 R4, [R29+UR9+0x2a080] ;  /* 0x02a080091d04783b */ /* 0x000e240008004200 */
[----:B0-----:R-:W-:-:S02]  /*2a080*/  IMAD.MOV.U32 R28, RZ, RZ, R7 ;  /* 0x000000ffff1c7224 */ /* 0x001fc400078e0007 */
[----:B------:R3:W-:Y:S04]  /*2a090*/  STL.64 [R1+0xd0], R4 ;  /* 0x0000d00401007387 */ /* 0x0007e80000100a00 */
[----:B------:R0:W-:Y:S04]  /*2a0a0*/  STL [R1+0xd8], R6 ;  /* 0x0000d80601007387 */ /* 0x0001e80000100800 */
[----:B------:R-:W-:Y:S01]  /*2a0b0*/  STL [R1+0x1534], R28 ;  /* 0x0015341c01007387 */ /* 0x000fe20000100800 */
[----:B---3--:R-:W-:-:S03]  /*2a0c0*/  MOV R4, R15 ;  /* 0x0000000f00047202 */ /* 0x008fc60000000f00 */
[----:B------:R-:W4:Y:S04]  /*2a0d0*/  LDL.LU R15, [R1+0x15c4] ;  /* 0x0015c400010f7983 */ /* 0x000f280000300800 */
[----:B------:R-:W2:Y:S01]  /*2a0e0*/  LDL.LU R5, [R1+0x1f8] ;  /* 0x0001f80001057983 */ /* 0x000ea20000300800 */
[----:B0-----:R-:W-:Y:S02]  /*2a0f0*/  IMAD.MOV.U32 R6, RZ, RZ, R27 ;  /* 0x000000ffff067224 */ /* 0x001fe400078e001b */
[----:B------:R-:W-:-:S07]  /*2a100*/  IMAD.MOV.U32 R7, RZ, RZ, R26 ;  /* 0x000000ffff077224 */ /* 0x000fce00078e001a */
[----:B--2---:R-:W-:Y:S01]  /*2a110*/  HMMA.16816.F32 R16, R4, R2, R16 ;  /* 0x000000020410723c */ /* 0x004fe20000001810 */
[----:B------:R-:W-:Y:S02]  /*2a120*/  IMAD.MOV.U32 R4, RZ, RZ, R25 ;  /* 0x000000ffff047224 */ /* 0x000fe400078e0019 */
[----:B------:R-:W-:Y:S01]  /*2a130*/  IMAD.MOV.U32 R5, RZ, RZ, R24 ;  /* 0x000000ffff057224 */ /* 0x000fe200078e0018 */
[----:B------:R-:W-:Y:S01]  /*2a140*/  MOV R6, R20 ;  /* 0x0000001400067202 */ /* 0x000fe20000000f00 */
[----:B------:R-:W-:-:S07]  /*2a150*/  IMAD.MOV.U32 R7, RZ, RZ, R0 ;  /* 0x000000ffff077224 */ /* 0x000fce00078e0000 */
[----:B----4-:R-:W-:Y:S07]  /*2a160*/  HMMA.16816.F32 R4, R4, R2, R12 ;  /* 0x000000020404723c */ /* 0x010fee000000180c */
[----:B------:R-:W-:Y:S04]  /*2a170*/  STL.64 [R1+0x120], R16 ;  /* 0x0001201001007387 */ /* 0x000fe80000100a00 */
[----:B------:R-:W-:Y:S04]  /*2a180*/  STL.64 [R1+0x128], R18 ;  /* 0x0001281201007387 */ /* 0x000fe80000100a00 */
[----:B------:R-:W2:Y:S04]  /*2a190*/  LDL.LU R12, [R1+0x2d0] ;  /* 0x0002d000010c7983 */ /* 0x000ea80000300800 */
        /* <DEDUP_REMOVED lines=10> */
[----:B0-----:R-:W-:Y:S01]  /*2a240*/  IMAD.MOV.U32 R0, RZ, RZ, R6 ;  /* 0x000000ffff007224 */ /* 0x001fe200078e0006 */
[----:B------:R-:W-:Y:S01]  /*2a250*/  MOV R6, R9 ;  /* 0x0000000900067202 */ /* 0x000fe20000000f00 */
[----:B----4-:R-:W-:Y:S04]  /*2a260*/  STL.64 [R1+0x15b8], R26 ;  /* 0x0015b81a01007387 */ /* 0x010fe80000100a00 */
[----:B---3--:R-:W-:Y:S04]  /*2a270*/  STL.64 [R1+0x15b0], R24 ;  /* 0x0015b01801007387 */ /* 0x008fe80000100a00 */
[----:B------:R-:W0:Y:S04]  /*2a280*/  LDSM.16.MT88.4 R24, [R29+UR9+0x2a100] ;  /* 0x02a100091d18783b */ /* 0x000e280008004200 */
[----:B------:R-:W-:Y:S04]  /*2a290*/  STL.64 [R1+0xf0], R4 ;  /* 0x0000f00401007387 */ /* 0x000fe80000100a00 */
[----:B------:R1:W-:Y:S02]  /*2a2a0*/  STL [R1+0xfc], R7 ;  /* 0x0000fc0701007387 */ /* 0x0003e40000100800 */
[----:B-1----:R-:W-:-:S02]  /*2a2b0*/  IMAD.MOV.U32 R7, RZ, RZ, R8 ;  /* 0x000000ffff077224 */ /* 0x002fc400078e0008 */
[----:B------:R-:W-:Y:S02]  /*2a2c0*/  IMAD.MOV.U32 R4, RZ, RZ, R11 ;  /* 0x000000ffff047224 */ /* 0x000fe400078e000b */
[----:B------:R-:W-:Y:S01]  /*2a2d0*/  IMAD.MOV.U32 R5, RZ, RZ, R10 ;  /* 0x000000ffff057224 */ /* 0x000fe200078e000a */
[----:B------:R-:W3:Y:S04]  /*2a2e0*/  LDL.LU R8, [R1+0x20] ;  /* 0x0000200001087983 */ /* 0x000ee80000300800 */
[----:B------:R-:W3:Y:S04]  /*2a2f0*/  LDL.LU R9, [R1+0x24] ;  /* 0x0000240001097983 */ /* 0x000ee80000300800 */
[----:B------:R-:W3:Y:S04]  /*2a300*/  LDL.LU R10, [R1+0x28] ;  /* 0x00002800010a7983 */ /* 0x000ee80000300800 */
[----:B------:R-:W3:Y:S04]  /*2a310*/  LDL.LU R11, [R1+0x2c] ;  /* 0x00002c00010b7983 */ /* 0x000ee80000300800 */
[----:B------:R-:W4:Y:S04]  /*2a320*/  LDL.LU R20, [R1+0x2e0] ;  /* 0x0002e00001147983 */ /* 0x000f280000300800 */
[----:B------:R-:W4:Y:S01]  /*2a330*/  LDL.LU R21, [R1+0x2e4] ;  /* 0x0002e40001157983 */ /* 0x000f220000300800 */
[----:B--2---:R-:W-:Y:S03]  /*2a340*/  HMMA.16816.F32 R4, R4, R2, R12 ;  /* 0x000000020404723c */ /* 0x004fe6000000180c */
[----:B------:R-:W1:Y:S04]  /*2a350*/  LDSM.16.MT88.4 R12, [R29+UR9+0x28180] ;  /* 0x028180091d0c783b */ /* 0x000e680008004200 */
[----:B------:R-:W4:Y:S04]  /*2a360*/  LDL.LU R22, [R1+0x2e8] ;  /* 0x0002e80001167983 */ /* 0x000f280000300800 */
[----:B------:R-:W4:Y:S04]  /*2a370*/  LDL.LU R23, [R1+0x2ec] ;  /* 0x0002ec0001177983 */ /* 0x000f280000300800 */
[----:B0-----:R-:W-:Y:S01]  /*2a380*/  STL [R1+0x154], R25 ;  /* 0x0001541901007387 */ /* 0x001fe20000100800 */
[----:B------:R-:W-:-:S03]  /*2a390*/  IMAD.MOV.U32 R19, RZ, RZ, R24 ;  /* 0x000000ffff137224 */ /* 0x000fc600078e0018 */
[----:B------:R-:W-:Y:S01]  /*2a3a0*/  STL [R1+0x15c], R27 ;  /* 0x00015c1b01007387 */ /* 0x000fe20000100800 */
[----:B------:R-:W-:-:S03]  /*2a3b0*/  IMAD.MOV.U32 R18, RZ, RZ, R26 ;  /* 0x000000ffff127224 */ /* 0x000fc600078e001a */
[----:B------:R-:W0:Y:S04]  /*2a3c0*/  LDSM.16.MT88.4 R24, [R29+UR9+0x2a180] ;  /* 0x02a180091d18783b */ /* 0x000e280008004200 */
[----:B------:R-:W-:Y:S04]  /*2a3d0*/  STL.64 [R1+0x1540], R6 ;  /* 0x0015400601007387 */ /* 0x000fe80000100a00 */
[----:B------:R-:W-:Y:S04]  /*2a3e0*/  STL.64 [R1+0x1538], R4 ;  /* 0x0015380401007387 */ /* 0x000fe80000100a00 */
[----:B-1----:R1:W-:Y:S01]  /*2a3f0*/  STL [R1+0x1d4], R13 ;  /* 0x0001d40d01007387 */ /* 0x0023e20000100800 */
[----:B------:R-:W-:-:S03]  /*2a400*/  IMAD.MOV.U32 R17, RZ, RZ, R12 ;  /* 0x000000ffff117224 */ /* 0x000fc600078e000c */
[----:B------:R2:W-:Y:S04]  /*2a410*/  STL [R1+0x1dc], R15 ;  /* 0x0001dc0f01007387 */ /* 0x0005e80000100800 */
[----:B------:R-:W5:Y:S01]  /*2a420*/  LDL.LU R12, [R1+0xe0] ;  /* 0x0000e000010c7983 */ /* 0x000f620000300800 */
[----:B------:R-:W-:-:S03]  /*2a430*/  MOV R16, R14 ;  /* 0x0000000e00107202 */ /* 0x000fc60000000f00 */
[----:B-1----:R-:W5:Y:S04]  /*2a440*/  LDL.LU R13, [R1+0xe8] ;  /* 0x0000e800010d7983 */ /* 0x002f680000300800 */
[----:B------:R-:W5:Y:S04]  /*2a450*/  LDL.LU R14, [R1+0xd0] ;  /* 0x0000d000010e7983 */ /* 0x000f680000300800 */
[----:B--2---:R-:W5:Y:S04]  /*2a460*/  LDL.LU R15, [R1+0xd8] ;  /* 0x0000d800010f7983 */ /* 0x004f680000300800 */
[----:B------:R-:W2:Y:S04]  /*2a470*/  LDL.LU R29, [R1+0x15c0] ;  /* 0x0015c000011d7983 */ /* 0x000ea80000300800 */
[----:B0-----:R-:W-:Y:S04]  /*2a480*/  STL [R1+0x1e4], R25 ;  /* 0x0001e41901007387 */ /* 0x001fe80000100800 */
[----:B------:R0:W-:Y:S01]  /*2a490*/  STL [R1+0x1ec], R27 ;  /* 0x0001ec1b01007387 */ /* 0x0001e20000100800 */
[----:B------:R-:W-:-:S02]  /*2a4a0*/  IMAD.MOV.U32 R6, RZ, RZ, R26 ;  /* 0x000000ffff067224 */ /* 0x000fc400078e001a */
[----:B------:R-:W-:Y:S01]  /*2a4b0*/  IMAD.MOV.U32 R7, RZ, RZ, R24 ;  /* 0x000000ffff077224 */ /* 0x000fe200078e0018 */
[----:B0-----:R-:W5:Y:S04]  /*2a4c0*/  LDL.LU.64 R26, [R1+0x15b8] ;  /* 0x0015b800011a7983 */ /* 0x001f680000300a00 */
[----:B------:R-:W5:Y:S02]  /*2a4d0*/  LDL.LU.64 R24, [R1+0x15b0] ;  /* 0x0015b00001187983 */ /* 0x000f640000300a00 */
[----:B-----5:R-:W-:Y:S02]  /*2a4e0*/  HMMA.16816.F32 R12, R12, R2, R24 ;  /* 0x000000020c0c723c */ /* 0x020fe40000001818 */
[----:B--2---:R-:W0:-:S15]  /*2a4f0*/  LDSM.16.MT88.4 R24, [R29+UR9+0x28000] ;  /* 0x028000091d18783b */ /* 0x004e1e0008004200 */
[----:B------:R-:W-:Y:S02]  /*2a500*/  NOP ;  /* 0x0000000000007918 */ /* 0x000fe40000000000 */
[----:B------:R-:W-:Y:S04]  /*2a510*/  STL.64 [R1+0x50], R12 ;  /* 0x0000500c01007387 */ /* 0x000fe80000100a00 */
[----:B------:R-:W-:Y:S01]  /*2a520*/  STL [R1+0x58], R14 ;  /* 0x0000580e01007387 */ /* 0x000fe20000100800 */
[----:B------:R-:W-:-:S03]  /*2a530*/  IMAD.MOV.U32 R28, RZ, RZ, R15 ;  /* 0x000000ffff1c7224 */ /* 0x000fc600078e000f */
[----:B------:R-:W1:Y:S04]  /*2a540*/  LDSM.16.MT88.4 R12, [R29+UR9+0x2a000] ;  /* 0x02a000091d0c783b */ /* 0x000e680008004200 */
[----:B------:R-:W-:Y:S04]  /*2a550*/  STL [R1+0x1558], R28 ;  /* 0x0015581c01007387 */ /* 0x000fe80000100800 */
[----:B0-----:R-:W-:Y:S04]  /*2a560*/  STL [R1+0x1560], R25 ;  /* 0x0015601901007387 */ /* 0x001fe80000100800 */
[----:B------:R-:W-:Y:S04]  /*2a570*/  STL [R1+0x155c], R27 ;  /* 0x00155c1b01007387 */ /* 0x000fe80000100800 */
[----:B-1----:R0:W-:Y:S01]  /*2a580*/  STL [R1+0x34], R13 ;  /* 0x0000340d01007387 */ /* 0x0021e20000100800 */
[----:B------:R-:W-:-:S03]  /*2a590*/  IMAD.MOV.U32 R5, RZ, RZ, R12 ;  /* 0x000000ffff057224 */ /* 0x000fc600078e000c */
[----:B------:R1:W-:Y:S04]  /*2a5a0*/  STL [R1+0x3c], R15 ;  /* 0x00003c0f01007387 */ /* 0x0003e80000100800 */
[----:B------:R-:W3:Y:S01]  /*2a5b0*/  LDL.LU R12, [R1+0xf0] ;  /* 0x0000f000010c7983 */ /* 0x000ee20000300800 */
[----:B------:R-:W-:Y:S01]  /*2a5c0*/  MOV R4, R14 ;  /* 0x0000000e00047202 */ /* 0x000fe20000000f00 */
[----:B------:R-:W-:Y:S02]  /*2a5d0*/  IMAD.MOV.U32 R14, RZ, RZ, R19 ;  /* 0x000000ffff0e7224 */ /* 0x000fe400078e0013 */
[----:B0-----:R-:W-:Y:S02]  /*2a5e0*/  IMAD.MOV.U32 R13, RZ, RZ, R0 ;  /* 0x000000ffff0d7224 */ /* 0x001fe400078e0000 */
[----:B-1----:R-:W-:Y:S01]  /*2a5f0*/  IMAD.MOV.U32 R15, RZ, RZ, R18 ;  /* 0x000000ffff0f7224 */ /* 0x002fe200078e0012 */
[----:B------:R-:W2:Y:S06]  /*2a600*/  LDL.LU R0, [R1+0x15a8] ;  /* 0x0015a80001007983 */ /* 0x000eac0000300800 */
[----:B---3--:R-:W-:Y:S01]  /*2a610*/  HMMA.16816.F32 R12, R12, R2, R8 ;  /* 0x000000020c0c723c */ /* 0x008fe20000001808 */
[----:B------:R-:W3:Y:S04]  /*2a620*/  LDL.LU.64 R10, [R1+0x15a0] ;  /* 0x0015a000010a7983 */ /* 0x000ee80000300a00 */
[----:B------:R-:W3:Y:S01]  /*2a630*/  LDL.LU.64 R8, [R1+0x1598] ;  /* 0x0015980001087983 */ /* 0x000ee20000300a00 */
[----:B------:R-:W-:Y:S01]  /*2a640*/  MOV R18, R5 ;  /* 0x0000000500127202 */ /* 0x000fe20000000f00 */
[----:B------:R-:W-:-:S12]  /*2a650*/  IMAD.MOV.U32 R19, RZ, RZ, R4 ;  /* 0x000000ffff137224 */ /* 0x000fd800078e0004 */
[----:B------:R0:W-:Y:S04]  /*2a660*/  STL.64 [R1+0x90], R12 ;  /* 0x0000900c01007387 */ /* 0x0001e80000100a00 */
[----:B------:R1:W-:Y:S01]  /*2a670*/  STL.64 [R1+0x98], R14 ;  /* 0x0000980e01007387 */ /* 0x0003e20000100a00 */
[----:B0-----:R-:W-:Y:S01]  /*2a680*/  IMAD.MOV.U32 R12, RZ, RZ, R17 ;  /* 0x000000ffff0c7224 */ /* 0x001fe200078e0011 */
[----:B------:R-:W-:Y:S01]  /*2a690*/  MOV R13, R16 ;  /* 0x00000010000d7202 */ /* 0x000fe20000000f00 */
[----:B-1----:R-:W-:Y:S02]  /*2a6a0*/  IMAD.MOV.U32 R14, RZ, RZ, R7 ;  /* 0x000000ffff0e7224 */ /* 0x002fe400078e0007 */
[----:B------:R-:W-:Y:S02]  /*2a6b0*/  IMAD.MOV.U32 R15, RZ, RZ, R6 ;  /* 0x000000ffff0f7224 */ /* 0x000fe400078e0006 */
        /* <DEDUP_REMOVED lines=35> */
[----:B------:R-:W-:-:S03]  /*2a8f0*/  IMAD.MOV.U32 R20, RZ, RZ, R16 ;  /* 0x000000ffff147224 */ /* 0x000fc600078e0010 */
[----:B------:R-:W-:Y:S01]  /*2a900*/  STL [R1+0x6c], R19 ;  /* 0x00006c1301007387 */ /* 0x000fe20000100800 */
[----:B------:R-:W-:-:S03]  /*2a910*/  IMAD.MOV.U32 R21, RZ, RZ, R18 ;  /* 0x000000ffff157224 */ /* 0x000fc600078e0012 */
[----:B------:R-:W0:Y:S02]  /*2a920*/  LDSM.16.MT88.4 R16, [R29+UR9+0x2a100] ;  /* 0x02a100091d10783b */ /* 0x000e240008004200 */
[----:B0-----:R-:W-:Y:S01]  /*2a930*/  IMAD.MOV.U32 R22, RZ, RZ, R16 ;  /* 0x000000ffff167224 */ /* 0x001fe200078e0010 */
[----:B------:R-:W-:Y:S01]  /*2a940*/  MOV R23, R18 ;  /* 0x0000001200177202 */ /* 0x000fe20000000f00 */
[----:B------:R-:W-:Y:S01]  /*2a950*/  STL [R1+0x84], R17 ;  /* 0x0000841101007387 */ /* 0x000fe20000100800 */
[----:B------:R-:W-:-:S03]  /*2a960*/  IMAD.MOV.U32 R0, RZ, RZ, R19 ;  /* 0x000000ffff007224 */ /* 0x000fc600078e0013 */
[----:B------:R-:W0:Y:S04]  /*2a970*/  LDSM.16.MT88.4 R16, [R29+UR9+0x28180] ;  /* 0x028180091d10783b */ /* 0x000e280008004200 */
[----:B------:R-:W-:Y:S04]  /*2a980*/  STL [R1+0x1528], R0 ;  /* 0x0015280001007387 */ /* 0x000fe80000100800 */
[----:B0-----:R-:W-:Y:S01]  /*2a990*/  STL [R1+0x144], R17 ;  /* 0x0001441101007387 */ /* 0x001fe20000100800 */
[----:B------:R-:W-:-:S03]  /*2a9a0*/  IMAD.MOV.U32 R4, RZ, RZ, R16 ;  /* 0x000000ffff047224 */ /* 0x000fc600078e0010 */
[----:B------:R-:W-:Y:S01]  /*2a9b0*/  STL [R1+0x14c], R19 ;  /* 0x00014c1301007387 */ /* 0x000fe20000100800 */
[----:B------:R-:W-:-:S03]  /*2a9c0*/  IMAD.MOV.U32 R25, RZ, RZ, R18 ;  /* 0x000000ffff197224 */ /* 0x000fc600078e0012 */
[----:B------:R-:W0:Y:S04]  /*2a9d0*/  LDSM.16.MT88.4 R16, [R29+UR9+0x2a180] ;  /* 0x02a180091d10783b */ /* 0x000e280008004200 */
[----:B0-----:R-:W-:Y:S04]  /*2a9e0*/  STL [R1+0x174], R17 ;  /* 0x0001741101007387 */ /* 0x001fe80000100800 */
[----:B------:R0:W-:Y:S01]  /*2a9f0*/  STL [R1+0x17c], R19 ;  /* 0x00017c1301007387 */ /* 0x0001e20000100800 */
[----:B------:R-:W-:Y:S01]  /*2aa00*/  MOV R28, R18 ;  /* 0x00000012001c7202 */ /* 0x000fe20000000f00 */
[----:B------:R-:W-:-:S02]  /*2aa10*/  IMAD.MOV.U32 R27, RZ, RZ, R16 ;  /* 0x000000ffff1b7224 */ /* 0x000fc400078e0010 */
[----:B0-----:R-:W3:Y:S04]  /*2aa20*/  LDL.LU.64 R18, [R1+0x1590] ;  /* 0x0015900001127983 */ /* 0x001ee80000300a00 */
[----:B------:R-:W3:Y:S01]  /*2aa30*/  LDL.LU.64 R16, [R1+0x1588] ;  /* 0x0015880001107983 */ /* 0x000ee20000300a00 */
[----:B------:R-:W-:Y:S02]  /*2aa40*/  IMAD.MOV.U32 R12, RZ, RZ, R8 ;  /* 0x000000ffff0c7224 */ /* 0x000fe400078e0008 */
[----:B------:R-:W-:Y:S01]  /*2aa50*/  IMAD.MOV.U32 R13, RZ, RZ, R10 ;  /* 0x000000ffff0d7224 */ /* 0x000fe200078e000a */
[----:B------:R-:W-:Y:S01]  /*2aa60*/  MOV R26, R9 ;  /* 0x00000009001a7202 */ /* 0x000fe20000000f00 */
[----:B------:R-:W-:Y:S02]  /*2aa70*/  IMAD.MOV.U32 R24, RZ, RZ, R11 ;  /* 0x000000ffff187224 */ /* 0x000fe400078e000b */
[----:B------:R-:W0:Y:S04]  /*2aa80*/  LDSM.16.MT88.4 R8, [R29+UR9+0x2a080] ;  /* 0x02a080091d08783b */ /* 0x000e280008004200 */
[----:B------:R-:W-:Y:S01]  /*2aa90*/  STL [R1+0x1490], R29 ;  /* 0x0014901d01007387 */ /* 0x000fe20000100800 */
[----:B0-----:R-:W-:-:S02]  /*2aaa0*/  IMAD.MOV.U32 R14, RZ, RZ, R8 ;  /* 0x000000ffff0e7224 */ /* 0x001fc400078e0008 */
[----:B------:R-:W-:Y:S01]  /*2aab0*/  IMAD.MOV.U32 R15, RZ, RZ, R10 ;  /* 0x000000ffff0f7224 */ /* 0x000fe200078e000a */
[----:B------:R-:W-:Y:S04]  /*2aac0*/  STL [R1+0x1530], R11 ;  /* 0x0015300b01007387 */ /* 0x000fe80000100800 */
[----:B------:R0:W-:Y:S04]  /*2aad0*/  STL [R1+0x152c], R9 ;  /* 0x00152c0901007387 */ /* 0x0001e80000100800 */
[----:B------:R-:W4:Y:S04]  /*2aae0*/  LDL.LU R8, [R1] ;  /* 0x0000000001087983 */ /* 0x000f280000300800 */
[----:B0-----:R-:W4:Y:S04]  /*2aaf0*/  LDL.LU R9, [R1+0x4] ;  /* 0x0000040001097983 */ /* 0x001f280000300800 */
[----:B------:R-:W4:Y:S04]  /*2ab00*/  LDL.LU R10, [R1+0x8] ;  /* 0x00000800010a7983 */ /* 0x000f280000300800 */
[----:B------:R-:W4:Y:S01]  /*2ab10*/  LDL.LU R11, [R1+0xc] ;  /* 0x00000c00010b7983 */ /* 0x000f220000300800 */
[-C--:B---3--:R-:W-:Y:S03]  /*2ab20*/  HMMA.16816.F32 R12, R12, R2.reuse, R16 ;  /* 0x000000020c0c723c */ /* 0x088fe60000001810 */
[----:B------:R-:W3:Y:S04]  /*2ab30*/  LDL.LU.64 R18, [R1+0x1580] ;  /* 0x0015800001127983 */ /* 0x000ee80000300a00 */
[----:B------:R-:W3:Y:S02]  /*2ab40*/  LDL.LU.64 R16, [R1+0x1578] ;  /* 0x0015780001107983 */ /* 0x000ee40000300a00 */
[----:B---3--:R-:W-:Y:S02]  /*2ab50*/  HMMA.16816.F32 R20, R20, R2, R16 ;  /* 0x000000021414723c */ /* 0x008fe40000001810 */
[----:B------:R-:W3:Y:S04]  /*2ab60*/  LDL.LU.64 R18, [R1+0x1570] ;  /* 0x0015700001127983 */ /* 0x000ee80000300a00 */
[----:B------:R-:W3:-:S13]  /*2ab70*/  LDL.LU.64 R16, [R1+0x1568] ;  /* 0x0015680001107983 */ /* 0x000eda0000300a00 */
[----:B------:R-:W-:Y:S01]  /*2ab80*/  IMAD.MOV.U32 R0, RZ, RZ, R22 ;  /* 0x000000ffff007224 */ /* 0x000fe200078e0016 */
[----:B------:R0:W-:Y:S01]  /*2ab90*/  STL.64 [R1+0x10], R20 ;  /* 0x0000101401007387 */ /* 0x0001e20000100a00 */
[----:B------:R-:W-:Y:S02]  /*2aba0*/  IMAD.MOV.U32 R29, RZ, RZ, R23 ;  /* 0x000000ffff1d7224 */ /* 0x000fe400078e0017 */
[----:B------:R-:W-:Y:S02]  /*2abb0*/  IMAD.MOV.U32 R22, RZ, RZ, R27 ;  /* 0x000000ffff167224 */ /* 0x000fe400078e001b */
[----:B------:R-:W-:Y:S01]  /*2abc0*/  IMAD.MOV.U32 R23, RZ, RZ, R28 ;  /* 0x000000ffff177224 */ /* 0x000fe200078e001c */
[----:B0-----:R-:W-:Y:S01]  /*2abd0*/  MOV R20, R4 ;  /* 0x0000000400147202 */ /* 0x001fe20000000f00 */
[----:B------:R-:W-:Y:S01]  /*2abe0*/  IMAD.MOV.U32 R21, RZ, RZ, R25 ;  /* 0x000000ffff157224 */ /* 0x000fe200078e0019 */
[----:B------:R-:W2:Y:S04]  /*2abf0*/  LDL.LU R4, [R1+0x1564] ;  /* 0x0015640001047983 */ /* 0x000ea80000300800 */
[----:B------:R-:W5:Y:S04]  /*2ac00*/  LDL.LU R25, [R1+0x1560] ;  /* 0x0015600001197983 */ /* 0x000f680000300800 */
[----:B------:R-:W2:Y:S04]  /*2ac10*/  LDL.LU R27, [R1+0x155c] ;  /* 0x00155c00011b7983 */ /* 0x000ea80000300800 */
[----:B------:R-:W2:Y:S01]  /*2ac20*/  LDL.LU R28, [R1+0x1558] ;  /* 0x00155800011c7983 */ /* 0x000ea20000300800 */
[----:B---3--:R-:W-:Y:S03]  /*2ac30*/  HMMA.16816.F32 R20, R20, R2, R16 ;  /* 0x000000021414723c */ /* 0x008fe60000001810 */
[----:B------:R-:W3:Y:S04]  /*2ac40*/  LDL.LU.64 R18, [R1+0x1550] ;  /* 0x0015500001127983 */ /* 0x000ee80000300a00 */
[----:B------:R-:W3:Y:S04]  /*2ac50*/  LDL.LU.64 R16, [R1+0x1548] ;  /* 0x0015480001107983 */ /* 0x000ee80000300a00 */
        /* <DEDUP_REMOVED lines=13> */
[----:B------:R0:W-:Y:S04]  /*2ad30*/  STL.64 [R1+0xc0], R20 ;  /* 0x0000c01401007387 */ /* 0x0001e80000100a00 */
[----:B------:R1:W-:Y:S04]  /*2ad40*/  STL.64 [R1+0xc8], R22 ;  /* 0x0000c81601007387 */ /* 0x0003e80000100a00 */
[----:B0-----:R-:W3:Y:S04]  /*2ad50*/  LDL.LU R20, [R1+0x164] ;  /* 0x0001640001147983 */ /* 0x001ee80000300800 */
[----:B------:R-:W3:Y:S04]  /*2ad60*/  LDL.LU R21, [R1+0x16c] ;  /* 0x00016c0001157983 */ /* 0x000ee80000300800 */
[----:B-1----:R-:W3:Y:S04]  /*2ad70*/  LDL.LU R22, [R1+0x104] ;  /* 0x0001040001167983 */ /* 0x002ee80000300800 */
[----:B------:R-:W3:Y:S02]  /*2ad80*/  LDL.LU R23, [R1+0x10c] ;  /* 0x00010c0001177983 */ /* 0x000ee40000300800 */
        /* <DEDUP_REMOVED lines=20> */
[----:B0-----:R-:W4:Y:S04]  /*2aed0*/  LDL.LU R6, [R1+0x34] ;  /* 0x0000340001067983 */ /* 0x001f280000300800 */
[----:B------:R-:W4:Y:S01]  /*2aee0*/  LDL.LU R7, [R1+0x3c] ;  /* 0x00003c0001077983 */ /* 0x000f220000300800 */
[----:B-----5:R-:W-:Y:S01]  /*2aef0*/  IMAD.MOV.U32 R4, RZ, RZ, R25 ;  /* 0x000000ffff047224 */ /* 0x020fe200078e0019 */
[----:B------:R-:W-:-:S07]  /*2af00*/  MOV R5, R27 ;  /* 0x0000001b00057202 */ /* 0x000fce0000000f00 */
[----:B----4-:R-:W-:Y:S01]  /*2af10*/  HMMA.16816.F32 R16, R4, R2, R16 ;  /* 0x000000020410723c */ /* 0x010fe20000001810 */
        /* <DEDUP_REMOVED lines=11> */
[----:B------:R-:W-:Y:S04]  /*2afd0*/  STL.64 [R1], R16 ;  /* 0x0000001001007387 */ /* 0x000fe80000100a00 */
[----:B------:R0:W-:Y:S04]  /*2afe0*/  STL.64 [R1+0x1520], R22 ;  /* 0x0015201601007387 */ /* 0x0001e80000100a00 */
[----:B------:R-:W2:Y:S04]  /*2aff0*/  LDL.LU R20, [R1+0x50] ;  /* 0x0000500001147983 */ /* 0x000ea80000300800 */
[----:B------:R-:W2:Y:S04]  /*2b000*/  LDL.LU R21, [R1+0x54] ;  /* 0x0000540001157983 */ /* 0x000ea80000300800 */
[----:B0-----:R-:W2:Y:S01]  /*2b010*/  LDL.LU R22, [R1+0x58] ;  /* 0x0000580001167983 */ /* 0x001ea20000300800 */
[----:B------:R-:W-:-:S03]  /*2b020*/  IMAD.MOV.U32 R23, RZ, RZ, R28 ;  /* 0x000000ffff177224 */ /* 0x000fc600078e001c */
[----:B------:R-:W4:Y:S04]  /*2b030*/  LDL.LU R28, [R1+0x1534] ;  /* 0x00153400011c7983 */ /* 0x000f280000300800 */
[----:B------:R-:W3:Y:S04]  /*2b040*/  LDL.LU R4, [R1+0x1a4] ;  /* 0x0001a40001047983 */ /* 0x000ee80000300800 */
[----:B------:R-:W3:Y:S04]  /*2b050*/  LDL.LU R5, [R1+0x1ac] ;  /* 0x0001ac0001057983 */ /* 0x000ee80000300800 */
[----:B------:R-:W5:Y:S04]  /*2b060*/  LDL.LU R16, [R1+0x1c0] ;  /* 0x0001c00001107983 */ /* 0x000f680000300800 */
[----:B------:R-:W5:Y:S04]  /*2b070*/  LDL.LU R17, [R1+0x1c4] ;  /* 0x0001c40001117983 */ /* 0x000f680000300800 */
[----:B------:R-:W5:Y:S04]  /*2b080*/  LDL.LU R18, [R1+0x1c8] ;  /* 0x0001c80001127983 */ /* 0x000f680000300800 */
[----:B------:R-:W5:Y:S04]  /*2b090*/  LDL.LU R19, [R1+0x1cc] ;  /* 0x0001cc0001137983 */ /* 0x000f680000300800 */
[----:B------:R-:W3:Y:S04]  /*2b0a0*/  LDL.LU R6, [R1+0x194] ;  /* 0x0001940001067983 */ /* 0x000ee80000300800 */
[----:B------:R-:W3:Y:S02]  /*2b0b0*/  LDL.LU R7, [R1+0x19c] ;  /* 0x00019c0001077983 */ /* 0x000ee40000300800 */
[----:B---3--:R-:W-:Y:S02]  /*2b0c0*/  HMMA.16816.F32 R4, R4, R2, R8 ;  /* 0x000000020404723c */ /* 0x008fe40000001808 */
[----:B------:R-:W3:Y:S04]  /*2b0d0*/  LDL.LU R11, [R1+0x1530] ;  /* 0x00153000010b7983 */ /* 0x000ee80000300800 */
[----:B------:R-:W2:-:S13]  /*2b0e0*/  LDL.LU R9, [R1+0x152c] ;  /* 0x00152c0001097983 */ /* 0x000e9a0000300800 */
[----:B------:R0:W-:Y:S04]  /*2b0f0*/  STL.64 [R1+0x30], R4 ;  /* 0x0000300401007387 */ /* 0x0001e80000100a00 */
[----:B------:R1:W-:Y:S04]  /*2b100*/  STL.64 [R1+0x38], R6 ;  /* 0x0000380601007387 */ /* 0x0003e80000100a00 */
[----:B0-----:R-:W2:Y:S04]  /*2b110*/  LDL.LU R4, [R1+0xe4] ;  /* 0x0000e40001047983 */ /* 0x001ea80000300800 */
[----:B------:R-:W2:Y:S04]  /*2b120*/  LDL.LU R5, [R1+0xec] ;  /* 0x0000ec0001057983 */ /* 0x000ea80000300800 */
[----:B-1----:R-:W2:Y:S01]  /*2b130*/  LDL.LU R6, [R1+0xd4] ;  /* 0x0000d40001067983 */ /* 0x002ea20000300800 */
[----:B----4-:R-:W-:-:S07]  /*2b140*/  IMAD.MOV.U32 R7, RZ, RZ, R28 ;  /* 0x000000ffff077224 */ /* 0x010fce00078e001c */
[----:B--2---:R-:W-:Y:S01]  /*2b150*/  HMMA.16816.F32 R20, R4, R2, R20 ;  /* 0x000000020414723c */ /* 0x004fe20000001814 */
[----:B------:R-:W-:Y:S02]  /*2b160*/  IMAD.MOV.U32 R4, RZ, RZ, R26 ;  /* 0x000000ffff047224 */ /* 0x000fe400078e001a */
[----:B------:R-:W-:Y:S02]  /*2b170*/  IMAD.MOV.U32 R5, RZ, RZ, R24 ;  /* 0x000000ffff057224 */ /* 0x000fe400078e0018 */
[----:B------:R-:W-:Y:S02]  /*2b180*/  IMAD.MOV.U32 R6, RZ, RZ, R9 ;  /* 0x000000ffff067224 */ /* 0x000fe400078e0009 */
[----:B---3--:R-:W-:-:S07]  /*2b190*/  IMAD.MOV.U32 R7, RZ, RZ, R11 ;  /* 0x000000ffff077224 */ /* 0x008fce00078e000b */
[-C--:B------:R-:W-:Y:S05]  /*2b1a0*/  HMMA.16816.F32 R8, R4, R2.reuse, R12 ;  /* 0x000000020408723c */ /* 0x080fea000000180c */
[----:B------:R-:W-:Y:S01]  /*2b1b0*/  MOV R28, R23 ;  /* 0x00000017001c7202 */ /* 0x000fe20000000f00 */
[----:B------:R0:W-:Y:S04]  /*2b1c0*/  STL.64 [R1+0x40], R20 ;  /* 0x0000401401007387 */ /* 0x0001e80000100a00 */
[----:B------:R1:W-:Y:S04]  /*2b1d0*/  STL [R1+0x48], R22 ;  /* 0x0000481601007387 */ /* 0x0003e80000100800 */
[----:B------:R-:W-:Y:S04]  /*2b1e0*/  STL [R1+0x1494], R28 ;  /* 0x0014941c01007387 */ /* 0x000fe80000100800 */
[----:B0-----:R-:W2:Y:S04]  /*2b1f0*/  LDL.LU R20, [R1+0x90] ;  /* 0x0000900001147983 */ /* 0x001ea80000300800 */
[----:B------:R-:W2:Y:S04]  /*2b200*/  LDL.LU R21, [R1+0x94] ;  /* 0x0000940001157983 */ /* 0x000ea80000300800 */
[----:B-1----:R-:W2:Y:S04]  /*2b210*/  LDL.LU R22, [R1+0x98] ;  /* 0x0000980001167983 */ /* 0x002ea80000300800 */
[----:B------:R-:W2:Y:S04]  /*2b220*/  LDL.LU R23, [R1+0x9c] ;  /* 0x00009c0001177983 */ /* 0x000ea80000300800 */
[----:B------:R-:W3:Y:S04]  /*2b230*/  LDL.LU R4, [R1+0x120] ;  /* 0x0001200001047983 */ /* 0x000ee80000300800 */
[----:B------:R0:W-:Y:S04]  /*2b240*/  STL.64 [R1+0x2c0], R8 ;  /* 0x0002c00801007387 */ /* 0x0001e80000100a00 */
[----:B------:R1:W-:Y:S04]  /*2b250*/  STL.64 [R1+0x2c8], R10 ;  /* 0x0002c80a01007387 */ /* 0x0003e80000100a00 */
[----:B------:R-:W3:Y:S04]  /*2b260*/  LDL.LU R5, [R1+0x124] ;  /* 0x0001240001057983 */ /* 0x000ee80000300800 */
[----:B------:R-:W3:Y:S04]  /*2b270*/  LDL.LU R6, [R1+0x128] ;  /* 0x0001280001067983 */ /* 0x000ee80000300800 */
[----:B------:R-:W3:Y:S04]  /*2b280*/  LDL.LU R7, [R1+0x12c] ;  /* 0x00012c0001077983 */ /* 0x000ee80000300800 */
[----:B------:R-:W4:Y:S04]  /*2b290*/  LDL.LU R12, [R1+0x230] ;  /* 0x00023000010c7983 */ /* 0x000f280000300800 */
[----:B------:R-:W4:Y:S04]  /*2b2a0*/  LDL.LU R13, [R1+0x234] ;  /* 0x00023400010d7983 */ /* 0x000f280000300800 */
[----:B------:R-:W4:Y:S04]  /*2b2b0*/  LDL.LU R14, [R1+0x238] ;  /* 0x00023800010e7983 */ /* 0x000f280000300800 */
[----:B------:R-:W4:Y:S04]  /*2b2c0*/  LDL.LU R15, [R1+0x23c] ;  /* 0x00023c00010f7983 */ /* 0x000f280000300800 */
[----:B------:R-:W5:Y:S04]  /*2b2d0*/  LDL.LU R24, [R1+0x274] ;  /* 0x0002740001187983 */ /* 0x000f680000300800 */
[----:B------:R-:W5:Y:S04]  /*2b2e0*/  LDL.LU R25, [R1+0x27c] ;  /* 0x00027c0001197983 */ /* 0x000f680000300800 */
[----:B------:R-:W5:Y:S04]  /*2b2f0*/  LDL.LU R26, [R1+0x294] ;  /* 0x00029400011a7983 */ /* 0x000f680000300800 */
[----:B------:R-:W5:Y:S02]  /*2b300*/  LDL.LU R27, [R1+0x29c] ;  /* 0x00029c00011b7983 */ /* 0x000f640000300800 */
[----:B-----5:R-:W-:-:S15]  /*2b310*/  HMMA.16816.F32 R24, R24, R2, R16 ;  /* 0x000000021818723c */ /* 0x020fde0000001810 */
[----:B------:R-:W-:-:S04]  /*2b320*/  NOP ;  /* 0x0000000000007918 */ /* 0x000fc80000000000 */
[----:B------:R-:W-:Y:S04]  /*2b330*/  STL [R1+0x14dc], R27 ;  /* 0x0014dc1b01007387 */ /* 0x000fe80000100800 */
[----:B------:R-:W3:Y:S04]  /*2b340*/  LDL.LU R16, [R1+0x1f4] ;  /* 0x0001f40001107983 */ /* 0x000ee80000300800 */
[----:B------:R-:W3:Y:S04]  /*2b350*/  LDL.LU R17, [R1+0x1fc] ;  /* 0x0001fc0001117983 */ /* 0x000ee80000300800 */
[----:B------:R-:W3:Y:S04]  /*2b360*/  LDL.LU R18, [R1+0x204] ;  /* 0x0002040001127983 */ /* 0x000ee80000300800 */
[----:B------:R-:W3:Y:S04]  /*2b370*/  LDL.LU R19, [R1+0x20c] ;  /* 0x00020c0001137983 */ /* 0x000ee80000300800 */
[----:B0-----:R-:W5:Y:S04]  /*2b380*/  LDL.LU R8, [R1+0x1b0] ;  /* 0x0001b00001087983 */ /* 0x001f680000300800 */
[----:B------:R-:W5:Y:S04]  /*2b390*/  LDL.LU R9, [R1+0x1b4] ;  /* 0x0001b40001097983 */ /* 0x000f680000300800 */
[----:B-1----:R-:W5:Y:S04]  /*2b3a0*/  LDL.LU R10, [R1+0x1b8] ;  /* 0x0001b800010a7983 */ /* 0x002f680000300800 */
[----:B------:R-:W5:Y:S01]  /*2b3b0*/  LDL.LU R11, [R1+0x1bc] ;  /* 0x0001bc00010b7983 */ /* 0x000f620000300800 */
[----:B---3--:R-:W-:-:S15]  /*2b3c0*/  HMMA.16816.F32 R16, R16, R2, R4 ;  /* 0x000000021010723c */ /* 0x008fde0000001804 */
[----:B------:R-:W-:-:S04]  /*2b3d0*/  NOP ;  /* 0x0000000000007918 */ /* 0x000fc80000000000 */
[----:B------:R0:W-:Y:S04]  /*2b3e0*/  STL.64 [R1+0x14a8], R18 ;  /* 0x0014a81201007387 */ /* 0x0001e80000100a00 */
[----:B------:R1:W-:Y:S01]  /*2b3f0*/  STL.64 [R1+0x14a0], R16 ;  /* 0x0014a01001007387 */ /* 0x0003e20000100a00 */
[----:B0-----:R-:W-:-:S03]  /*2b400*/  MOV R18, R0 ;  /* 0x0000000000127202 */ /* 0x001fc60000000f00 */
[----:B-1----:R-:W3:Y:S04]  /*2b410*/  LDL.LU R16, [R1+0x10] ;  /* 0x0000100001107983 */ /* 0x002ee80000300800 */
[----:B------:R-:W3:Y:S04]  /*2b420*/  LDL.LU R17, [R1+0x14] ;  /* 0x0000140001117983 */ /* 0x000ee80000300800 */
[----:B------:R-:W2:Y:S04]  /*2b430*/  LDL.LU R0, [R1+0x1528] ;  /* 0x0015280001007983 */ /* 0x000ea80000300800 */
[----:B------:R-:W2:Y:S04]  /*2b440*/  LDL.LU R4, [R1+0xf4] ;  /* 0x0000f40001047983 */ /* 0x000ea80000300800 */
[----:B------:R-:W2:Y:S04]  /*2b450*/  LDL.LU R5, [R1+0xfc] ;  /* 0x0000fc0001057983 */ /* 0x000ea80000300800 */
[----:B------:R-:W2:Y:S04]  /*2b460*/  LDL.LU R6, [R1+0x154] ;  /* 0x0001540001067983 */ /* 0x000ea80000300800 */
[----:B------:R-:W2:Y:S02]  /*2b470*/  LDL.LU R7, [R1+0x15c] ;  /* 0x00015c0001077983 */ /* 0x000ea40000300800 */
[----:B--2---:R-:W-:Y:S02]  /*2b480*/  HMMA.16816.F32 R4, R4, R2, R20 ;  /* 0x000000020404723c */ /* 0x004fe40000001814 */
[----:B------:R-:W2:-:S15]  /*2b490*/  LDL.LU.64 R22, [R1+0x1520] ;  /* 0x0015200001167983 */ /* 0x000e9e0000300a00 */
[----:B------:R-:W-:Y:S02]  /*2b4a0*/  NOP ;  /* 0x0000000000007918 */ /* 0x000fe40000000000 */
[----:B------:R0:W-:Y:S04]  /*2b4b0*/  STL.64 [R1+0x20], R4 ;  /* 0x0000200401007387 */ /* 0x0001e80000100a00 */
[----:B------:R1:W-:Y:S04]  /*2b4c0*/  STL.64 [R1+0x28], R6 ;  /* 0x0000280601007387 */ /* 0x0003e80000100a00 */
[----:B0-----:R-:W3:Y:S04]  /*2b4d0*/  LDL.LU R4, [R1+0x64] ;  /* 0x0000640001047983 */ /* 0x001ee80000300800 */
[----:B------:R-:W3:Y:S04]  /*2b4e0*/  LDL.LU R5, [R1+0x6c] ;  /* 0x00006c0001057983 */ /* 0x000ee80000300800 */
[----:B-1----:R-:W3:Y:S01]  /*2b4f0*/  LDL.LU R6, [R1+0x84] ;  /* 0x0000840001067983 */ /* 0x002ee20000300800 */
[----:B------:R-:W-:-:S02]  /*2b500*/  IMAD.MOV.U32 R19, RZ, RZ, R29 ;  /* 0x000000ffff137224 */ /* 0x000fc400078e001d */
[----:B------:R-:W-:Y:S02]  /*2b510*/  IMAD.MOV.U32 R7, RZ, RZ, R0 ;  /* 0x000000ffff077224 */ /* 0x000fe400078e0000 */
[----:B------:R-:W2:Y:S05]  /*2b520*/  LDL.LU R0, [R1+0x1518] ;  /* 0x0015180001007983 */ /* 0x000eaa0000300800 */
[----:B---3--:R-:W-:Y:S01]  /*2b530*/  HMMA.16816.F32 R16, R4, R2, R16 ;  /* 0x000000020410723c */ /* 0x008fe20000001810 */
[----:B------:R-:W4:-:S15]  /*2b540*/  LDL.LU R4, [R1+0x2a4] ;  /* 0x0002a40001047983 */ /* 0x000f1e0000300800 */
[----:B------:R-:W-:-:S03]  /*2b550*/  NOP ;  /* 0x0000000000007918 */ /* 0x000fc60000000000 */
[----:B------:R-:W-:Y:S04]  /*2b560*/  STL.64 [R1+0x10], R16 ;  /* 0x0000101001007387 */ /* 0x000fe80000100a00 */
[----:B------:R-:W-:Y:S04]  /*2b570*/  STL.64 [R1+0x18], R18 ;  /* 0x0000181201007387 */ /* 0x000fe80000100a00 */
[----:B------:R-:W4:Y:S04]  /*2b580*/  LDL.LU R5, [R1+0x2ac] ;  /* 0x0002ac0001057983 */ /* 0x000f280000300800 */
[----:B------:R-:W4:Y:S04]  /*2b590*/  LDL.LU R6, [R1+0x2b4] ;  /* 0x0002b40001067983 */ /* 0x000f280000300800 */
[----:B------:R-:W4:Y:S04]  /*2b5a0*/  LDL.LU R7, [R1+0x2bc] ;  /* 0x0002bc0001077983 */ /* 0x000f280000300800 */
[----:B--2---:R-:W0:Y:S01]  /*2b5b0*/  LDSM.16.MT88.4 R16, [R0+UR9+0x2c000] ;  /* 0x02c000090010783b */ /* 0x004e220008004200 */
[----:B----4-:R-:W-:Y:S03]  /*2b5c0*/  HMMA.16816.F32 R4, R4, R2, R12 ;  /* 0x000000020404723c */ /* 0x010fe6000000180c */
        /* <DEDUP_REMOVED lines=8> */
[----:B--2---:R-:W-:-:S03]  /*2b650*/  IMAD.MOV.U32 R5, RZ, RZ, R12 ;  /* 0x000000ffff057224 */ /* 0x004fc600078e000c */
[----:B------:R1:W-:Y:S04]  /*2b660*/  STL [R1+0x22c], R15 ;  /* 0x00022c0f01007387 */ /* 0x0003e80000100800 */
[----:B------:R-:W5:Y:S01]  /*2b670*/  LDL.LU R12, [R1+0x284] ;  /* 0x00028400010c7983 */ /* 0x000f620000300800 */
[----:B---3--:R-:W-:-:S03]  /*2b680*/  IMAD.MOV.U32 R6, RZ, RZ, R14 ;  /* 0x000000ffff067224 */ /* 0x008fc600078e000e */
[----:B0-----:R-:W5:Y:S04]  /*2b690*/  LDL.LU R13, [R1+0x28c] ;  /* 0x00028c00010d7983 */ /* 0x001f680000300800 */
[----:B------:R-:W2:Y:S04]  /*2b6a0*/  LDL R29, [R1+0x31c] ;  /* 0x00031c00011d7983 */ /* 0x000ea80000100800 */
[----:B------:R-:W5:Y:S04]  /*2b6b0*/  LDL.LU R14, [R1+0x264] ;  /* 0x00026400010e7983 */ /* 0x000f680000300800 */
[----:B-1----:R-:W5:Y:S02]  /*2b6c0*/  LDL.LU R15, [R1+0x26c] ;  /* 0x00026c00010f7983 */ /* 0x002f640000300800 */
[----:B-----5:R-:W-:Y:S02]  /*2b6d0*/  HMMA.16816.F32 R12, R12, R2, R8 ;  /* 0x000000020c0c723c */ /* 0x020fe40000001808 */
[----:B------:R-:W0:-:S15]  /*2b6e0*/  LDSM.16.MT88.4 R8, [R0+UR9+0x2c080] ;  /* 0x02c080090008783b */ /* 0x000e1e0008004200 */
[----:B------:R-:W-:Y:S02]  /*2b6f0*/  NOP ;  /* 0x0000000000007918 */ /* 0x000fe40000000000 */
[----:B------:R1:W-:Y:S04]  /*2b700*/  STL [R1+0x14d4], R12 ;  /* 0x0014d40c01007387 */ /* 0x0003e80000100800 */
[----:B------:R3:W-:Y:S04]  /*2b710*/  STL [R1+0x14d0], R13 ;  /* 0x0014d00d01007387 */ /* 0x0007e80000100800 */
[----:B------:R4:W-:Y:S04]  /*2b720*/  STL [R1+0x149c], R14 ;  /* 0x00149c0e01007387 */ /* 0x0009e80000100800 */
[----:B------:R5:W-:Y:S04]  /*2b730*/  STL [R1+0x1498], R15 ;  /* 0x0014980f01007387 */ /* 0x000be80000100800 */
[----:B-1----:R-:W2:Y:S04]  /*2b740*/  LDL.LU R12, [R1+0x110] ;  /* 0x00011000010c7983 */ /* 0x002ea80000300800 */
[----:B---3--:R-:W2:Y:S04]  /*2b750*/  LDL.LU R13, [R1+0x114] ;  /* 0x00011400010d7983 */ /* 0x008ea80000300800 */
[----:B----4-:R-:W2:Y:S04]  /*2b760*/  LDL.LU R14, [R1+0x118] ;  /* 0x00011800010e7983 */ /* 0x010ea80000300800 */
[----:B-----5:R-:W2:Y:S04]  /*2b770*/  LDL.LU R15, [R1+0x11c] ;  /* 0x00011c00010f7983 */ /* 0x020ea80000300800 */
[----:B0-----:R-:W-:Y:S01]  /*2b780*/  STL [R1+0x244], R9 ;  /* 0x0002440901007387 */ /* 0x001fe20000100800 */
[----:B------:R-:W-:-:S03]  /*2b790*/  MOV R19, R8 ;  /* 0x0000000800137202 */ /* 0x000fc60000000f00 */
[----:B------:R-:W-:Y:S01]  /*2b7a0*/  STL [R1+0x24c], R11 ;  /* 0x00024c0b01007387 */ /* 0x000fe20000100800 */
[----:B------:R-:W-:-:S03]  /*2b7b0*/  IMAD.MOV.U32 R18, RZ, RZ, R10 ;  /* 0x000000ffff127224 */ /* 0x000fc600078e000a */
[----:B------:R-:W0:Y:S02]  /*2b7c0*/  LDSM.16.MT88.4 R8, [R0+UR9+0x2e080] ;  /* 0x02e080090008783b */ /* 0x000e240008004200 */
[----:B0-----:R-:W-:Y:S02]  /*2b7d0*/  IMAD.MOV.U32 R17, RZ, RZ, R8 ;  /* 0x000000ffff117224 */ /* 0x001fe400078e0008 */
[----:B------:R-:W-:Y:S01]  /*2b7e0*/  IMAD.MOV.U32 R16, RZ, RZ, R10 ;  /* 0x000000ffff107224 */ /* 0x000fe200078e000a */
[----:B------:R0:W-:Y:S04]  /*2b7f0*/  STL [R1+0x254], R9 ;  /* 0x0002540901007387 */ /* 0x0001e80000100800 */
[----:B------:R1:W-:Y:S04]  /*2b800*/  STL [R1+0x25c], R11 ;  /* 0x00025c0b01007387 */ /* 0x0003e80000100800 */
[----:B------:R3:W-:Y:S04]  /*2b810*/  STL.64 [R1+0x1508], R18 ;  /* 0x0015081201007387 */ /* 0x0007e80000100a00 */
[----:B------:R-:W-:Y:S04]  /*2b820*/  STL.64 [R1+0x1500], R16 ;  /* 0x0015001001007387 */ /* 0x000fe80000100a00 */
[----:B------:R-:W2:Y:S04]  /*2b830*/  LDL.LU R8, [R1+0x1d4] ;  /* 0x0001d40001087983 */ /* 0x000ea80000300800 */
[----:B0-----:R-:W2:Y:S04]  /*2b840*/  LDL.LU R9, [R1+0x1dc] ;  /* 0x0001dc0001097983 */ /* 0x001ea80000300800 */
[----:B------:R-:W2:Y:S04]  /*2b850*/  LDL.LU R10, [R1+0x1e4] ;  /* 0x0001e400010a7983 */ /* 0x000ea80000300800 */
[----:B-1----:R-:W2:Y:S04]  /*2b860*/  LDL.LU R11, [R1+0x1ec] ;  /* 0x0001ec00010b7983 */ /* 0x002ea80000300800 */
[----:B---3--:R-:W3:Y:S04]  /*2b870*/  LDL R18, [R1+0x2f8] ;  /* 0x0002f80001127983 */ /* 0x008ee80000100800 */
[----:B------:R-:W4:Y:S01]  /*2b880*/  LDL R19, [R1+0x2fc] ;  /* 0x0002fc0001137983 */ /* 0x000f220000100800 */
[----:B--2---:R-:W-:Y:S03]  /*2b890*/  HMMA.16816.F32 R8, R8, R2, R12 ;  /* 0x000000020808723c */ /* 0x004fe6000000180c */
[----:B------:R-:W0:-:S15]  /*2b8a0*/  LDSM.16.MT88.4 R12, [R0+UR9+0x2c100] ;  /* 0x02c10009000c783b */ /* 0x000e1e0008004200 */
[----:B------:R-:W-:Y:S01]  /*2b8b0*/  NOP ;  /* 0x0000000000007918 */ /* 0x000fe20000000000 */
[----:B------:R-:W-:Y:S04]  /*2b8c0*/  STL.64 [R1+0x1478], R10 ;  /* 0x0014780a01007387 */ /* 0x000fe80000100a00 */
[----:B------:R1:W-:Y:S04]  /*2b8d0*/  STL.64 [R1+0x1470], R8 ;  /* 0x0014700801007387 */ /* 0x0003e80000100a00 */
[----:B-1----:R-:W2:Y:S04]  /*2b8e0*/  LDL.LU R8, [R1+0xb0] ;  /* 0x0000b00001087983 */ /* 0x002ea80000300800 */
[----:B------:R-:W2:Y:S04]  /*2b8f0*/  LDL.LU R9, [R1+0xb4] ;  /* 0x0000b40001097983 */ /* 0x000ea80000300800 */
[----:B------:R-:W2:Y:S04]  /*2b900*/  LDL.LU R10, [R1+0xb8] ;  /* 0x0000b800010a7983 */ /* 0x000ea80000300800 */
[----:B------:R-:W2:Y:S01]  /*2b910*/  LDL.LU R11, [R1+0xbc] ;  /* 0x0000bc00010b7983 */ /* 0x000ea20000300800 */
[----:B0-----:R-:W-:-:S03]  /*2b920*/  IMAD.MOV.U32 R27, RZ, RZ, R12 ;  /* 0x000000ffff1b7224 */ /* 0x001fc600078e000c */
[----:B------:R-:W-:Y:S04]  /*2b930*/  STL [R1+0x274], R13 ;  /* 0x0002740d01007387 */ /* 0x000fe80000100800 */
[----:B------:R-:W-:Y:S04]  /*2b940*/  STL [R1+0x27c], R15 ;  /* 0x00027c0f01007387 */ /* 0x000fe80000100800 */
[----:B------:R-:W-:Y:S04]  /*2b950*/  STL.64 [R1+0x14e8], R26 ;  /* 0x0014e81a01007387 */ /* 0x000fe80000100a00 */
[----:B------:R-:W-:Y:S04]  /*2b960*/  STL.64 [R1+0x14e0], R24 ;  /* 0x0014e01801007387 */ /* 0x000fe80000100a00 */
[----:B------:R-:W0:Y:S04]  /*2b970*/  LDSM.16.MT88.4 R24, [R0+UR9+0x2e100] ;  /* 0x02e100090018783b */ /* 0x000e280008004200 */
[----:B0-----:R0:W-:Y:S04]  /*2b980*/  STL [R1+0x294], R25 ;  /* 0x0002941901007387 */ /* 0x0011e80000100800 */
[----:B------:R1:W-:Y:S04]  /*2b990*/  STL [R1+0x29c], R27 ;  /* 0x00029c1b01007387 */ /* 0x0003e80000100800 */
[----:B------:R-:W2:Y:S01]  /*2b9a0*/  LDL.LU R20, [R1+0x144] ;  /* 0x0001440001147983 */ /* 0x000ea20000300800 */
[----:B------:R-:W-:-:S03]  /*2b9b0*/  IMAD.MOV.U32 R15, RZ, RZ, R24 ;  /* 0x000000ffff0f7224 */ /* 0x000fc600078e0018 */
[----:B------:R-:W2:Y:S04]  /*2b9c0*/  LDL.LU R21, [R1+0x14c] ;  /* 0x00014c0001157983 */ /* 0x000ea80000300800 */
[----:B------:R-:W5:Y:S04]  /*2b9d0*/  LDL.LU R24, [R1] ;  /* 0x0000000001187983 */ /* 0x000f680000300800 */
[----:B0-----:R-:W5:Y:S01]  /*2b9e0*/  LDL.LU R25, [R1+0x4] ;  /* 0x0000040001197983 */ /* 0x001f620000300800 */
[----:B------:R-:W-:Y:S01]  /*2b9f0*/  MOV R28, R14 ;  /* 0x0000000e001c7202 */ /* 0x000fe20000000f00 */
[----:B------:R-:W-:-:S02]  /*2ba00*/  IMAD.MOV.U32 R14, RZ, RZ, R26 ;  /* 0x000000ffff0e7224 */ /* 0x000fc400078e001a */
        /* <DEDUP_REMOVED lines=18> */
[----:B0-----:R-:W-:Y:S04]  /*2bb30*/  STL [R1+0x2b4], R9 ;  /* 0x0002b40901007387 */ /* 0x001fe80000100800 */
[----:B------:R-:W-:Y:S04]  /*2bb40*/  STL [R1+0x2bc], R11 ;  /* 0x0002bc0b01007387 */ /* 0x000fe80000100800 */
[----:B------:R0:W-:Y:S04]  /*2bb50*/  STL [R1+0x13e8], R0 ;  /* 0x0013e80001007387 */ /* 0x0001e80000100800 */
[----:B------:R-:W5:Y:S04]  /*2bb60*/  LDL.LU R20, [R1+0x210] ;  /* 0x0002100001147983 */ /* 0x000f680000300800 */
[----:B------:R-:W5:Y:S01]  /*2bb70*/  LDL.LU R21, [R1+0x218] ;  /* 0x0002180001157983 */ /* 0x000f620000300800 */
[----:B---3--:R-:W-:-:S02]  /*2bb80*/  F2FP.F16.E4M3.UNPACK_B R2, R18 ;  /* 0x00000012ff02723e */ /* 0x008fc400020006ff */
[----:B----4-:R-:W-:Y:S02]  /*2bb90*/  F2FP.F16.E4M3.UNPACK_B R3, R19 ;  /* 0x00000013ff03723e */ /* 0x010fe400020006ff */
[----:B------:R-:W1:Y:S01]  /*2bba0*/  LDSM.16.MT88.4 R16, [R29+UR9+0x2c000] ;  /* 0x02c000091d10783b */ /* 0x000e620008004200 */
[----:B------:R-:W-:Y:S02]  /*2bbb0*/  IMAD.MOV.U32 R22, RZ, RZ, R5 ;  /* 0x000000ffff167224 */ /* 0x000fe400078e0005 */
[----:B------:R-:W-:Y:S01]  /*2bbc0*/  IMAD.MOV.U32 R23, RZ, RZ, R6 ;  /* 0x000000ffff177224 */ /* 0x000fe200078e0006 */
[----:B0-----:R-:W2:Y:S04]  /*2bbd0*/  LDL R0, [R1+0x318] ;  /* 0x0003180001007983 */ /* 0x001ea80000100800 */
[----:B------:R-:W3:Y:S04]  /*2bbe0*/  LDL.LU R5, [R1+0x1514] ;  /* 0x0015140001057983 */ /* 0x000ee80000300800 */
[----:B------:R-:W3:Y:S01]  /*2bbf0*/  LDL.LU R6, [R1+0x1510] ;  /* 0x0015100001067983 */ /* 0x000ee20000300800 */
        /* <DEDUP_REMOVED lines=36> */
[----:B------:R-:W-:Y:S04]  /*2be40*/  STL [R1+0x194], R21 ;  /* 0x0001941501007387 */ /* 0x000fe80000100800 */
[----:B------:R-:W-:Y:S04]  /*2be50*/  STL [R1+0x19c], R23 ;  /* 0x00019c1701007387 */ /* 0x000fe80000100800 */
[----:B------:R-:W-:Y:S04]  /*2be60*/  STL.64 [R1+0x14b8], R18 ;  /* 0x0014b81201007387 */ /* 0x000fe80000100a00 */
[----:B------:R0:W-:Y:S01]  /*2be70*/  STL.64 [R1+0x14b0], R16 ;  /* 0x0014b01001007387 */ /* 0x0001e20000100a00 */
[----:B--2---:R-:W-:-:S03]  /*2be80*/  IMAD.MOV.U32 R20, RZ, RZ, R27 ;  /* 0x000000ffff147224 */ /* 0x004fc600078e001b */
[----:B------:R-:W4:Y:S04]  /*2be90*/  LDL.LU R27, [R1+0x14dc] ;  /* 0x0014dc00011b7983 */ /* 0x000f280000300800 */
[----:B0-----:R-:W2:Y:S04]  /*2bea0*/  LDL.LU R16, [R1+0x180] ;  /* 0x0001800001107983 */ /* 0x001ea80000300800 */
[----:B------:R-:W2:Y:S04]  /*2beb0*/  LDL.LU R17, [R1+0x184] ;  /* 0x0001840001117983 */ /* 0x000ea80000300800 */
[----:B------:R-:W5:Y:S04]  /*2bec0*/  LDL.LU R18, [R1+0x188] ;  /* 0x0001880001127983 */ /* 0x000f680000300800 */
[----:B------:R-:W5:Y:S01]  /*2bed0*/  LDL.LU R19, [R1+0x18c] ;  /* 0x00018c0001137983 */ /* 0x000f620000300800 */
[----:B------:R-:W-:-:S02]  /*2bee0*/  IMAD.MOV.U32 R21, RZ, RZ, R28 ;  /* 0x000000ffff157224 */ /* 0x000fc400078e001c */
[----:B------:R-:W-:Y:S01]  /*2bef0*/  IMAD.MOV.U32 R22, RZ, RZ, R15 ;  /* 0x000000ffff167224 */ /* 0x000fe200078e000f */
[----:B------:R-:W-:Y:S01]  /*2bf00*/  MOV R23, R14 ;  /* 0x0000000e00177202 */ /* 0x000fe20000000f00 */
        /* <DEDUP_REMOVED lines=12> */
[----:B-1----:R-:W-:-:S03]  /*2bfd0*/  IMAD.MOV.U32 R20, RZ, RZ, R7 ;  /* 0x000000ffff147224 */ /* 0x002fc600078e0007 */
[----:B0-----:R-:W-:Y:S04]  /*2bfe0*/  STL.64 [R1+0x200], R16 ;  /* 0x0002001001007387 */ /* 0x001fe80000100a00 */
[----:B------:R-:W-:Y:S04]  /*2bff0*/  STL [R1+0x20c], R19 ;  /* 0x00020c1301007387 */ /* 0x000fe80000100800 */
[----:B------:R-:W3:Y:S04]  /*2c000*/  LDL.LU R7, [R1+0x14d8] ;  /* 0x0014d80001077983 */ /* 0x000ee80000300800 */
[----:B------:R-:W3:Y:S01]  /*2c010*/  LDL.LU R21, [R1+0x2a8] ;  /* 0x0002a80001157983 */ /* 0x000ee20000300800 */
[----:B------:R-:W-:-:S03]  /*2c020*/  IMAD.MOV.U32 R28, RZ, RZ, R18 ;  /* 0x000000ffff1c7224 */ /* 0x000fc600078e0012 */
[----:B------:R-:W0:Y:S01]  /*2c030*/  LDSM.16.MT88.4 R16, [R29+UR9+0x2c180] ;  /* 0x02c180091d10783b */ /* 0x000e220008004200 */
[----:B------:R-:W-:Y:S01]  /*2c040*/  MOV R22, R12 ;  /* 0x0000000c00167202 */ /* 0x000fe20000000f00 */
[----:B------:R-:W-:Y:S02]  /*2c050*/  IMAD.MOV.U32 R23, RZ, RZ, R13 ;  /* 0x000000ffff177224 */ /* 0x000fe400078e000d */
[----:B------:R-:W2:Y:S04]  /*2c060*/  LDL.LU R12, [R1+0x14d4] ;  /* 0x0014d400010c7983 */ /* 0x000ea80000300800 */
[----:B------:R-:W2:Y:S04]  /*2c070*/  LDL.LU R13, [R1+0x14d0] ;  /* 0x0014d000010d7983 */ /* 0x000ea80000300800 */
[----:B0-----:R-:W-:Y:S04]  /*2c080*/  STL [R1+0x284], R17 ;  /* 0x0002841101007387 */ /* 0x001fe80000100800 */
[----:B------:R-:W-:Y:S01]  /*2c090*/  STL [R1+0x28c], R19 ;  /* 0x00028c1301007387 */ /* 0x000fe20000100800 */
[----:B------:R-:W-:-:S02]  /*2c0a0*/  IMAD.MOV.U32 R27, RZ, RZ, R16 ;  /* 0x000000ffff1b7224 */ /* 0x000fc400078e0010 */
[----:B------:R-:W-:Y:S02]  /*2c0b0*/  IMAD.MOV.U32 R26, RZ, RZ, R18 ;  /* 0x000000ffff1a7224 */ /* 0x000fe400078e0012 */
[----:B------:R-:W-:Y:S01]  /*2c0c0*/  LDSM.16.MT88.4 R16, [R0+UR9+0x2c000] ;  /* 0x02c000090010783b */ /* 0x000fe20008004200 */
[----:B---3--:R-:W-:Y:S03]  /*2c0d0*/  HMMA.16816.F32 R4, R20, R2, R4 ;  /* 0x000000021404723c */ /* 0x008fe60000001804 */
        /* <DEDUP_REMOVED lines=8> */
[----:B0-----:R0:W-:Y:S04]  /*2c160*/  STL [R1+0x264], R5 ;  /* 0x0002640501007387 */ /* 0x0011e80000100800 */
[----:B------:R-:W-:Y:S01]  /*2c170*/  STL [R1+0x26c], R7 ;  /* 0x00026c0701007387 */ /* 0x000fe20000100800 */
[----:B------:R-:W-:-:S03]  /*2c180*/  IMAD.MOV.U32 R25, RZ, RZ, R4 ;  /* 0x000000ffff197224 */ /* 0x000fc600078e0004 */
[----:B------:R-:W-:Y:S01]  /*2c190*/  STL [R1+0x74], R17 ;  /* 0x0000741101007387 */ /* 0x000fe20000100800 */
[----:B------:R-:W-:-:S03]  /*2c1a0*/  IMAD.MOV.U32 R4, RZ, RZ, R11 ;  /* 0x000000ffff047224 */ /* 0x000fc600078e000b */
[----:B------:R1:W-:Y:S01]  /*2c1b0*/  STL [R1+0x7c], R19 ;  /* 0x00007c1301007387 */ /* 0x0003e20000100800 */
[----:B------:R-:W-:Y:S01]  /*2c1c0*/  MOV R11, R16 ;  /* 0x00000010000b7202 */ /* 0x000fe20000000f00 */
[----:B0-----:R-:W-:Y:S02]  /*2c1d0*/  IMAD.MOV.U32 R5, RZ, RZ, R10 ;  /* 0x000000ffff057224 */ /* 0x001fe400078e000a */
[----:B------:R-:W-:Y:S02]  /*2c1e0*/  IMAD.MOV.U32 R10, RZ, RZ, R18 ;  /* 0x000000ffff0a7224 */ /* 0x000fe400078e0012 */
[----:B-1----:R-:W4:Y:S04]  /*2c1f0*/  LDL.LU.64 R18, [R1+0x14c8] ;  /* 0x0014c80001127983 */ /* 0x002f280000300a00 */
[----:B------:R-:W4:Y:S01]  /*2c200*/  LDL.LU.64 R16, [R1+0x14c0] ;  /* 0x0014c00001107983 */ /* 0x000f220000300a00 */
[----:B------:R-:W-:Y:S01]  /*2c210*/  MOV R24, R6 ;  /* 0x0000000600187202 */ /* 0x000fe20000000f00 */
[----:B------:R-:W-:-:S02]  /*2c220*/  IMAD.MOV.U32 R6, RZ, RZ, R9 ;  /* 0x000000ffff067224 */ /* 0x000fc400078e0009 */
[----:B------:R-:W-:-:S07]  /*2c230*/  IMAD.MOV.U32 R7, RZ, RZ, R8 ;  /* 0x000000ffff077224 */ /* 0x000fce00078e0008 */
[----:B----4-:R-:W-:Y:S01]  /*2c240*/  HMMA.16816.F32 R4, R4, R2, R16 ;  /* 0x000000020404723c */ /* 0x010fe20000001810 */
[----:B------:R-:W4:Y:S04]  /*2c250*/  LDL.LU.64 R18, [R1+0x14b8] ;  /* 0x0014b80001127983 */ /* 0x000f280000300a00 */
[----:B------:R-:W5:-:S14]  /*2c260*/  LDL.LU.64 R16, [R1+0x14b0] ;  /* 0x0014b00001107983 */ /* 0x000f5c0000300a00 */
[----:B------:R-:W-:Y:S04]  /*2c270*/  STL.64 [R1], R4 ;  /* 0x0000000401007387 */ /* 0x000fe80000100a00 */
[----:B------:R-:W-:Y:S04]  /*2c280*/  STL.64 [R1+0x8], R6 ;  /* 0x0000080601007387 */ /* 0x000fe80000100a00 */
[----:B------:R-:W0:Y:S04]  /*2c290*/  LDSM.16.MT88.4 R4, [R0+UR9+0x2e000] ;  /* 0x02e000090004783b */ /* 0x000e280008004200 */
[----:B0-----:R0:W-:Y:S01]  /*2c2a0*/  STL [R1+0x64], R5 ;  /* 0x0000640501007387 */ /* 0x0011e20000100800 */
[----:B------:R-:W-:-:S03]  /*2c2b0*/  IMAD.MOV.U32 R9, RZ, RZ, R4 ;  /* 0x000000ffff097224 */ /* 0x000fc600078e0004 */
[----:B------:R1:W-:Y:S01]  /*2c2c0*/  STL [R1+0x6c], R7 ;  /* 0x00006c0701007387 */ /* 0x0003e20000100800 */
[----:B------:R-:W-:Y:S02]  /*2c2d0*/  IMAD.MOV.U32 R8, RZ, RZ, R6 ;  /* 0x000000ffff087224 */ /* 0x000fe400078e0006 */
[----:B----4-:R-:W-:Y:S01]  /*2c2e0*/  IMAD.MOV.U32 R4, RZ, RZ, R19 ;  /* 0x000000ffff047224 */ /* 0x010fe200078e0013 */
[----:B0-----:R-:W-:Y:S01]  /*2c2f0*/  MOV R5, R18 ;  /* 0x0000001200057202 */ /* 0x001fe20000000f00 */
[----:B-----5:R-:W-:Y:S02]  /*2c300*/  IMAD.MOV.U32 R6, RZ, RZ, R17 ;  /* 0x000000ffff067224 */ /* 0x020fe400078e0011 */
[----:B-1----:R-:W-:Y:S02]  /*2c310*/  IMAD.MOV.U32 R7, RZ, RZ, R16 ;  /* 0x000000ffff077224 */ /* 0x002fe400078e0010 */
[----:B------:R-:W0:Y:S05]  /*2c320*/  LDSM.16.MT88.4 R16, [R0+UR9+0x2c080] ;  /* 0x02c080090010783b */ /* 0x000e2a0008004200 */
[----:B---3--:R-:W-:Y:S01]  /*2c330*/  HMMA.16816.F32 R4, R4, R2, R20 ;  /* 0x000000020404723c */ /* 0x008fe20000001814 */
[----:B------:R-:W1:Y:S04]  /*2c340*/  LDSM.16.MT88.4 R20, [R0+UR9+0x2e080] ;  /* 0x02e080090014783b */ /* 0x000e680008004200 */
[----:B0-----:R-:W-:Y:S04]  /*2c350*/  STL.64 [R1+0xe0], R16 ;  /* 0x0000e01001007387 */ /* 0x001fe80000100a00 */
[----:B------:R0:W-:Y:S01]  /*2c360*/  STL.64 [R1+0xe8], R18 ;  /* 0x0000e81201007387 */ /* 0x0001e20000100a00 */
[----:B-1----:R-:W-:-:S03]  /*2c370*/  IMAD.MOV.U32 R29, RZ, RZ, R20 ;  /* 0x000000ffff1d7224 */ /* 0x002fc600078e0014 */
[----:B0-----:R-:W3:Y:S04]  /*2c380*/  LDL.LU.64 R18, [R1+0x14a8] ;  /* 0x0014a80001127983 */ /* 0x001ee80000300a00 */
[----:B------:R-:W3:Y:S04]  /*2c390*/  LDL.LU.64 R16, [R1+0x14a0] ;  /* 0x0014a00001107983 */ /* 0x000ee80000300a00 */
[----:B------:R0:W-:Y:S04]  /*2c3a0*/  STL [R1+0xd4], R21 ;  /* 0x0000d41501007387 */ /* 0x0001e80000100800 */
[----:B------:R1:W-:Y:S04]  /*2c3b0*/  STL.64 [R1+0xa0], R4 ;  /* 0x0000a00401007387 */ /* 0x0003e80000100a00 */
[----:B------:R-:W-:Y:S04]  /*2c3c0*/  STL.64 [R1+0xa8], R6 ;  /* 0x0000a80601007387 */ /* 0x000fe80000100a00 */
[----:B------:R4:W-:Y:S04]  /*2c3d0*/  STL.64 [R1+0xd8], R22 ;  /* 0x0000d81601007387 */ /* 0x0009e80000100a00 */
[----:B------:R-:W5:Y:S04]  /*2c3e0*/  LDL.LU R20, [R1+0x2d0] ;  /* 0x0002d00001147983 */ /* 0x000f680000300800 */
[----:B0-----:R-:W5:Y:S01]  /*2c3f0*/  LDL.LU R21, [R1+0x2d4] ;  /* 0x0002d40001157983 */ /* 0x001f620000300800 */
[----:B-1----:R-:W-:-:S03]  /*2c400*/  IMAD.MOV.U32 R4, RZ, RZ, R14 ;  /* 0x000000ffff047224 */ /* 0x002fc600078e000e */
[----:B----4-:R-:W5:Y:S04]  /*2c410*/  LDL.LU R22, [R1+0x2d8] ;  /* 0x0002d80001167983 */ /* 0x010f680000300800 */
[----:B------:R-:W5:Y:S04]  /*2c420*/  LDL.LU R23, [R1+0x2dc] ;  /* 0x0002dc0001177983 */ /* 0x000f680000300800 */
[----:B------:R-:W2:Y:S01]  /*2c430*/  LDL.LU R14, [R1+0x149c] ;  /* 0x00149c00010e7983 */ /* 0x000ea20000300800 */
[----:B------:R-:W-:-:S03]  /*2c440*/  MOV R5, R15 ;  /* 0x0000000f00057202 */ /* 0x000fc60000000f00 */
[----:B------:R-:W2:Y:S04]  /*2c450*/  LDL.LU R15, [R1+0x1498] ;  /* 0x00149800010f7983 */ /* 0x000ea80000300800 */
[----:B------:R-:W3:Y:S01]  /*2c460*/  LDL.LU R6, [R1+0x200] ;  /* 0x0002000001067983 */ /* 0x000ee20000300800 */
[----:B------:R-:W-:-:S03]  /*2c470*/  IMAD.MOV.U32 R7, RZ, RZ, R28 ;  /* 0x000000ffff077224 */ /* 0x000fc600078e001c */
[----:B------:R-:W4:Y:S04]  /*2c480*/  LDL.LU R28, [R1+0x1494] ;  /* 0x00149400011c7983 */ /* 0x000f280000300800 */
[----:B---3--:R-:W-:Y:S01]  /*2c490*/  HMMA.16816.F32 R16, R4, R2, R16 ;  /* 0x000000020410723c */ /* 0x008fe20000001810 */
[----:B------:R-:W-:Y:S02]  /*2c4a0*/  IMAD.MOV.U32 R4, RZ, RZ, R27 ;  /* 0x000000ffff047224 */ /* 0x000fe400078e001b */
[----:B------:R-:W-:Y:S02]  /*2c4b0*/  IMAD.MOV.U32 R5, RZ, RZ, R26 ;  /* 0x000000ffff057224 */ /* 0x000fe400078e001a */
[----:B------:R-:W-:Y:S01]  /*2c4c0*/  IMAD.MOV.U32 R6, RZ, RZ, R25 ;  /* 0x000000ffff067224 */ /* 0x000fe200078e0019 */
[----:B------:R-:W-:-:S07]  /*2c4d0*/  MOV R7, R24 ;  /* 0x0000001800077202 */ /* 0x000fce0000000f00 */
[----:B--2---:R-:W-:Y:S01]  /*2c4e0*/  HMMA.16816.F32 R4, R4, R2, R12 ;  /* 0x000000020404723c */ /* 0x004fe2000000180c */
[----:B------:R-:W0:Y:S05]  /*2c4f0*/  LDSM.16.MT88.4 R12, [R0+UR9+0x2e100] ;  /* 0x02e10009000c783b */ /* 0x000e2a0008004200 */
[----:B------:R-:W-:Y:S04]  /*2c500*/  STL.64 [R1+0x120], R16 ;  /* 0x0001201001007387 */ /* 0x000fe80000100a00 */
[----:B------:R0:W-:Y:S04]  /*2c510*/  STL.64 [R1+0x128], R18 ;  /* 0x0001281201007387 */ /* 0x0001e80000100a00 */
[----:B------:R-:W2:Y:S05]  /*2c520*/  LDL.LU R24, [R1+0x40] ;  /* 0x0000400001187983 */ /* 0x000eaa0000300800 */
[----:B------:R-:W-:Y:S04]  /*2c530*/  STL.64 [R1+0x1b0], R4 ;  /* 0x0001b00401007387 */ /* 0x000fe80000100a00 */
[----:B------:R-:W-:Y:S04]  /*2c540*/  STL.64 [R1+0x1b8], R6 ;  /* 0x0001b80601007387 */ /* 0x000fe80000100a00 */
[----:B------:R-:W2:Y:S04]  /*2c550*/  LDL.LU R25, [R1+0x44] ;  /* 0x0000440001197983 */ /* 0x000ea80000300800 */
[----:B------:R-:W3:Y:S04]  /*2c560*/  LDL.LU R26, [R1+0x48] ;  /* 0x00004800011a7983 */ /* 0x000ee80000300800 */
[----:B------:R-:W1:Y:S01]  /*2c570*/  LDSM.16.MT88.4 R4, [R0+UR9+0x2c100] ;  /* 0x02c100090004783b */ /* 0x000e620008004200 */
[----:B----4-:R-:W-:-:S02]  /*2c580*/  IMAD.MOV.U32 R27, RZ, RZ, R28 ;  /* 0x000000ffff1b7224 */ /* 0x010fc400078e001c */
[----:B0-----:R-:W-:Y:S02]  /*2c590*/  IMAD.MOV.U32 R18, RZ, RZ, R12 ;  /* 0x000000ffff127224 */ /* 0x001fe400078e000c */
[----:B------:R-:W-:Y:S02]  /*2c5a0*/  IMAD.MOV.U32 R17, RZ, RZ, R14 ;  /* 0x000000ffff117224 */ /* 0x000fe400078e000e */
[----:B-1----:R-:W-:Y:S02]  /*2c5b0*/  IMAD.MOV.U32 R19, RZ, RZ, R6 ;  /* 0x000000ffff137224 */ /* 0x002fe400078e0006 */
[----:B------:R-:W-:Y:S02]  /*2c5c0*/  IMAD.MOV.U32 R6, RZ, RZ, R9 ;  /* 0x000000ffff067224 */ /* 0x000fe400078e0009 */
[----:B------:R-:W-:Y:S02]  /*2c5d0*/  IMAD.MOV.U32 R28, RZ, RZ, R4 ;  /* 0x000000ffff1c7224 */ /* 0x000fe400078e0004 */
[----:B------:R-:W-:Y:S01]  /*2c5e0*/  IMAD.MOV.U32 R4, RZ, RZ, R11 ;  /* 0x000000ffff047224 */ /* 0x000fe200078e000b */
[----:B---3--:R-:W-:Y:S04]  /*2c5f0*/  STL.64 [R1+0x1488], R26 ;  /* 0x0014881a01007387 */ /* 0x008fe80000100a00 */
[----:B--2---:R-:W-:Y:S04]  /*2c600*/  STL.64 [R1+0x1480], R24 ;  /* 0x0014801801007387 */ /* 0x004fe80000100a00 */
[----:B------:R-:W-:Y:S04]  /*2c610*/  STL [R1+0xf4], R5 ;  /* 0x0000f40501007387 */ /* 0x000fe80000100800 */
[----:B------:R0:W-:Y:S04]  /*2c620*/  STL [R1+0xfc], R7 ;  /* 0x0000fc0701007387 */ /* 0x0001e80000100800 */
[----:B------:R-:W1:Y:S01]  /*2c630*/  LDSM.16.MT88.4 R24, [R0+UR9+0x2e180] ;  /* 0x02e180090018783b */ /* 0x000e620008004200 */
[----:B0-----:R-:W-:Y:S01]  /*2c640*/  IMAD.MOV.U32 R7, RZ, RZ, R8 ;  /* 0x000000ffff077224 */ /* 0x001fe200078e0008 */
[----:B------:R-:W-:-:S02]  /*2c650*/  MOV R5, R10 ;  /* 0x0000000a00057202 */ /* 0x000fc40000000f00 */
[----:B------:R-:W2:Y:S04]  /*2c660*/  LDL.LU R8, [R1+0x20] ;  /* 0x0000200001087983 */ /* 0x000ea80000300800 */
[----:B------:R-:W2:Y:S04]  /*2c670*/  LDL.LU R9, [R1+0x24] ;  /* 0x0000240001097983 */ /* 0x000ea80000300800 */
[----:B------:R-:W2:Y:S04]  /*2c680*/  LDL.LU R10, [R1+0x28] ;  /* 0x00002800010a7983 */ /* 0x000ea80000300800 */
[----:B------:R-:W2:Y:S04]  /*2c690*/  LDL.LU R11, [R1+0x2c] ;  /* 0x00002c00010b7983 */ /* 0x000ea80000300800 */
[----:B------:R-:W-:Y:S04]  /*2c6a0*/  STL [R1+0x154], R13 ;  /* 0x0001540d01007387 */ /* 0x000fe80000100800 */
[----:B------:R-:W-:Y:S04]  /*2c6b0*/  STL [R1+0x15c], R15 ;  /* 0x00015c0f01007387 */ /* 0x000fe80000100800 */
[----:B------:R-:W0:Y:S01]  /*2c6c0*/  LDSM.16.MT88.4 R12, [R0+UR9+0x2c180] ;  /* 0x02c18009000c783b */ /* 0x000e220008004200 */
[----:B-----5:R-:W-:Y:S03]  /*2c6d0*/  HMMA.16816.F32 R4, R4, R2, R20 ;  /* 0x000000020404723c */ /* 0x020fe60000001814 */
[----:B------:R-:W3:Y:S04]  /*2c6e0*/  LDL.LU R20, [R1+0x2e0] ;  /* 0x0002e00001147983 */ /* 0x000ee80000300800 */
[----:B------:R-:W3:Y:S04]  /*2c6f0*/  LDL.LU R21, [R1+0x2e4] ;  /* 0x0002e40001157983 */ /* 0x000ee80000300800 */
[----:B------:R-:W3:Y:S04]  /*2c700*/  LDL.LU R22, [R1+0x2e8] ;  /* 0x0002e80001167983 */ /* 0x000ee80000300800 */
[----:B------:R-:W3:Y:S04]  /*2c710*/  LDL.LU R23, [R1+0x2ec] ;  /* 0x0002ec0001177983 */ /* 0x000ee80000300800 */
[----:B------:R1:W-:Y:S04]  /*2c720*/  STL.64 [R1+0x1430], R6 ;  /* 0x0014300601007387 */ /* 0x0003e80000100a00 */
[----:B------:R4:W-:Y:S01]  /*2c730*/  STL.64 [R1+0x1428], R4 ;  /* 0x0014280401007387 */ /* 0x0009e20000100a00 */
[----:B-1----:R-:W-:-:S02]  /*2c740*/  IMAD.MOV.U32 R6, RZ, RZ, R24 ;  /* 0x000000ffff067224 */ /* 0x002fc400078e0018 */
[----:B----4-:R-:W-:Y:S01]  /*2c750*/  IMAD.MOV.U32 R5, RZ, RZ, R26 ;  /* 0x000000ffff057224 */ /* 0x010fe200078e001a */
[----:B0-----:R0:W-:Y:S01]  /*2c760*/  STL [R1+0x1d4], R13 ;  /* 0x0001d40d01007387 */ /* 0x0011e20000100800 */
[----:B------:R-:W-:-:S03]  /*2c770*/  MOV R16, R12 ;  /* 0x0000000c00107202 */ /* 0x000fc60000000f00 */
[----:B------:R1:W-:Y:S01]  /*2c780*/  STL [R1+0x1dc], R15 ;  /* 0x0001dc0f01007387 */ /* 0x0003e20000100800 */
[----:B------:R-:W-:-:S03]  /*2c790*/  IMAD.MOV.U32 R7, RZ, RZ, R14 ;  /* 0x000000ffff077224 */ /* 0x000fc600078e000e */
[----:B------:R-:W4:Y:S01]  /*2c7a0*/  LDL.LU R12, [R1+0xe0] ;  /* 0x0000e000010c7983 */ /* 0x000f220000300800 */
[----:B------:R-:W-:-:S03]  /*2c7b0*/  IMAD.MOV.U32 R14, RZ, RZ, R29 ;  /* 0x000000ffff0e7224 */ /* 0x000fc600078e001d */
[----:B0-----:R-:W4:Y:S04]  /*2c7c0*/  LDL.LU R13, [R1+0xe8] ;  /* 0x0000e800010d7983 */ /* 0x001f280000300800 */
[----:B------:R-:W5:Y:S04]  /*2c7d0*/  LDL.LU R29, [R1+0x1490] ;  /* 0x00149000011d7983 */ /* 0x000f680000300800 */
[----:B-1----:R-:W4:Y:S04]  /*2c7e0*/  LDL.LU R15, [R1+0xd8] ;  /* 0x0000d800010f7983 */ /* 0x002f280000300800 */
[----:B------:R-:W-:Y:S04]  /*2c7f0*/  STL [R1+0x1e4], R25 ;  /* 0x0001e41901007387 */ /* 0x000fe80000100800 */
[----:B------:R0:W-:Y:S04]  /*2c800*/  STL [R1+0x1ec], R27 ;  /* 0x0001ec1b01007387 */ /* 0x0001e80000100800 */
[----:B0-----:R-:W4:Y:S04]  /*2c810*/  LDL.LU.64 R26, [R1+0x1488] ;  /* 0x00148800011a7983 */ /* 0x001f280000300a00 */
[----:B------:R-:W4:Y:S02]  /*2c820*/  LDL.LU.64 R24, [R1+0x1480] ;  /* 0x0014800001187983 */ /* 0x000f240000300a00 */
[----:B----4-:R-:W-:Y:S02]  /*2c830*/  HMMA.16816.F32 R12, R12, R2, R24 ;  /* 0x000000020c0c723c */ /* 0x010fe40000001818 */
[----:B-----5:R-:W0:Y:S04]  /*2c840*/  LDSM.16.MT88.4 R24, [R29+UR9+0x2c000] ;  /* 0x02c000091d18783b */ /* 0x020e280008004200 */
[----:B0-----:R0:W-:-:S13]  /*2c850*/  STL [R1+0x1454], R25 ;  /* 0x0014541901007387 */ /* 0x0011da0000100800 */
[----:B------:R-:W-:Y:S04]  /*2c860*/  STL.64 [R1+0x40], R12 ;  /* 0x0000400c01007387 */ /* 0x000fe80000100a00 */
[----:B------:R-:W-:Y:S04]  /*2c870*/  STL.64 [R1+0x48], R14 ;  /* 0x0000480e01007387 */ /* 0x000fe80000100a00 */
[----:B0-----:R-:W4:Y:S04]  /*2c880*/  LDL R25, [R1+0x314] ;  /* 0x0003140001197983 */ /* 0x001f280000100800 */
[----:B------:R-:W-:Y:S04]  /*2c890*/  STL [R1+0x1450], R27 ;  /* 0x0014501b01007387 */ /* 0x000fe80000100800 */
[----:B----4-:R-:W0:Y:S04]  /*2c8a0*/  LDSM.16.MT88.4 R12, [R25+UR9+0x2e000] ;  /* 0x02e00009190c783b */ /* 0x010e280008004200 */
[----:B0-----:R0:W-:Y:S01]  /*2c8b0*/  STL [R1+0x34], R13 ;  /* 0x0000340d01007387 */ /* 0x0011e20000100800 */
[----:B------:R-:W-:-:S03]  /*2c8c0*/  MOV R4, R12 ;  /* 0x0000000c00047202 */ /* 0x000fc60000000f00 */
[----:B------:R1:W-:Y:S01]  /*2c8d0*/  STL [R1+0x3c], R15 ;  /* 0x00003c0f01007387 */ /* 0x0003e20000100800 */
[----:B------:R-:W-:Y:S02]  /*2c8e0*/  IMAD.MOV.U32 R0, RZ, RZ, R14 ;  /* 0x000000ffff007224 */ /* 0x000fe400078e000e */
[----:B------:R-:W-:Y:S02]  /*2c8f0*/  IMAD.MOV.U32 R12, RZ, RZ, R28 ;  /* 0x000000ffff0c7224 */ /* 0x000fe400078e001c */
[----:B------:R-:W-:Y:S02]  /*2c900*/  IMAD.MOV.U32 R14, RZ, RZ, R18 ;  /* 0x000000ffff0e7224 */ /* 0x000fe400078e0012 */
[----:B0-----:R-:W-:Y:S01]  /*2c910*/  IMAD.MOV.U32 R13, RZ, RZ, R19 ;  /* 0x000000ffff0d7224 */ /* 0x001fe200078e0013 */
[----:B-1----:R-:W-:-:S07]  /*2c920*/  MOV R15, R17 ;  /* 0x00000011000f7202 */ /* 0x002fce0000000f00 */
[----:B--2---:R-:W-:Y:S01]  /*2c930*/  HMMA.16816.F32 R12, R12, R2, R8 ;  /* 0x000000020c0c723c */ /* 0x004fe20000001808 */
[----:B------:R-:W2:Y:S04]  /*2c940*/  LDL.LU.64 R10, [R1+0x1478] ;  /* 0x00147800010a7983 */ /* 0x000ea80000300a00 */
[----:B------:R-:W2:Y:S01]  /*2c950*/  LDL.LU.64 R8, [R1+0x1470] ;  /* 0x0014700001087983 */ /* 0x000ea20000300a00 */
[----:B------:R-:W-:Y:S02]  /*2c960*/  IMAD.MOV.U32 R17, RZ, RZ, R26 ;  /* 0x000000ffff117224 */ /* 0x000fe400078e001a */
[----:B------:R-:W-:Y:S01]  /*2c970*/  IMAD.MOV.U32 R18, RZ, RZ, R4 ;  /* 0x000000ffff127224 */ /* 0x000fe200078e0004 */
[----:B------:R-:W-:-:S10]  /*2c980*/  MOV R19, R0 ;  /* 0x0000000000137202 */ /* 0x000fd40000000f00 */
[----:B------:R0:W-:Y:S04]  /*2c990*/  STL.64 [R1+0x90], R12 ;  /* 0x0000900c01007387 */ /* 0x0001e80000100a00 */
[----:B------:R1:W-:Y:S01]  /*2c9a0*/  STL.64 [R1+0x98], R14 ;  /* 0x0000980e01007387 */ /* 0x0003e20000100a00 */
[----:B0-----:R-:W-:Y:S02]  /*2c9b0*/  IMAD.MOV.U32 R12, RZ, RZ, R16 ;  /* 0x000000ffff0c7224 */ /* 0x001fe400078e0010 */
[----:B------:R-:W-:Y:S02]  /*2c9c0*/  IMAD.MOV.U32 R13, RZ, RZ, R7 ;  /* 0x000000ffff0d7224 */ /* 0x000fe400078e0007 */
[----:B-1----:R-:W-:Y:S02]  /*2c9d0*/  IMAD.MOV.U32 R14, RZ, RZ, R6 ;  /* 0x000000ffff0e7224 */ /* 0x002fe400078e0006 */
[----:B------:R-:W-:-:S02]  /*2c9e0*/  IMAD.MOV.U32 R15, RZ, RZ, R5 ;  /* 0x000000ffff0f7224 */ /* 0x000fc400078e0005 */
[----:B------:R-:W-:-:S07]  /*2c9f0*/  IMAD.MOV.U32 R16, RZ, RZ, R24 ;  /* 0x000000ffff107224 */ /* 0x000fce00078e0018 */
[-C--:B---3--:R-:W-:Y:S08]  /*2ca00*/  HMMA.16816.F32 R16, R16, R2.reuse, R20 ;  /* 0x000000021010723c */ /* 0x088ff00000001814 */
[----:B--2---:R-:W-:-:S15]  /*2ca10*/  HMMA.16816.F32 R8, R12, R2, R8 ;  /* 0x000000020c08723c */ /* 0x004fde0000001808 */
[----:B------:R-:W-:-:S04]  /*2ca20*/  NOP ;  /* 0x0000000000007918 */ /* 0x000fc80000000000 */
[----:B------:R-:W-:Y:S01]  /*2ca30*/  IMAD.MOV.U32 R28, RZ, RZ, R11 ;  /* 0x000000ffff1c7224 */ /* 0x000fe200078e000b */
[----:B------:R-:W-:Y:S01]  /*2ca40*/  MOV R29, R10 ;  /* 0x0000000a001d7202 */ /* 0x000fe20000000f00 */
[----:B------:R-:W-:Y:S04]  /*2ca50*/  STL.64 [R1+0x110], R8 ;  /* 0x0001100801007387 */ /* 0x000fe80000100a00 */
[----:B------:R-:W-:Y:S04]  /*2ca60*/  STL [R1+0x13f0], R28 ;  /* 0x0013f01c01007387 */ /* 0x000fe80000100800 */
[----:B------:R-:W0:Y:S04]  /*2ca70*/  LDSM.16.MT88.4 R8, [R25+UR9+0x2c080] ;  /* 0x02c080091908783b */ /* 0x000e280008004200 */
[----:B------:R-:W-:Y:S04]  /*2ca80*/  STL [R1+0x13ec], R29 ;  /* 0x0013ec1d01007387 */ /* 0x000fe80000100800 */
[----:B------:R-:W2:Y:S04]  /*2ca90*/  LDL.LU R4, [R1+0x2c0] ;  /* 0x0002c00001047983 */ /* 0x000ea80000300800 */
        /* <DEDUP_REMOVED lines=8> */
[----:B------:R-:W-:Y:S01]  /*2cb20*/  STL [R1+0x1458], R24 ;  /* 0x0014581801007387 */ /* 0x000fe20000100800 */
[----:B-1----:R-:W-:Y:S01]  /*2cb30*/  IMAD.MOV.U32 R20, RZ, RZ, R16 ;  /* 0x000000ffff147224 */ /* 0x002fe200078e0010 */
[----:B------:R-:W-:Y:S02]  /*2cb40*/  MOV R21, R18 ;  /* 0x0000001200157202 */ /* 0x000fe40000000f00 */
[----:B------:R-:W-:Y:S01]  /*2cb50*/  STL [R1+0x54], R17 ;  /* 0x0000541101007387 */ /* 0x000fe20000100800 */
[----:B------:R-:W-:-:S03]  /*2cb60*/  IMAD.MOV.U32 R28, RZ, RZ, R19 ;  /* 0x000000ffff1c7224 */ /* 0x000fc600078e0013 */
[----:B------:R-:W0:Y:S02]  /*2cb70*/  LDSM.16.MT88.4 R16, [R25+UR9+0x2e100] ;  /* 0x02e100091910783b */ /* 0x000e240008004200 */
[----:B0-----:R-:W-:Y:S02]  /*2cb80*/  IMAD.MOV.U32 R22, RZ, RZ, R16 ;  /* 0x000000ffff167224 */ /* 0x001fe400078e0010 */
[----:B------:R-:W-:Y:S02]  /*2cb90*/  IMAD.MOV.U32 R23, RZ, RZ, R18 ;  /* 0x000000ffff177224 */ /* 0x000fe400078e0012 */
[----:B------:R-:W-:Y:S01]  /*2cba0*/  IMAD.MOV.U32 R29, RZ, RZ, R17 ;  /* 0x000000ffff1d7224 */ /* 0x000fe200078e0011 */
[----:B------:R-:W-:Y:S02]  /*2cbb0*/  MOV R0, R19 ;  /* 0x0000001300007202 */ /* 0x000fe40000000f00 */
[----:B------:R-:W0:Y:S04]  /*2cbc0*/  LDSM.16.MT88.4 R16, [R25+UR9+0x2c180] ;  /* 0x02c180091910783b */ /* 0x000e280008004200 */
[----:B------:R-:W-:Y:S04]  /*2cbd0*/  STL [R1+0x1408], R28 ;  /* 0x0014081c01007387 */ /* 0x000fe80000100800 */
[----:B------:R-:W-:Y:S04]  /*2cbe0*/  STL [R1+0x1410], R0 ;  /* 0x0014100001007387 */ /* 0x000fe80000100800 */
[----:B------:R-:W-:Y:S04]  /*2cbf0*/  STL [R1+0x140c], R29 ;  /* 0x00140c1d01007387 */ /* 0x000fe80000100800 */
[----:B0-----:R-:W-:Y:S04]  /*2cc00*/  STL.64 [R1+0x140], R16 ;  /* 0x0001401001007387 */ /* 0x001fe80000100a00 */
[----:B------:R-:W-:Y:S01]  /*2cc10*/  STL [R1+0x14c], R19 ;  /* 0x00014c1301007387 */ /* 0x000fe20000100800 */
[----:B------:R-:W-:-:S03]  /*2cc20*/  IMAD.MOV.U32 R24, RZ, RZ, R18 ;  /* 0x000000ffff187224 */ /* 0x000fc600078e0012 */
[----:B------:R-:W0:Y:S01]  /*2cc30*/  LDSM.16.MT88.4 R16, [R25+UR9+0x2e180] ;  /* 0x02e180091910783b */ /* 0x000e220008004200 */
[----:B------:R-:W-:Y:S02]  /*2cc40*/  IMAD.MOV.U32 R12, RZ, RZ, R8 ;  /* 0x000000ffff0c7224 */ /* 0x000fe400078e0008 */
[----:B------:R-:W-:Y:S02]  /*2cc50*/  IMAD.MOV.U32 R13, RZ, RZ, R10 ;  /* 0x000000ffff0d7224 */ /* 0x000fe400078e000a */
[----:B------:R1:W3:Y:S01]  /*2cc60*/  LDSM.16.MT88.4 R8, [R25+UR9+0x2e080] ;  /* 0x02e080091908783b */ /* 0x0002e20008004200 */
[----:B0-----:R-:W-:Y:S02]  /*2cc70*/  IMAD.MOV.U32 R27, RZ, RZ, R18 ;  /* 0x000000ffff1b7224 */ /* 0x001fe400078e0012 */
[----:B-1----:R-:W-:Y:S01]  /*2cc80*/  IMAD.MOV.U32 R25, RZ, RZ, R16 ;  /* 0x000000ffff197224 */ /* 0x002fe200078e0010 */
[----:B------:R-:W-:Y:S04]  /*2cc90*/  STL [R1+0x174], R17 ;  /* 0x0001741101007387 */ /* 0x000fe80000100800 */
[----:B------:R-:W-:Y:S04]  /*2cca0*/  STL [R1+0x17c], R19 ;  /* 0x00017c1301007387 */ /* 0x000fe80000100800 */
[----:B------:R-:W-:Y:S04]  /*2ccb0*/  STL [R1+0x1468], R27 ;  /* 0x0014681b01007387 */ /* 0x000fe80000100800 */
[----:B------:R0:W-:Y:S04]  /*2ccc0*/  STL.64 [R1+0x1460], R24 ;  /* 0x0014601801007387 */ /* 0x0001e80000100a00 */
[----:B0-----:R-:W4:Y:S04]  /*2ccd0*/  LDL.LU R24, [R1+0x10] ;  /* 0x0000100001187983 */ /* 0x001f280000300800 */
[----:B------:R-:W4:Y:S04]  /*2cce0*/  LDL.LU R25, [R1+0x14] ;  /* 0x0000140001197983 */ /* 0x000f280000300800 */
[----:B------:R-:W4:Y:S04]  /*2ccf0*/  LDL.LU R26, [R1+0x18] ;  /* 0x00001800011a7983 */ /* 0x000f280000300800 */
[----:B------:R-:W4:Y:S01]  /*2cd00*/  LDL.LU R27, [R1+0x1c] ;  /* 0x00001c00011b7983 */ /* 0x000f220000300800 */
[----:B---3--:R-:W-:Y:S01]  /*2cd10*/  IMAD.MOV.U32 R14, RZ, RZ, R8 ;  /* 0x000000ffff0e7224 */ /* 0x008fe200078e0008 */
[----:B------:R-:W-:-:S02]  /*2cd20*/  MOV R15, R10 ;  /* 0x0000000a000f7202 */ /* 0x000fc40000000f00 */
[----:B------:R-:W-:Y:S04]  /*2cd30*/  STL [R1+0x144c], R11 ;  /* 0x00144c0b01007387 */ /* 0x000fe80000100800 */
[----:B------:R0:W-:Y:S04]  /*2cd40*/  STL [R1+0x1448], R9 ;  /* 0x0014480901007387 */ /* 0x0001e80000100800 */
[----:B------:R-:W3:Y:S04]  /*2cd50*/  LDL.LU R8, [R1+0xb0] ;  /* 0x0000b00001087983 */ /* 0x000ee80000300800 */
[----:B0-----:R-:W3:Y:S04]  /*2cd60*/  LDL.LU R9, [R1+0xb4] ;  /* 0x0000b40001097983 */ /* 0x001ee80000300800 */
[----:B------:R-:W3:Y:S04]  /*2cd70*/  LDL.LU R10, [R1+0xb8] ;  /* 0x0000b800010a7983 */ /* 0x000ee80000300800 */
[----:B------:R-:W3:Y:S04]  /*2cd80*/  LDL.LU R11, [R1+0xbc] ;  /* 0x0000bc00010b7983 */ /* 0x000ee80000300800 */
[----:B------:R-:W5:Y:S04]  /*2cd90*/  LDL.LU R16, [R1+0xc0] ;  /* 0x0000c00001107983 */ /* 0x000f680000300800 */
[----:B------:R-:W5:Y:S04]  /*2cda0*/  LDL.LU R17, [R1+0xc4] ;  /* 0x0000c40001117983 */ /* 0x000f680000300800 */
[----:B------:R-:W5:Y:S04]  /*2cdb0*/  LDL.LU R18, [R1+0xc8] ;  /* 0x0000c80001127983 */ /* 0x000f680000300800 */
[----:B------:R-:W5:Y:S01]  /*2cdc0*/  LDL.LU R19, [R1+0xcc] ;  /* 0x0000cc0001137983 */ /* 0x000f620000300800 */
[-C--:B--2---:R-:W-:Y:S03]  /*2cdd0*/  HMMA.16816.F32 R12, R12, R2.reuse, R4 ;  /* 0x000000020c0c723c */ /* 0x084fe60000001804 */
[----:B------:R-:W2:Y:S04]  /*2cde0*/  LDL.LU R4, [R1] ;  /* 0x0000000001047983 */ /* 0x000ea80000300800 */
[----:B------:R-:W2:Y:S04]  /*2cdf0*/  LDL.LU R5, [R1+0x4] ;  /* 0x0000040001057983 */ /* 0x000ea80000300800 */
[----:B------:R-:W2:Y:S04]  /*2ce00*/  LDL.LU R6, [R1+0x8] ;  /* 0x0000080001067983 */ /* 0x000ea80000300800 */
[----:B------:R-:W2:Y:S04]  /*2ce10*/  LDL.LU R7, [R1+0xc] ;  /* 0x00000c0001077983 */ /* 0x000ea80000300800 */
[----:B------:R0:W-:Y:S04]  /*2ce20*/  STL.64 [R1+0x1420], R14 ;  /* 0x0014200e01007387 */ /* 0x0001e80000100a00 */
[----:B0-----:R-:W2:Y:S04]  /*2ce30*/  LDL.LU R14, [R1+0x2f8] ;  /* 0x0002f800010e7983 */ /* 0x001ea80000300800 */
[----:B------:R-:W2:Y:S04]  /*2ce40*/  LDL.LU R15, [R1+0x2fc] ;  /* 0x0002fc00010f7983 */ /* 0x000ea80000300800 */
[----:B------:R-:W-:Y:S01]  /*2ce50*/  STL.64 [R1+0x1418], R12 ;  /* 0x0014180c01007387 */ /* 0x000fe20000100a00 */
[----:B----4-:R-:W-:Y:S03]  /*2ce60*/  HMMA.16816.F32 R20, R20, R2, R24 ;  /* 0x000000021414723c */ /* 0x010fe60000001818 */
[----:B------:R-:W4:Y:S04]  /*2ce70*/  LDL.LU R27, [R1+0x1468] ;  /* 0x00146800011b7983 */ /* 0x000f280000300800 */
[----:B------:R-:W2:-:S12]  /*2ce80*/  LDL.LU.64 R24, [R1+0x1460] ;  /* 0x0014600001187983 */ /* 0x000e980000300a00 */
[----:B------:R-:W-:Y:S02]  /*2ce90*/  IMAD.MOV.U32 R0, RZ, RZ, R20 ;  /* 0x000000ffff007224 */ /* 0x000fe400078e0014 */
[----:B------:R-:W3:Y:S01]  /*2cea0*/  LDL.LU R20, [R1+0x140] ;  /* 0x0001400001147983 */ /* 0x000ee20000300800 */
[----:B------:R-:W-:Y:S02]  /*2ceb0*/  IMAD.MOV.U32 R29, RZ, RZ, R21 ;  /* 0x000000ffff1d7224 */ /* 0x000fe400078e0015 */
[----:B------:R-:W-:Y:S02]  /*2cec0*/  IMAD.MOV.U32 R28, RZ, RZ, R22 ;  /* 0x000000ffff1c7224 */ /* 0x000fe400078e0016 */
[----:B------:R-:W-:Y:S02]  /*2ced0*/  IMAD.MOV.U32 R26, RZ, RZ, R23 ;  /* 0x000000ffff1a7224 */ /* 0x000fe400078e0017 */
[----:B----4-:R-:W-:Y:S01]  /*2cee0*/  IMAD.MOV.U32 R23, RZ, RZ, R27 ;  /* 0x000000ffff177224 */ /* 0x010fe200078e001b */
[----:B--2---:R-:W-:Y:S01]  /*2cef0*/  MOV R21, R24 ;  /* 0x0000001800157202 */ /* 0x004fe20000000f00 */
[----:B------:R-:W-:Y:S01]  /*2cf00*/  IMAD.MOV.U32 R22, RZ, RZ, R25 ;  /* 0x000000ffff167224 */ /* 0x000fe200078e0019 */
[----:B------:R-:W2:Y:S04]  /*2cf10*/  LDL.LU R24, [R1+0x1458] ;  /* 0x0014580001187983 */ /* 0x000ea80000300800 */
[----:B------:R-:W4:Y:S04]  /*2cf20*/  LDL.LU R25, [R1+0x1454] ;  /* 0x0014540001197983 */ /* 0x000f280000300800 */
[----:B------:R-:W2:Y:S01]  /*2cf30*/  LDL.LU R27, [R1+0x1450] ;  /* 0x00145000011b7983 */ /* 0x000ea20000300800 */
[----:B---3--:R-:W-:Y:S03]  /*2cf40*/  HMMA.16816.F32 R20, R20, R2, R8 ;  /* 0x000000021414723c */ /* 0x008fe60000001808 */
[----:B------:R-:W3:Y:S04]  /*2cf50*/  LDL.LU R11, [R1+0x144c] ;  /* 0x00144c00010b7983 */ /* 0x000ee80000300800 */
[----:B------:R-:W2:Y:S01]  /*2cf60*/  LDL.LU R9, [R1+0x1448] ;  /* 0x0014480001097983 */ /* 0x000ea20000300800 */
[----:B------:R-:W-:-:S02]  /*2cf70*/  F2FP.F16.E4M3.UNPACK_B R2, R14.H1 ;  /* 0x0000000eff02723e */ /* 0x000fc400030006ff */
[----:B------:R-:W-:-:S09]  /*2cf80*/  F2FP.F16.E4M3.UNPACK_B R3, R15.H1 ;  /* 0x0000000fff03723e */ /* 0x000fd200030006ff */
[----:B------:R0:W-:Y:S01]  /*2cf90*/  STL.64 [R1+0xb0], R20 ;  /* 0x0000b01401007387 */ /* 0x0001e20000100a00 */
[----:B------:R-:W-:Y:S02]  /*2cfa0*/  IMAD.MOV.U32 R10, RZ, RZ, R22 ;  /* 0x000000ffff0a7224 */ /* 0x000fe400078e0016 */
[----:B------:R-:W-:Y:S01]  /*2cfb0*/  IMAD.MOV.U32 R8, RZ, RZ, R23 ;  /* 0x000000ffff087224 */ /* 0x000fe200078e0017 */
[----:B0-----:R-:W5:Y:S04]  /*2cfc0*/  LDL.LU R20, [R1+0x214] ;  /* 0x0002140001147983 */ /* 0x001f680000300800 */
[----:B------:R-:W5:Y:S04]  /*2cfd0*/  LDL.LU R21, [R1+0x21c] ;  /* 0x00021c0001157983 */ /* 0x000f680000300800 */
[----:B------:R-:W2:Y:S04]  /*2cfe0*/  LDL.LU R12, [R1+0x130] ;  /* 0x00013000010c7983 */ /* 0x000ea80000300800 */
[----:B------:R-:W2:Y:S04]  /*2cff0*/  LDL.LU R13, [R1+0x134] ;  /* 0x00013400010d7983 */ /* 0x000ea80000300800 */
[----:B------:R-:W2:Y:S04]  /*2d000*/  LDL.LU R14, [R1+0x138] ;  /* 0x00013800010e7983 */ /* 0x000ea80000300800 */
[----:B------:R-:W2:Y:S04]  /*2d010*/  LDL.LU R15, [R1+0x13c] ;  /* 0x00013c00010f7983 */ /* 0x000ea80000300800 */
[----:B------:R-:W5:Y:S04]  /*2d020*/  LDL.LU R22, [R1+0x224] ;  /* 0x0002240001167983 */ /* 0x000f680000300800 */
[----:B------:R-:W5:Y:S02]  /*2d030*/  LDL.LU R23, [R1+0x22c] ;  /* 0x00022c0001177983 */ /* 0x000f640000300800 */
        /* <DEDUP_REMOVED lines=26> */
[----:B0-----:R-:W5:Y:S04]  /*2d1e0*/  LDL.LU R6, [R1+0x34] ;  /* 0x0000340001067983 */ /* 0x001f680000300800 */
[----:B------:R-:W5:Y:S01]  /*2d1f0*/  LDL.LU R7, [R1+0x3c] ;  /* 0x00003c0001077983 */ /* 0x000f620000300800 */
[----:B----4-:R-:W-:Y:S01]  /*2d200*/  MOV R4, R25 ;  /* 0x0000001900047202 */ /* 0x010fe20000000f00 */
[----:B------:R-:W-:-:S07]  /*2d210*/  IMAD.MOV.U32 R5, RZ, RZ, R27 ;  /* 0x000000ffff057224 */ /* 0x000fce00078e001b */
        /* <DEDUP_REMOVED lines=11> */
[----:B------:R-:W5:Y:S02]  /*2d2d0*/  LDL.LU R7, [R1+0x25c] ;  /* 0x00025c0001077983 */ /* 0x000f640000300800 */
[----:B-----5:R-:W-:Y:S02]  /*2d2e0*/  HMMA.16816.F32 R4, R4, R2, R12 ;  /* 0x000000020404723c */ /* 0x020fe4000000180c */
[----:B------:R-:W5:Y:S04]  /*2d2f0*/  LDL.LU.64 R14, [R1+0x1420] ;  /* 0x00142000010e7983 */ /* 0x000f680000300a00 */
[----:B------:R-:W5:-:S13]  /*2d300*/  LDL.LU.64 R12, [R1+0x1418] ;  /* 0x00141800010c7983 */ /* 0x000f5a0000300a00 */
[----:B------:R0:W-:Y:S04]  /*2d310*/  STL.64 [R1], R4 ;  /* 0x0000000401007387 */ /* 0x0001e80000100a00 */
[----:B------:R1:W-:Y:S04]  /*2d320*/  STL.64 [R1+0x8], R6 ;  /* 0x0000080601007387 */ /* 0x0003e80000100a00 */
[----:B0-----:R-:W2:Y:S04]  /*2d330*/  LDL.LU R4, [R1+0x1a4] ;  /* 0x0001a40001047983 */ /* 0x001ea80000300800 */
[----:B------:R-:W2:Y:S04]  /*2d340*/  LDL.LU R5, [R1+0x1ac] ;  /* 0x0001ac0001057983 */ /* 0x000ea80000300800 */
[----:B-1----:R-:W2:Y:S04]  /*2d350*/  LDL.LU R6, [R1+0x194] ;  /* 0x0001940001067983 */ /* 0x002ea80000300800 */
[----:B------:R-:W2:Y:S02]  /*2d360*/  LDL.LU R7, [R1+0x19c] ;  /* 0x00019c0001077983 */ /* 0x000ea40000300800 */
[----:B--2---:R-:W-:Y:S02]  /*2d370*/  HMMA.16816.F32 R20, R4, R2, R20 ;  /* 0x000000020414723c */ /* 0x004fe40000001814 */
[----:B------:R-:W4:-:S15]  /*2d380*/  LDL.LU R4, [R1+0xe4] ;  /* 0x0000e40001047983 */ /* 0x000f1e0000300800 */
[----:B------:R-:W-:Y:S02]  /*2d390*/  NOP ;  /* 0x0000000000007918 */ /* 0x000fe40000000000 */
[----:B------:R0:W-:Y:S04]  /*2d3a0*/  STL.64 [R1+0x30], R20 ;  /* 0x0000301401007387 */ /* 0x0001e80000100a00 */
[----:B------:R1:W-:Y:S04]  /*2d3b0*/  STL.64 [R1+0x38], R22 ;  /* 0x0000381601007387 */ /* 0x0003e80000100a00 */
[----:B------:R-:W4:Y:S04]  /*2d3c0*/  LDL.LU R5, [R1+0xec] ;  /* 0x0000ec0001057983 */ /* 0x000f280000300800 */
[----:B------:R-:W4:Y:S04]  /*2d3d0*/  LDL.LU R6, [R1+0xd4] ;  /* 0x0000d40001067983 */ /* 0x000f280000300800 */
[----:B------:R-:W4:Y:S04]  /*2d3e0*/  LDL.LU R7, [R1+0xdc] ;  /* 0x0000dc0001077983 */ /* 0x000f280000300800 */
[----:B0-----:R-:W2:Y:S04]  /*2d3f0*/  LDL.LU R20, [R1+0x1c0] ;  /* 0x0001c00001147983 */ /* 0x001ea80000300800 */
[----:B------:R-:W2:Y:S04]  /*2d400*/  LDL.LU R21, [R1+0x1c4] ;  /* 0x0001c40001157983 */ /* 0x000ea80000300800 */
[----:B-1----:R-:W2:Y:S04]  /*2d410*/  LDL.LU R22, [R1+0x1c8] ;  /* 0x0001c80001167983 */ /* 0x002ea80000300800 */
[----:B------:R-:W2:Y:S01]  /*2d420*/  LDL.LU R23, [R1+0x1cc] ;  /* 0x0001cc0001177983 */ /* 0x000ea20000300800 */
[----:B----4-:R-:W-:Y:S03]  /*2d430*/  HMMA.16816.F32 R16, R4, R2, R16 ;  /* 0x000000020410723c */ /* 0x010fe60000001810 */
[----:B------:R-:W5:Y:S01]  /*2d440*/  LDL.LU R4, [R1+0x24] ;  /* 0x0000240001047983 */ /* 0x000f620000300800 */
[----:B------:R-:W-:-:S02]  /*2d450*/  IMAD.MOV.U32 R5, RZ, RZ, R24 ;  /* 0x000000ffff057224 */ /* 0x000fc400078e0018 */
[----:B------:R-:W-:Y:S02]  /*2d460*/  IMAD.MOV.U32 R6, RZ, RZ, R9 ;  /* 0x000000ffff067224 */ /* 0x000fe400078e0009 */
[----:B---3--:R-:W-:-:S11]  /*2d470*/  IMAD.MOV.U32 R7, RZ, RZ, R11 ;  /* 0x000000ffff077224 */ /* 0x008fd600078e000b */
[----:B------:R-:W-:Y:S04]  /*2d480*/  STL.64 [R1+0x70], R16 ;  /* 0x0000701001007387 */ /* 0x000fe80000100a00 */
[----:B------:R-:W-:Y:S04]  /*2d490*/  STL.64 [R1+0x78], R18 ;  /* 0x0000781201007387 */ /* 0x000fe80000100a00 */
[----:B------:R-:W-:Y:S04]  /*2d4a0*/  STL [R1+0x13e4], R10 ;  /* 0x0013e40a01007387 */ /* 0x000fe80000100800 */
[----:B------:R5:W-:Y:S02]  /*2d4b0*/  STL [R1+0x13e0], R8 ;  /* 0x0013e00801007387 */ /* 0x000be40000100800 */
[----:B-----5:R-:W-:Y:S02]  /*2d4c0*/  HMMA.16816.F32 R8, R4, R2, R12 ;  /* 0x000000020408723c */ /* 0x020fe4000000180c */
[----:B------:R-:W3:-:S15]  /*2d4d0*/  LDL.LU R4, [R1+0x120] ;  /* 0x0001200001047983 */ /* 0x000ede0000300800 */
[----:B------:R-:W-:Y:S02]  /*2d4e0*/  NOP ;  /* 0x0000000000007918 */ /* 0x000fe40000000000 */
[----:B------:R0:W-:Y:S04]  /*2d4f0*/  STL.64 [R1+0x2c0], R8 ;  /* 0x0002c00801007387 */ /* 0x0001e80000100a00 */
[----:B------:R1:W-:Y:S04]  /*2d500*/  STL.64 [R1+0x2c8], R10 ;  /* 0x0002c80a01007387 */ /* 0x0003e80000100a00 */
[----:B------:R-:W3:Y:S04]  /*2d510*/  LDL.LU R5, [R1+0x124] ;  /* 0x0001240001057983 */ /* 0x000ee80000300800 */
[----:B------:R-:W3:Y:S04]  /*2d520*/  LDL.LU R6, [R1+0x128] ;  /* 0x0001280001067983 */ /* 0x000ee80000300800 */
[----:B------:R-:W3:Y:S04]  /*2d530*/  LDL.LU R7, [R1+0x12c] ;  /* 0x00012c0001077983 */ /* 0x000ee80000300800 */
[----:B------:R-:W2:Y:S04]  /*2d540*/  LDL.LU R24, [R1+0x274] ;  /* 0x0002740001187983 */ /* 0x000ea80000300800 */
[----:B------:R-:W2:Y:S01]  /*2d550*/  LDL.LU R25, [R1+0x27c] ;  /* 0x00027c0001197983 */ /* 0x000ea20000300800 */
[----:B0-----:R-:W-:Y:S01]  /*2d560*/  MOV R8, R0 ;  /* 0x0000000000087202 */ /* 0x001fe20000000f00 */
[----:B-1----:R-:W-:-:S02]  /*2d570*/  IMAD.MOV.U32 R10, RZ, RZ, R28 ;  /* 0x000000ffff0a7224 */ /* 0x002fc400078e001c */
[----:B------:R-:W-:Y:S02]  /*2d580*/  IMAD.MOV.U32 R11, RZ, RZ, R26 ;  /* 0x000000ffff0b7224 */ /* 0x000fe400078e001a */
[----:B------:R-:W-:Y:S01]  /*2d590*/  IMAD.MOV.U32 R9, RZ, RZ, R29 ;  /* 0x000000ffff097224 */ /* 0x000fe200078e001d */
[----:B------:R-:W4:Y:S04]  /*2d5a0*/  LDL.LU R0, [R1+0x1410] ;  /* 0x0014100001007983 */ /* 0x000f280000300800 */
[----:B------:R-:W5:Y:S04]  /*2d5b0*/  LDL.LU R29, [R1+0x140c] ;  /* 0x00140c00011d7983 */ /* 0x000f680000300800 */
[----:B------:R-:W2:Y:S04]  /*2d5c0*/  LDL.LU R28, [R1+0x1408] ;  /* 0x00140800011c7983 */ /* 0x000ea80000300800 */
        /* <DEDUP_REMOVED lines=13> */
[----:B------:R-:W2:-:S15]  /*2d6a0*/  LDL.LU R23, [R1+0x320] ;  /* 0x0003200001177983 */ /* 0x000e9e0000300800 */
[----:B------:R-:W-:Y:S02]  /*2d6b0*/  NOP ;  /* 0x0000000000007918 */ /* 0x000fe40000000000 */
[----:B------:R-:W-:Y:S04]  /*2d6c0*/  STL [R1+0x13a0], R26 ;  /* 0x0013a01a01007387 */ /* 0x000fe80000100800 */
[----:B------:R-:W-:Y:S04]  /*2d6d0*/  STL [R1+0x139c], R27 ;  /* 0x00139c1b01007387 */ /* 0x000fe80000100800 */
[----:B------:R-:W3:Y:S04]  /*2d6e0*/  LDL.LU R16, [R1+0x1f4] ;  /* 0x0001f40001107983 */ /* 0x000ee80000300800 */
[----:B------:R-:W3:Y:S04]  /*2d6f0*/  LDL.LU R17, [R1+0x1fc] ;  /* 0x0001fc0001117983 */ /* 0x000ee80000300800 */
[----:B------:R-:W3:Y:S04]  /*2d700*/  LDL.LU R18, [R1+0x204] ;  /* 0x0002040001127983 */ /* 0x000ee80000300800 */
[----:B------:R-:W3:Y:S02]  /*2d710*/  LDL.LU R19, [R1+0x20c] ;  /* 0x00020c0001137983 */ /* 0x000ee40000300800 */
[----:B---3--:R-:W-:-:S15]  /*2d720*/  HMMA.16816.F32 R16, R16, R2, R4 ;  /* 0x000000021010723c */ /* 0x008fde0000001804 */
[----:B------:R-:W-:-:S04]  /*2d730*/  NOP ;  /* 0x0000000000007918 */ /* 0x000fc80000000000 */
[----:B------:R-:W-:Y:S04]  /*2d740*/  STL.64 [R1+0x1360], R18 ;  /* 0x0013601201007387 */ /* 0x000fe80000100a00 */
[----:B------:R0:W-:Y:S04]  /*2d750*/  STL.64 [R1+0x1358], R16 ;  /* 0x0013581001007387 */ /* 0x0001e80000100a00 */
[----:B------:R-:W3:Y:S04]  /*2d760*/  LDL.LU R4, [R1+0xf4] ;  /* 0x0000f40001047983 */ /* 0x000ee80000300800 */
[----:B------:R-:W3:Y:S04]  /*2d770*/  LDL.LU R5, [R1+0xfc] ;  /* 0x0000fc0001057983 */ /* 0x000ee80000300800 */
[----:B------:R-:W3:Y:S04]  /*2d780*/  LDL.LU R6, [R1+0x154] ;  /* 0x0001540001067983 */ /* 0x000ee80000300800 */
[----:B------:R-:W3:Y:S04]  /*2d790*/  LDL.LU R7, [R1+0x15c] ;  /* 0x00015c0001077983 */ /* 0x000ee80000300800 */
[----:B0-----:R-:W2:Y:S04]  /*2d7a0*/  LDL.LU R16, [R1+0x1b0] ;  /* 0x0001b00001107983 */ /* 0x001ea80000300800 */
        /* <DEDUP_REMOVED lines=8> */
[----:B0-----:R-:W3:Y:S01]  /*2d830*/  LDL.LU R4, [R1+0x54] ;  /* 0x0000540001047983 */ /* 0x001ee20000300800 */
[----:B------:R-:W-:Y:S01]  /*2d840*/  IMAD.MOV.U32 R5, RZ, RZ, R28 ;  /* 0x000000ffff057224 */ /* 0x000fe200078e001c */
[----:B-----5:R-:W-:Y:S01]  /*2d850*/  MOV R6, R29 ;  /* 0x0000001d00067202 */ /* 0x020fe20000000f00 */
[----:B----4-:R-:W-:Y:S01]  /*2d860*/  IMAD.MOV.U32 R7, RZ, RZ, R0 ;  /* 0x000000ffff077224 */ /* 0x010fe200078e0000 */
[----:B------:R-:W4:Y:S04]  /*2d870*/  LDL.LU R28, [R1+0x13f0] ;  /* 0x0013f000011c7983 */ /* 0x000f280000300800 */
[----:B------:R-:W5:Y:S04]  /*2d880*/  LDL.LU R29, [R1+0x13ec] ;  /* 0x0013ec00011d7983 */ /* 0x000f680000300800 */
[----:B------:R-:W2:Y:S01]  /*2d890*/  LDL.LU R0, [R1+0x13e8] ;  /* 0x0013e80001007983 */ /* 0x000ea20000300800 */
[----:B---3--:R-:W-:Y:S03]  /*2d8a0*/  HMMA.16816.F32 R4, R4, R2, R8 ;  /* 0x000000020404723c */ /* 0x008fe60000001808 */
[----:B------:R-:W3:Y:S04]  /*2d8b0*/  LDL.LU R10, [R1+0x13e4] ;  /* 0x0013e400010a7983 */ /* 0x000ee80000300800 */
[----:B------:R-:W2:-:S12]  /*2d8c0*/  LDL.LU R8, [R1+0x13e0] ;  /* 0x0013e00001087983 */ /* 0x000e980000300800 */
[----:B------:R0:W-:Y:S04]  /*2d8d0*/  STL.64 [R1+0x10], R4 ;  /* 0x0000100401007387 */ /* 0x0001e80000100a00 */
[----:B------:R1:W-:Y:S04]  /*2d8e0*/  STL.64 [R1+0x18], R6 ;  /* 0x0000180601007387 */ /* 0x0003e80000100a00 */
[----:B0-----:R-:W2:Y:S04]  /*2d8f0*/  LDL.LU R4, [R1+0x2a4] ;  /* 0x0002a40001047983 */ /* 0x001ea80000300800 */
[----:B------:R-:W2:Y:S04]  /*2d900*/  LDL.LU R5, [R1+0x2ac] ;  /* 0x0002ac0001057983 */ /* 0x000ea80000300800 */
[----:B-1----:R-:W2:Y:S04]  /*2d910*/  LDL.LU R6, [R1+0x2b4] ;  /* 0x0002b40001067983 */ /* 0x002ea80000300800 */
[----:B------:R-:W2:Y:S01]  /*2d920*/  LDL.LU R7, [R1+0x2bc] ;  /* 0x0002bc0001077983 */ /* 0x000ea20000300800 */
[----:B-----5:R-:W-:Y:S01]  /*2d930*/  IMAD.MOV.U32 R22, RZ, RZ, R29 ;  /* 0x000000ffff167224 */ /* 0x020fe200078e001d */
[----:B--2---:R-:W-:Y:S02]  /*2d940*/  HMMA.16816.F32 R4, R4, R2, R12 ;  /* 0x000000020404723c */ /* 0x004fe4000000180c */
[----:B------:R-:W-:-:S15]  /*2d950*/  LDSM.16.MT88.4 R12, [R0+UR9+0x30000] ;  /* 0x03000009000c783b */ /* 0x000fde0008004200 */
[----:B------:R-:W-:Y:S02]  /*2d960*/  NOP ;  /* 0x0000000000007918 */ /* 0x000fe40000000000 */
[----:B------:R-:W-:Y:S04]  /*2d970*/  STL [R1+0x13dc], R4 ;  /* 0x0013dc0401007387 */ /* 0x000fe80000100800 */
[----:B------:R-:W-:Y:S04]  /*2d980*/  STL [R1+0x13d8], R5 ;  /* 0x0013d80501007387 */ /* 0x000fe80000100800 */
[----:B------:R-:W-:Y:S04]  /*2d990*/  STL [R1+0x1398], R6 ;  /* 0x0013980601007387 */ /* 0x000fe80000100800 */
[----:B------:R-:W-:Y:S04]  /*2d9a0*/  STL [R1+0x1394], R7 ;  /* 0x0013940701007387 */ /* 0x000fe80000100800 */
[----:B------:R-:W0:Y:S04]  /*2d9b0*/  LDSM.16.M88.4 R4, [R23+UR9+0x40180] ;  /* 0x040180091704783b */ /* 0x000e280008000200 */
[----:B------:R-:W2:Y:S04]  /*2d9c0*/  LDL.LU R20, [R1+0x110] ;  /* 0x0001100001147983 */ /* 0x000ea80000300800 */
[----:B0-----:R0:W-:Y:S04]  /*2d9d0*/  STL.64 [R1+0x2f0], R4 ;  /* 0x0002f00401007387 */ /* 0x0011e80000100a00 */
[----:B------:R-:W-:Y:S04]  /*2d9e0*/  STL.64 [R1+0x2f8], R6 ;  /* 0x0002f80601007387 */ /* 0x000fe80000100a00 */
[----:B------:R-:W2:Y:S04]  /*2d9f0*/  LDL.LU R21, [R1+0x114] ;  /* 0x0001140001157983 */ /* 0x000ea80000300800 */
[----:B------:R-:W-:Y:S04]  /*2da00*/  STL [R1+0x204], R13 ;  /* 0x0002040d01007387 */ /* 0x000fe80000100800 */
[----:B------:R-:W-:Y:S01]  /*2da10*/  STL [R1+0x20c], R15 ;  /* 0x00020c0f01007387 */ /* 0x000fe20000100800 */
[----:B0-----:R-:W-:Y:S01]  /*2da20*/  IMAD.MOV.U32 R4, RZ, RZ, R12 ;  /* 0x000000ffff047224 */ /* 0x001fe200078e000c */
[----:B------:R-:W-:-:S02]  /*2da30*/  MOV R5, R14 ;  /* 0x0000000e00057202 */ /* 0x000fc40000000f00 */
[----:B------:R-:W0:Y:S01]  /*2da40*/  LDSM.16.MT88.4 R12, [R0+UR9+0x32000] ;  /* 0x03200009000c783b */ /* 0x000e220008004200 */
[----:B----4-:R-:W-:-:S03]  /*2da50*/  IMAD.MOV.U32 R23, RZ, RZ, R28 ;  /* 0x000000ffff177224 */ /* 0x010fc600078e001c */
[----:B0-----:R0:W-:Y:S01]  /*2da60*/  STL [R1+0x214], R13 ;  /* 0x0002140d01007387 */ /* 0x0011e20000100800 */
[----:B------:R-:W-:-:S03]  /*2da70*/  IMAD.MOV.U32 R29, RZ, RZ, R12 ;  /* 0x000000ffff1d7224 */ /* 0x000fc600078e000c */
[----:B------:R1:W-:Y:S04]  /*2da80*/  STL [R1+0x21c], R15 ;  /* 0x00021c0f01007387 */ /* 0x0003e80000100800 */
[----:B------:R-:W4:Y:S01]  /*2da90*/  LDL.LU R12, [R1+0x284] ;  /* 0x00028400010c7983 */ /* 0x000f220000300800 */
[----:B------:R-:W-:-:S03]  /*2daa0*/  IMAD.MOV.U32 R28, RZ, RZ, R14 ;  /* 0x000000ffff1c7224 */ /* 0x000fc600078e000e */
[----:B0-----:R-:W4:Y:S04]  /*2dab0*/  LDL.LU R13, [R1+0x28c] ;  /* 0x00028c00010d7983 */ /* 0x001f280000300800 */
[----:B------:R-:W4:Y:S04]  /*2dac0*/  LDL.LU R14, [R1+0x264] ;  /* 0x00026400010e7983 */ /* 0x000f280000300800 */
[----:B-1----:R-:W4:Y:S02]  /*2dad0*/  LDL.LU R15, [R1+0x26c] ;  /* 0x00026c00010f7983 */ /* 0x002f240000300800 */
[----:B----4-:R-:W-:-:S15]  /*2dae0*/  HMMA.16816.F32 R12, R12, R2, R16 ;  /* 0x000000020c0c723c */ /* 0x010fde0000001810 */
[----:B------:R-:W-:-:S04]  /*2daf0*/  NOP ;  /* 0x0000000000007918 */ /* 0x000fc80000000000 */
[----:B------:R-:W-:Y:S04]  /*2db00*/  STL [R1+0x1390], R12 ;  /* 0x0013900c01007387 */ /* 0x000fe80000100800 */
[----:B------:R-:W-:Y:S04]  /*2db10*/  STL [R1+0x138c], R13 ;  /* 0x00138c0d01007387 */ /* 0x000fe80000100800 */
[----:B------:R-:W-:Y:S04]  /*2db20*/  STL [R1+0x1388], R14 ;  /* 0x0013880e01007387 */ /* 0x000fe80000100800 */
[----:B------:R-:W-:Y:S04]  /*2db30*/  STL [R1+0x1354], R15 ;  /* 0x0013540f01007387 */ /* 0x000fe80000100800 */
[----:B------:R-:W0:Y:S04]  /*2db40*/  LDSM.16.MT88.4 R12, [R0+UR9+0x30080] ;  /* 0x03008009000c783b */ /* 0x000e280008004200 */
[----:B0-----:R-:W-:Y:S01]  /*2db50*/  STL [R1+0x224], R13 ;  /* 0x0002240d01007387 */ /* 0x001fe20000100800 */
[----:B------:R-:W-:-:S03]  /*2db60*/  IMAD.MOV.U32 R19, RZ, RZ, R12 ;  /* 0x000000ffff137224 */ /* 0x000fc600078e000c */
[----:B------:R-:W-:Y:S01]  /*2db70*/  STL [R1+0x22c], R15 ;  /* 0x00022c0f01007387 */ /* 0x000fe20000100800 */
[----:B------:R-:W-:-:S03]  /*2db80*/  IMAD.MOV.U32 R18, RZ, RZ, R14 ;  /* 0x000000ffff127224 */ /* 0x000fc600078e000e */
[----:B------:R-:W0:Y:S02]  /*2db90*/  LDSM.16.MT88.4 R12, [R0+UR9+0x32080] ;  /* 0x03208009000c783b */ /* 0x000e240008004200 */
[----:B0-----:R-:W-:Y:S01]  /*2dba0*/  MOV R17, R12 ;  /* 0x0000000c00117202 */ /* 0x001fe20000000f00 */
[----:B------:R-:W-:Y:S01]  /*2dbb0*/  IMAD.MOV.U32 R16, RZ, RZ, R14 ;  /* 0x000000ffff107224 */ /* 0x000fe200078e000e */
[----:B------:R-:W-:Y:S04]  /*2dbc0*/  STL [R1+0x244], R13 ;  /* 0x0002440d01007387 */ /* 0x000fe80000100800 */
[----:B------:R-:W-:Y:S04]  /*2dbd0*/  STL [R1+0x24c], R15 ;  /* 0x00024c0f01007387 */ /* 0x000fe80000100800 */
[----:B------:R0:W-:Y:S04]  /*2dbe0*/  STL.64 [R1+0x13d0], R18 ;  /* 0x0013d01201007387 */ /* 0x0001e80000100a00 */
[----:B------:R1:W-:Y:S01]  /*2dbf0*/  STL.64 [R1+0x13c8], R16 ;  /* 0x0013c81001007387 */ /* 0x0003e20000100a00 */
[----:B0-----:R-:W-:-:S03]  /*2dc00*/  IMAD.MOV.U32 R19, RZ, RZ, R8 ;  /* 0x000000ffff137224 */ /* 0x001fc600078e0008 */
[----:B-1----:R-:W4:Y:S04]  /*2dc10*/  LDL.LU R16, [R1+0xb0] ;  /* 0x0000b00001107983 */ /* 0x002f280000300800 */
[----:B------:R-:W4:Y:S04]  /*2dc20*/  LDL.LU R17, [R1+0xb4] ;  /* 0x0000b40001117983 */ /* 0x000f280000300800 */
[----:B------:R-:W2:Y:S01]  /*2dc30*/  LDL.LU R8, [R1+0x1d4] ;  /* 0x0001d40001087983 */ /* 0x000ea20000300800 */
[----:B---3--:R-:W-:-:S03]  /*2dc40*/  IMAD.MOV.U32 R18, RZ, RZ, R10 ;  /* 0x000000ffff127224 */ /* 0x008fc600078e000a */
[----:B------:R-:W2:Y:S04]  /*2dc50*/  LDL.LU R9, [R1+0x1dc] ;  /* 0x0001dc0001097983 */ /* 0x000ea80000300800 */
[----:B------:R-:W2:Y:S04]  /*2dc60*/  LDL.LU R10, [R1+0x1e4] ;  /* 0x0001e400010a7983 */ /* 0x000ea80000300800 */
[----:B------:R-:W2:Y:S04]  /*2dc70*/  LDL.LU R11, [R1+0x1ec] ;  /* 0x0001ec00010b7983 */ /* 0x000ea80000300800 */
[----:B------:R-:W3:Y:S04]  /*2dc80*/  LDL R14, [R1+0x2f0] ;  /* 0x0002f000010e7983 */ /* 0x000ee80000100800 */
[----:B------:R-:W5:Y:S01]  /*2dc90*/  LDL R13, [R1+0x2f4] ;  /* 0x0002f400010d7983 */ /* 0x000f620000100800 */
[----:B--2---:R-:W-:Y:S03]  /*2dca0*/  HMMA.16816.F32 R8, R8, R2, R20 ;  /* 0x000000020808723c */ /* 0x004fe60000001814 */
[----:B------:R-:W0:-:S15]  /*2dcb0*/  LDSM.16.MT88.4 R20, [R0+UR9+0x30100] ;  /* 0x030100090014783b */ /* 0x000e1e0008004200 */
[----:B------:R-:W-:Y:S01]  /*2dcc0*/  NOP ;  /* 0x0000000000007918 */ /* 0x000fe20000000000 */
[----:B------:R1:W-:Y:S04]  /*2dcd0*/  STL.64 [R1+0x1338], R10 ;  /* 0x0013380a01007387 */ /* 0x0003e80000100a00 */
[----:B-1----:R-:W2:Y:S04]  /*2dce0*/  LDL R11, [R1+0x31c] ;  /* 0x00031c00010b7983 */ /* 0x002ea80000100800 */
[----:B------:R-:W-:Y:S04]  /*2dcf0*/  STL.64 [R1+0x1330], R8 ;  /* 0x0013300801007387 */ /* 0x000fe80000100a00 */
[----:B0-----:R-:W-:Y:S01]  /*2dd00*/  STL [R1+0x264], R21 ;  /* 0x0002641501007387 */ /* 0x001fe20000100800 */
[----:B------:R-:W-:-:S03]  /*2dd10*/  IMAD.MOV.U32 R26, RZ, RZ, R20 ;  /* 0x000000ffff1a7224 */ /* 0x000fc600078e0014 */
[----:B------:R-:W-:Y:S01]  /*2dd20*/  STL [R1+0x26c], R23 ;  /* 0x00026c1701007387 */ /* 0x000fe20000100800 */
[----:B------:R-:W-:-:S03]  /*2dd30*/  MOV R27, R22 ;  /* 0x00000016001b7202 */ /* 0x000fc60000000f00 */
[----:B------:R-:W0:Y:S04]  /*2dd40*/  LDSM.16.MT88.4 R20, [R0+UR9+0x32100] ;  /* 0x032100090014783b */ /* 0x000e280008004200 */
[----:B------:R-:W-:Y:S04]  /*2dd50*/  STL.64 [R1+0x13b0], R26 ;  /* 0x0013b01a01007387 */ /* 0x000fe80000100a00 */
[----:B------:R-:W-:Y:S04]  /*2dd60*/  STL.64 [R1+0x13a8], R24 ;  /* 0x0013a81801007387 */ /* 0x000fe80000100a00 */
[----:B0-----:R0:W-:Y:S01]  /*2dd70*/  STL [R1+0x284], R21 ;  /* 0x0002841501007387 */ /* 0x0011e20000100800 */
[----:B------:R-:W-:-:S03]  /*2dd80*/  IMAD.MOV.U32 R6, RZ, RZ, R20 ;  /* 0x000000ffff067224 */ /* 0x000fc600078e0014 */
[----:B------:R1:W-:Y:S04]  /*2dd90*/  STL [R1+0x28c], R23 ;  /* 0x00028c1701007387 */ /* 0x0003e80000100800 */
[----:B------:R-:W4:Y:S01]  /*2dda0*/  LDL.LU R20, [R1+0x144] ;  /* 0x0001440001147983 */ /* 0x000f220000300800 */
[----:B------:R-:W-:-:S03]  /*2ddb0*/  IMAD.MOV.U32 R15, RZ, RZ, R22 ;  /* 0x000000ffff0f7224 */ /* 0x000fc600078e0016 */
[----:B0-----:R-:W4:Y:S04]  /*2ddc0*/  LDL.LU R21, [R1+0x14c] ;  /* 0x00014c0001157983 */ /* 0x001f280000300800 */
[----:B------:R-:W4:Y:S04]  /*2ddd0*/  LDL.LU R22, [R1+0x174] ;  /* 0x0001740001167983 */ /* 0x000f280000300800 */
[----:B-1----:R-:W4:Y:S04]  /*2dde0*/  LDL.LU R23, [R1+0x17c] ;  /* 0x00017c0001177983 */ /* 0x002f280000300800 */
[----:B------:R-:W2:Y:S01]  /*2ddf0*/  LDL.LU R24, [R1] ;  /* 0x0000000001187983 */ /* 0x000ea20000300800 */
[----:B----4-:R-:W-:-:S15]  /*2de00*/  HMMA.16816.F32 R16, R20, R2, R16 ;  /* 0x000000021410723c */ /* 0x010fde0000001810 */
[----:B------:R-:W-:-:S04]  /*2de10*/  NOP ;  /* 0x0000000000007918 */ /* 0x000fc80000000000 */
[----:B------:R-:W-:Y:S04]  /*2de20*/  STL.64 [R1+0xb0], R16 ;  /* 0x0000b01001007387 */ /* 0x000fe80000100a00 */
[----:B------:R-:W-:Y:S04]  /*2de30*/  STL.64 [R1+0xb8], R18 ;  /* 0x0000b81201007387 */ /* 0x000fe80000100a00 */
[----:B------:R-:W2:Y:S04]  /*2de40*/  LDL.LU R25, [R1+0x4] ;  /* 0x0000040001197983 */ /* 0x000ea80000300800 */
[----:B------:R-:W4:Y:S04]  /*2de50*/  LDL.LU R26, [R1+0x8] ;  /* 0x00000800011a7983 */ /* 0x000f280000300800 */
[----:B------:R-:W4:Y:S04]  /*2de60*/  LDL.LU R27, [R1+0xc] ;  /* 0x00000c00011b7983 */ /* 0x000f280000300800 */
[----:B------:R-:W0:Y:S02]  /*2de70*/  LDSM.16.MT88.4 R16, [R0+UR9+0x30180] ;  /* 0x030180090010783b */ /* 0x000e240008004200 */
[----:B0-----:R-:W-:-:S02]  /*2de80*/  IMAD.MOV.U32 R7, RZ, RZ, R16 ;  /* 0x000000ffff077224 */ /* 0x001fc400078e0010 */
[----:B------:R-:W-:Y:S02]  /*2de90*/  IMAD.MOV.U32 R20, RZ, RZ, R4 ;  /* 0x000000ffff147224 */ /* 0x000fe400078e0004 */
[----:B------:R-:W-:Y:S01]  /*2dea0*/  IMAD.MOV.U32 R21, RZ, RZ, R5 ;  /* 0x000000ffff157224 */ /* 0x000fe200078e0005 */
[----:B---3--:R-:W-:Y:S01]  /*2deb0*/  F2FP.F16.E4M3.UNPACK_B R2, R14 ;  /* 0x0000000eff02723e */ /* 0x008fe200020006ff */
[----:B----4-:R-:W-:Y:S04]  /*2dec0*/  STL.64 [R1+0x13c0], R26 ;  /* 0x0013c01a01007387 */ /* 0x010fe80000100a00 */
[----:B--2---:R0:W-:Y:S04]  /*2ded0*/  STL.64 [R1+0x13b8], R24 ;  /* 0x0013b81801007387 */ /* 0x0041e80000100a00 */
[----:B0-----:R-:W2:Y:S04]  /*2dee0*/  LDL.LU R24, [R1+0xc0] ;  /* 0x0000c00001187983 */ /* 0x001ea80000300800 */
[----:B------:R-:W2:Y:S04]  /*2def0*/  LDL.LU R25, [R1+0xc4] ;  /* 0x0000c40001197983 */ /* 0x000ea80000300800 */
[----:B------:R-:W2:Y:S04]  /*2df00*/  LDL.LU R26, [R1+0xc8] ;  /* 0x0000c800011a7983 */ /* 0x000ea80000300800 */
[----:B------:R-:W2:Y:S04]  /*2df10*/  LDL.LU R27, [R1+0xcc] ;  /* 0x0000cc00011b7983 */ /* 0x000ea80000300800 */
[----:B------:R-:W-:Y:S04]  /*2df20*/  STL [R1+0x294], R17 ;  /* 0x0002941101007387 */ /* 0x000fe80000100800 */
[----:B------:R-:W-:Y:S04]  /*2df30*/  STL.64 [R1+0x298], R18 ;  /* 0x0002981201007387 */ /* 0x000fe80000100a00 */
[----:B------:R-:W0:Y:S04]  /*2df40*/  LDSM.16.MT88.4 R16, [R0+UR9+0x32180] ;  /* 0x032180090010783b */ /* 0x000e280008004200 */
[----:B0-----:R-:W-:Y:S01]  /*2df50*/  STL [R1+0x2a4], R17 ;  /* 0x0002a41101007387 */ /* 0x001fe20000100800 */
[----:B------:R-:W-:-:S03]  /*2df60*/  IMAD.MOV.U32 R12, RZ, RZ, R16 ;  /* 0x000000ffff0c7224 */ /* 0x000fc600078e0010 */
[----:B------:R-:W-:Y:S01]  /*2df70*/  STL [R1+0x2ac], R19 ;  /* 0x0002ac1301007387 */ /* 0x000fe20000100800 */
[----:B------:R-:W-:-:S03]  /*2df80*/  MOV R10, R18 ;  /* 0x00000012000a7202 */ /* 0x000fc60000000f00 */
[----:B------:R-:W0:Y:S04]  /*2df90*/  LDSM.16.MT88.4 R16, [R11+UR9+0x30000] ;  /* 0x030000090b10783b */ /* 0x000e280008004200 */
[----:B------:R-:W-:Y:S04]  /*2dfa0*/  STL [R1+0x12c8], R0 ;  /* 0x0012c80001007387 */ /* 0x000fe80000100800 */
[----:B------:R-:W3:Y:S04]  /*2dfb0*/  LDL.LU R4, [R1+0x13dc] ;  /* 0x0013dc0001047983 */ /* 0x000ee80000300800 */
[----:B------:R-:W3:Y:S04]  /*2dfc0*/  LDL.LU R5, [R1+0x13d8] ;  /* 0x0013d80001057983 */ /* 0x000ee80000300800 */
[----:B0-----:R-:W-:Y:S04]  /*2dfd0*/  STL [R1+0x164], R17 ;  /* 0x0001641101007387 */ /* 0x001fe80000100800 */
[----:B------:R0:W-:Y:S01]  /*2dfe0*/  STL [R1+0x16c], R19 ;  /* 0x00016c1301007387 */ /* 0x0001e20000100800 */
[----:B------:R-:W-:-:S03]  /*2dff0*/  IMAD.MOV.U32 R14, RZ, RZ, R18 ;  /* 0x000000ffff0e7224 */ /* 0x000fc600078e0012 */
[----:B0-----:R-:W4:Y:S01]  /*2e000*/  LDL.LU.64 R18, [R1+0x13d0] ;  /* 0x0013d00001127983 */ /* 0x001f220000300a00 */
[----:B-----5:R-:W-:Y:S01]  /*2e010*/  F2FP.F16.E4M3.UNPACK_B R3, R13 ;  /* 0x0000000dff03723e */ /* 0x020fe200020006ff */
[----:B------:R-:W-:Y:S02]  /*2e020*/  IMAD.MOV.U32 R22, RZ, RZ, R29 ;  /* 0x000000ffff167224 */ /* 0x000fe400078e001d */
[----:B------:R-:W-:Y:S01]  /*2e030*/  IMAD.MOV.U32 R23, RZ, RZ, R28 ;  /* 0x000000ffff177224 */ /* 0x000fe200078e001c */
[----:B------:R-:W-:Y:S02]  /*2e040*/  MOV R13, R16 ;  /* 0x00000010000d7202 */ /* 0x000fe40000000f00 */
[----:B------:R-:W5:Y:S04]  /*2e050*/  LDL.LU.64 R16, [R1+0x13c8] ;  /* 0x0013c80001107983 */ /* 0x000f680000300a00 */
[----:B------:R-:W3:Y:S01]  /*2e060*/  LDL R0, [R1+0x318] ;  /* 0x0003180001007983 */ /* 0x000ee20000100800 */
[----:B--2---:R-:W-:Y:S03]  /*2e070*/  HMMA.16816.F32 R20, R20, R2, R24 ;  /* 0x000000021414723c */ /* 0x004fe60000001818 */
[----:B------:R-:W0:Y:S02]  /*2e080*/  LDSM.16.MT88.4 R24, [R11+UR9+0x32000] ;  /* 0x032000090b18783b */ /* 0x000e240008004200 */
[----:B0-----:R-:W-:-:S02]  /*2e090*/  IMAD.MOV.U32 R9, RZ, RZ, R24 ;  /* 0x000000ffff097224 */ /* 0x001fc400078e0018 */
[----:B------:R-:W-:Y:S02]  /*2e0a0*/  IMAD.MOV.U32 R8, RZ, RZ, R26 ;  /* 0x000000ffff087224 */ /* 0x000fe400078e001a */
[----:B------:R-:W-:Y:S01]  /*2e0b0*/  IMAD.MOV.U32 R29, RZ, RZ, R25 ;  /* 0x000000ffff1d7224 */ /* 0x000fe200078e0019 */
[----:B------:R-:W-:Y:S02]  /*2e0c0*/  MOV R28, R27 ;  /* 0x0000001b001c7202 */ /* 0x000fe40000000f00 */
[----:B------:R-:W0:Y:S07]  /*2e0d0*/  LDSM.16.MT88.4 R24, [R11+UR9+0x30080] ;  /* 0x030080090b18783b */ /* 0x000e2e0008004200 */
[----:B------:R4:W-:Y:S04]  /*2e0e0*/  STL.64 [R1+0xc0], R20 ;  /* 0x0000c01401007387 */ /* 0x0009e80000100a00 */
[----:B------:R-:W-:Y:S04]  /*2e0f0*/  STL.64 [R1+0xc8], R22 ;  /* 0x0000c81601007387 */ /* 0x000fe80000100a00 */
[----:B------:R-:W-:Y:S04]  /*2e100*/  STL [R1+0x1300], R28 ;  /* 0x0013001c01007387 */ /* 0x000fe80000100800 */
[----:B------:R-:W-:Y:S04]  /*2e110*/  STL [R1+0x12e8], R29 ;  /* 0x0012e81d01007387 */ /* 0x000fe80000100800 */
[----:B0-----:R-:W-:Y:S04]  /*2e120*/  STL [R1+0x1a4], R25 ;  /* 0x0001a41901007387 */ /* 0x001fe80000100800 */
[----:B------:R0:W-:Y:S01]  /*2e130*/  STL [R1+0x1ac], R27 ;  /* 0x0001ac1b01007387 */ /* 0x0001e20000100800 */
[----:B----4-:R-:W-:-:S02]  /*2e140*/  IMAD.MOV.U32 R21, RZ, RZ, R18 ;  /* 0x000000ffff157224 */ /* 0x010fc400078e0012 */
[----:B------:R-:W-:Y:S02]  /*2e150*/  IMAD.MOV.U32 R20, RZ, RZ, R19 ;  /* 0x000000ffff147224 */ /* 0x000fe400078e0013 */
[----:B------:R-:W-:Y:S01]  /*2e160*/  IMAD.MOV.U32 R18, RZ, RZ, R26 ;  /* 0x000000ffff127224 */ /* 0x000fe200078e001a */
[----:B------:R-:W-:Y:S01]  /*2e170*/  MOV R19, R24 ;  /* 0x0000001800137202 */ /* 0x000fe20000000f00 */
[----:B0-----:R-:W2:Y:S04]  /*2e180*/  LDL.LU.64 R26, [R1+0x13c0] ;  /* 0x0013c000011a7983 */ /* 0x001ea80000300a00 */
[----:B------:R-:W2:Y:S01]  /*2e190*/  LDL.LU.64 R24, [R1+0x13b8] ;  /* 0x0013b80001187983 */ /* 0x000ea20000300a00 */
[----:B-----5:R-:W-:Y:S02]  /*2e1a0*/  IMAD.MOV.U32 R22, RZ, RZ, R17 ;  /* 0x000000ffff167224 */ /* 0x020fe400078e0011 */
[----:B------:R-:W-:-:S07]  /*2e1b0*/  IMAD.MOV.U32 R23, RZ, RZ, R16 ;  /* 0x000000ffff177224 */ /* 0x000fce00078e0010 */
[----:B--2---:R-:W-:Y:S01]  /*2e1c0*/  HMMA.16816.F32 R20, R20, R2, R24 ;  /* 0x000000021414723c */ /* 0x004fe20000001818 */
[----:B------:R-:W2:Y:S04]  /*2e1d0*/  LDL.LU.64 R26, [R1+0x13b0] ;  /* 0x0013b000011a7983 */ /* 0x000ea80000300a00 */
[----:B------:R-:W4:-:S14]  /*2e1e0*/  LDL.LU.64 R24, [R1+0x13a8] ;  /* 0x0013a80001187983 */ /* 0x000f1c0000300a00 */
[----:B------:R-:W-:Y:S04]  /*2e1f0*/  STL [R1+0x134], R21 ;  /* 0x0001341501007387 */ /* 0x000fe80000100800 */
[----:B------:R-:W-:Y:S01]  /*2e200*/  STL.64 [R1+0x138], R22 ;  /* 0x0001381601007387 */ /* 0x000fe20000100a00 */
[----:B------:R-:W-:-:S03]  /*2e210*/  IMAD.MOV.U32 R29, RZ, RZ, R20 ;  /* 0x000000ffff1d7224 */ /* 0x000fc600078e0014 */
[----:B------:R-:W0:Y:S04]  /*2e220*/  LDSM.16.MT88.4 R20, [R11+UR9+0x32080] ;  /* 0x032080090b14783b */ /* 0x000e280008004200 */
[----:B------:R-:W-:Y:S01]  /*2e230*/  STL [R1+0x1304], R29 ;  /* 0x0013041d01007387 */ /* 0x000fe20000100800 */
[----:B0-----:R-:W-:Y:S02]  /*2e240*/  IMAD.MOV.U32 R17, RZ, RZ, R20 ;  /* 0x000000ffff117224 */ /* 0x001fe400078e0014 */
[----:B------:R-:W-:Y:S01]  /*2e250*/  IMAD.MOV.U32 R16, RZ, RZ, R22 ;  /* 0x000000ffff107224 */ /* 0x000fe200078e0016 */
[----:B------:R0:W-:Y:S04]  /*2e260*/  STL [R1+0x194], R21 ;  /* 0x0001941501007387 */ /* 0x0001e80000100800 */
[----:B------:R-:W-:Y:S04]  /*2e270*/  STL [R1+0x19c], R23 ;  /* 0x00019c1701007387 */ /* 0x000fe80000100800 */
[----:B------:R-:W-:Y:S04]  /*2e280*/  STL.64 [R1+0x1370], R18 ;  /* 0x0013701201007387 */ /* 0x000fe80000100a00 */
[----:B------:R1:W-:Y:S01]  /*2e290*/  STL.64 [R1+0x1368], R16 ;  /* 0x0013681001007387 */ /* 0x0003e20000100a00 */
[----:B--2---:R-:W-:Y:S01]  /*2e2a0*/  MOV R20, R26 ;  /* 0x0000001a00147202 */ /* 0x004fe20000000f00 */
[----:B0-----:R-:W-:-:S02]  /*2e2b0*/  IMAD.MOV.U32 R21, RZ, RZ, R27 ;  /* 0x000000ffff157224 */ /* 0x001fc400078e001b */
[----:B------:R-:W4:Y:S04]  /*2e2c0*/  LDL.LU R26, [R1+0x13a0] ;  /* 0x0013a000011a7983 */ /* 0x000f280000300800 */
        /* <DEDUP_REMOVED lines=10> */
[----:B----4-:R-:W-:Y:S03]  /*2e370*/  HMMA.16816.F32 R20, R20, R2, R24 ;  /* 0x000000021414723c */ /* 0x010fe60000001818 */
[----:B------:R-:W2:-:S15]  /*2e380*/  LDL.LU R6, [R1+0x1398] ;  /* 0x0013980001067983 */ /* 0x000e9e0000300800 */
[----:B------:R-:W-:Y:S01]  /*2e390*/  NOP ;  /* 0x0000000000007918 */ /* 0x000fe20000000000 */
[----:B------:R1:W-:Y:S04]  /*2e3a0*/  STL.64 [R1+0x1b0], R20 ;  /* 0x0001b01401007387 */ /* 0x0003e80000100a00 */
[----:B------:R-:W-:Y:S04]  /*2e3b0*/  STL.64 [R1+0x1b8], R22 ;  /* 0x0001b81601007387 */ /* 0x000fe80000100a00 */
[----:B0-----:R-:W-:Y:S01]  /*2e3c0*/  STL [R1+0x1e4], R17 ;  /* 0x0001e41101007387 */ /* 0x001fe20000100800 */
[----:B------:R-:W-:-:S03]  /*2e3d0*/  IMAD.MOV.U32 R15, RZ, RZ, R16 ;  /* 0x000000ffff0f7224 */ /* 0x000fc600078e0010 */
[----:B------:R-:W-:Y:S01]  /*2e3e0*/  STL [R1+0x1ec], R19 ;  /* 0x0001ec1301007387 */ /* 0x000fe20000100800 */
[----:B------:R-:W-:-:S03]  /*2e3f0*/  MOV R29, R18 ;  /* 0x00000012001d7202 */ /* 0x000fc60000000f00 */
[----:B------:R-:W0:Y:S01]  /*2e400*/  LDSM.16.MT88.4 R16, [R11+UR9+0x32100] ;  /* 0x032100090b10783b */ /* 0x000e220008004200 */
[----:B-1----:R-:W-:-:S03]  /*2e410*/  IMAD.MOV.U32 R20, RZ, RZ, R7 ;  /* 0x000000ffff147224 */ /* 0x002fc600078e0007 */
[----:B0-----:R-:W-:Y:S04]  /*2e420*/  STL [R1+0x1f4], R17 ;  /* 0x0001f41101007387 */ /* 0x001fe80000100800 */
[----:B------:R-:W-:Y:S04]  /*2e430*/  STL [R1+0x1fc], R19 ;  /* 0x0001fc1301007387 */ /* 0x000fe80000100800 */
[----:B------:R-:W2:Y:S04]  /*2e440*/  LDL.LU R7, [R1+0x1394] ;  /* 0x0013940001077983 */ /* 0x000ea80000300800 */
[----:B------:R-:W2:Y:S01]  /*2e450*/  LDL.LU R21, [R1+0x298] ;  /* 0x0002980001157983 */ /* 0x000ea20000300800 */
[----:B------:R-:W-:-:S02]  /*2e460*/  IMAD.MOV.U32 R27, RZ, RZ, R16 ;  /* 0x000000ffff1b7224 */ /* 0x000fc400078e0010 */
[----:B------:R-:W-:Y:S02]  /*2e470*/  IMAD.MOV.U32 R26, RZ, RZ, R18 ;  /* 0x000000ffff1a7224 */ /* 0x000fe400078e0012 */
[----:B------:R-:W0:Y:S01]  /*2e480*/  LDSM.16.MT88.4 R16, [R11+UR9+0x30180] ;  /* 0x030180090b10783b */ /* 0x000e220008004200 */
[----:B------:R-:W-:Y:S01]  /*2e490*/  IMAD.MOV.U32 R22, RZ, RZ, R12 ;  /* 0x000000ffff167224 */ /* 0x000fe200078e000c */
[----:B------:R-:W-:Y:S02]  /*2e4a0*/  MOV R23, R10 ;  /* 0x0000000a00177202 */ /* 0x000fe40000000f00 */
[----:B------:R-:W4:Y:S04]  /*2e4b0*/  LDL.LU R12, [R1+0x1390] ;  /* 0x00139000010c7983 */ /* 0x000f280000300800 */
[----:B0-----:R-:W-:Y:S04]  /*2e4c0*/  STL [R1+0x274], R17 ;  /* 0x0002741101007387 */ /* 0x001fe80000100800 */
[----:B------:R-:W-:Y:S01]  /*2e4d0*/  STL [R1+0x27c], R19 ;  /* 0x00027c1301007387 */ /* 0x000fe20000100800 */
[----:B------:R-:W-:-:S02]  /*2e4e0*/  IMAD.MOV.U32 R25, RZ, RZ, R16 ;  /* 0x000000ffff197224 */ /* 0x000fc400078e0010 */
[----:B------:R-:W-:Y:S02]  /*2e4f0*/  IMAD.MOV.U32 R24, RZ, RZ, R18 ;  /* 0x000000ffff187224 */ /* 0x000fe400078e0012 */
        /* <DEDUP_REMOVED lines=8> */
[----:B------:R-:W2:Y:S04]  /*2e580*/  LDL.LU R22, [R1+0x38] ;  /* 0x0000380001167983 */ /* 0x000ea80000300800 */
[----:B------:R-:W2:Y:S01]  /*2e590*/  LDL.LU R23, [R1+0x3c] ;  /* 0x00003c0001177983 */ /* 0x000ea20000300800 */
[----:B0-----:R-:W-:-:S03]  /*2e5a0*/  IMAD.MOV.U32 R11, RZ, RZ, R4 ;  /* 0x000000ffff0b7224 */ /* 0x001fc600078e0004 */
[----:B------:R0:W-:Y:S04]  /*2e5b0*/  STL [R1+0x254], R5 ;  /* 0x0002540501007387 */ /* 0x0001e80000100800 */
[----:B------:R1:W-:Y:S01]  /*2e5c0*/  STL [R1+0x25c], R7 ;  /* 0x00025c0701007387 */ /* 0x0003e20000100800 */
[----:B------:R-:W-:-:S03]  /*2e5d0*/  MOV R4, R13 ;  /* 0x0000000d00047202 */ /* 0x000fc60000000f00 */
[----:B------:R-:W4:Y:S01]  /*2e5e0*/  LDL.LU R13, [R1+0x138c] ;  /* 0x00138c00010d7983 */ /* 0x000f220000300800 */
[----:B------:R-:W-:Y:S02]  /*2e5f0*/  IMAD.MOV.U32 R10, RZ, RZ, R6 ;  /* 0x000000ffff0a7224 */ /* 0x000fe400078e0006 */
[----:B------:R-:W-:Y:S02]  /*2e600*/  IMAD.MOV.U32 R6, RZ, RZ, R9 ;  /* 0x000000ffff067224 */ /* 0x000fe400078e0009 */
[----:B0-----:R-:W-:Y:S02]  /*2e610*/  IMAD.MOV.U32 R5, RZ, RZ, R14 ;  /* 0x000000ffff057224 */ /* 0x001fe400078e000e */
[----:B-1----:R-:W-:Y:S01]  /*2e620*/  IMAD.MOV.U32 R7, RZ, RZ, R8 ;  /* 0x000000ffff077224 */ /* 0x002fe200078e0008 */
[----:B------:R-:W4:Y:S04]  /*2e630*/  LDL.LU R14, [R1+0x1388] ;  /* 0x00138800010e7983 */ /* 0x000f280000300800 */
[----:B------:R-:W-:Y:S04]  /*2e640*/  STL [R1+0x44], R17 ;  /* 0x0000441101007387 */ /* 0x000fe80000100800 */
[----:B------:R0:W-:Y:S01]  /*2e650*/  STL [R1+0x4c], R19 ;  /* 0x00004c1301007387 */ /* 0x0001e20000100800 */
[----:B------:R-:W-:Y:S01]  /*2e660*/  MOV R8, R18 ;  /* 0x0000001200087202 */ /* 0x000fe20000000f00 */
[----:B------:R-:W-:-:S02]  /*2e670*/  IMAD.MOV.U32 R9, RZ, RZ, R16 ;  /* 0x000000ffff097224 */ /* 0x000fc400078e0010 */
[----:B0-----:R-:W3:Y:S04]  /*2e680*/  LDL.LU.64 R18, [R1+0x1380] ;  /* 0x0013800001127983 */ /* 0x001ee80000300a00 */
[----:B------:R-:W3:Y:S02]  /*2e690*/  LDL.LU.64 R16, [R1+0x1378] ;  /* 0x0013780001107983 */ /* 0x000ee40000300a00 */
[----:B---3--:R-:W-:Y:S02]  /*2e6a0*/  HMMA.16816.F32 R4, R4, R2, R16 ;  /* 0x000000020404723c */ /* 0x008fe40000001810 */
[----:B------:R-:W3:Y:S04]  /*2e6b0*/  LDL.LU.64 R18, [R1+0x1370] ;  /* 0x0013700001127983 */ /* 0x000ee80000300a00 */
[----:B------:R-:W5:-:S13]  /*2e6c0*/  LDL.LU.64 R16, [R1+0x1368] ;  /* 0x0013680001107983 */ /* 0x000f5a0000300a00 */
[----:B------:R-:W-:Y:S04]  /*2e6d0*/  STL.64 [R1], R4 ;  /* 0x0000000401007387 */ /* 0x000fe80000100a00 */
[----:B------:R-:W-:Y:S04]  /*2e6e0*/  STL.64 [R1+0x8], R6 ;  /* 0x0000080601007387 */ /* 0x000fe80000100a00 */
[----:B------:R-:W0:Y:S04]  /*2e6f0*/  LDSM.16.MT88.4 R4, [R0+UR9+0x32000] ;  /* 0x032000090004783b */ /* 0x000e280008004200 */
[----:B0-----:R3:W-:Y:S04]  /*2e700*/  STL.64 [R1+0x60], R4 ;  /* 0x0000600401007387 */ /* 0x0017e80000100a00 */
[----:B------:R5:W-:Y:S04]  /*2e710*/  STL.64 [R1+0x68], R6 ;  /* 0x0000680601007387 */ /* 0x000be80000100a00 */
[----:B------:R-:W4:Y:S01]  /*2e720*/  LDL R28, [R1+0x314] ;  /* 0x00031400011c7983 */ /* 0x000f220000100800 */
[----:B---3--:R-:W-:-:S02]  /*2e730*/  IMAD.MOV.U32 R4, RZ, RZ, R19 ;  /* 0x000000ffff047224 */ /* 0x008fc400078e0013 */
[----:B------:R-:W-:Y:S02]  /*2e740*/  IMAD.MOV.U32 R5, RZ, RZ, R18 ;  /* 0x000000ffff057224 */ /* 0x000fe400078e0012 */
[----:B-----5:R-:W-:Y:S02]  /*2e750*/  IMAD.MOV.U32 R6, RZ, RZ, R17 ;  /* 0x000000ffff067224 */ /* 0x020fe400078e0011 */
[----:B------:R-:W-:Y:S02]  /*2e760*/  IMAD.MOV.U32 R7, RZ, RZ, R16 ;  /* 0x000000ffff077224 */ /* 0x000fe400078e0010 */
[----:B------:R-:W0:Y:S05]  /*2e770*/  LDSM.16.MT88.4 R16, [R0+UR9+0x30080] ;  /* 0x030080090010783b */ /* 0x000e2a0008004200 */
[----:B--2---:R-:W-:Y:S01]  /*2e780*/  HMMA.16816.F32 R4, R4, R2, R20 ;  /* 0x000000020404723c */ /* 0x004fe20000001814 */
[----:B------:R-:W1:Y:S04]  /*2e790*/  LDSM.16.MT88.4 R20, [R0+UR9+0x32080] ;  /* 0x032080090014783b */ /* 0x000e680008004200 */
[----:B----4-:R-:W-:Y:S04]  /*2e7a0*/  STL [R1+0x1350], R28 ;  /* 0x0013501c01007387 */ /* 0x010fe80000100800 */
[----:B0-----:R-:W-:Y:S04]  /*2e7b0*/  STL.64 [R1+0xe0], R16 ;  /* 0x0000e01001007387 */ /* 0x001fe80000100a00 */
[----:B------:R0:W-:Y:S04]  /*2e7c0*/  STL.64 [R1+0xe8], R18 ;  /* 0x0000e81201007387 */ /* 0x0001e80000100a00 */
[----:B0-----:R-:W2:Y:S04]  /*2e7d0*/  LDL.LU.64 R18, [R1+0x1360] ;  /* 0x0013600001127983 */ /* 0x001ea80000300a00 */
[----:B------:R-:W2:Y:S04]  /*2e7e0*/  LDL.LU.64 R16, [R1+0x1358] ;  /* 0x0013580001107983 */ /* 0x000ea80000300a00 */
[----:B-1----:R-:W-:Y:S04]  /*2e7f0*/  STL [R1+0xd4], R21 ;  /* 0x0000d41501007387 */ /* 0x002fe80000100800 */
[----:B------:R0:W-:Y:S04]  /*2e800*/  STL.64 [R1+0xa0], R4 ;  /* 0x0000a00401007387 */ /* 0x0001e80000100a00 */
[----:B------:R1:W-:Y:S04]  /*2e810*/  STL.64 [R1+0xa8], R6 ;  /* 0x0000a80601007387 */ /* 0x0003e80000100a00 */
[----:B------:R-:W-:Y:S01]  /*2e820*/  STL.64 [R1+0xd8], R22 ;  /* 0x0000d81601007387 */ /* 0x000fe20000100a00 */
[----:B0-----:R-:W-:-:S03]  /*2e830*/  IMAD.MOV.U32 R4, RZ, RZ, R15 ;  /* 0x000000ffff047224 */ /* 0x001fc600078e000f */
[----:B------:R-:W3:Y:S01]  /*2e840*/  LDL.LU R15, [R1+0x1354] ;  /* 0x00135400010f7983 */ /* 0x000ee20000300800 */
[----:B------:R-:W-:Y:S02]  /*2e850*/  IMAD.MOV.U32 R5, RZ, RZ, R29 ;  /* 0x000000ffff057224 */ /* 0x000fe400078e001d */
[----:B-1----:R-:W-:Y:S02]  /*2e860*/  IMAD.MOV.U32 R6, RZ, RZ, R27 ;  /* 0x000000ffff067224 */ /* 0x002fe400078e001b */
[----:B------:R-:W-:-:S07]  /*2e870*/  IMAD.MOV.U32 R7, RZ, RZ, R26 ;  /* 0x000000ffff077224 */ /* 0x000fce00078e001a */
[----:B--2---:R-:W-:Y:S01]  /*2e880*/  HMMA.16816.F32 R16, R4, R2, R16 ;  /* 0x000000020410723c */ /* 0x004fe20000001810 */
[----:B------:R-:W-:Y:S01]  /*2e890*/  MOV R4, R25 ;  /* 0x0000001900047202 */ /* 0x000fe20000000f00 */
[----:B------:R-:W-:Y:S02]  /*2e8a0*/  IMAD.MOV.U32 R5, RZ, RZ, R24 ;  /* 0x000000ffff057224 */ /* 0x000fe400078e0018 */
[----:B------:R-:W-:Y:S02]  /*2e8b0*/  IMAD.MOV.U32 R6, RZ, RZ, R11 ;  /* 0x000000ffff067224 */ /* 0x000fe400078e000b */
[----:B------:R-:W-:-:S07]  /*2e8c0*/  IMAD.MOV.U32 R7, RZ, RZ, R10 ;  /* 0x000000ffff077224 */ /* 0x000fce00078e000a */
[----:B---3--:R-:W-:Y:S06]  /*2e8d0*/  HMMA.16816.F32 R4, R4, R2, R12 ;  /* 0x000000020404723c */ /* 0x008fec000000180c */
[----:B------:R-:W-:Y:S04]  /*2e8e0*/  STL.64 [R1+0x120], R16 ;  /* 0x0001201001007387 */ /* 0x000fe80000100a00 */
[----:B------:R-:W-:Y:S04]  /*2e8f0*/  STL.64 [R1+0x128], R18 ;  /* 0x0001281201007387 */ /* 0x000fe80000100a00 */
[----:B------:R-:W2:Y:S05]  /*2e900*/  LDL.LU R12, [R1+0x2d0] ;  /* 0x0002d000010c7983 */ /* 0x000eaa0000300800 */
        /* <DEDUP_REMOVED lines=9> */
[----:B------:R-:W0:Y:S01]  /*2e9a0*/  LDSM.16.MT88.4 R4, [R0+UR9+0x30100] ;  /* 0x030100090004783b */ /* 0x000e220008004200 */
[----:B------:R-:W-:Y:S01]  /*2e9b0*/  MOV R28, R20 ;  /* 0x00000014001c7202 */ /* 0x000fe20000000f00 */
[----:B0-----:R-:W-:-:S02]  /*2e9c0*/  IMAD.MOV.U32 R29, RZ, RZ, R4 ;  /* 0x000000ffff1d7224 */ /* 0x001fc400078e0004 */
[----:B------:R-:W-:Y:S01]  /*2e9d0*/  IMAD.MOV.U32 R4, RZ, RZ, R9 ;  /* 0x000000ffff047224 */ /* 0x000fe200078e0009 */
[----:B------:R-:W-:Y:S01]  /*2e9e0*/  MOV R19, R6 ;  /* 0x0000000600137202 */ /* 0x000fe20000000f00 */
[----:B----4-:R-:W-:Y:S04]  /*2e9f0*/  STL.64 [R1+0x1348], R26 ;  /* 0x0013481a01007387 */ /* 0x010fe80000100a00 */
[----:B---3--:R-:W-:Y:S04]  /*2ea00*/  STL.64 [R1+0x1340], R24 ;  /* 0x0013401801007387 */ /* 0x008fe80000100a00 */
[----:B------:R0:W-:Y:S04]  /*2ea10*/  STL [R1+0xf4], R5 ;  /* 0x0000f40501007387 */ /* 0x0001e80000100800 */
[----:B------:R1:W-:Y:S04]  /*2ea20*/  STL [R1+0xfc], R7 ;  /* 0x0000fc0701007387 */ /* 0x0003e80000100800 */
[----:B------:R-:W3:Y:S01]  /*2ea30*/  LDSM.16.MT88.4 R24, [R0+UR9+0x32100] ;  /* 0x032100090018783b */ /* 0x000ee20008004200 */
[----:B0-----:R-:W-:-:S03]  /*2ea40*/  IMAD.MOV.U32 R5, RZ, RZ, R8 ;  /* 0x000000ffff057224 */ /* 0x001fc600078e0008 */
[----:B------:R-:W4:Y:S04]  /*2ea50*/  LDL.LU R8, [R1+0x20] ;  /* 0x0000200001087983 */ /* 0x000f280000300800 */
[----:B------:R-:W4:Y:S04]  /*2ea60*/  LDL.LU R9, [R1+0x24] ;  /* 0x0000240001097983 */ /* 0x000f280000300800 */
[----:B------:R-:W4:Y:S04]  /*2ea70*/  LDL.LU R10, [R1+0x28] ;  /* 0x00002800010a7983 */ /* 0x000f280000300800 */
[----:B------:R-:W4:Y:S04]  /*2ea80*/  LDL.LU R11, [R1+0x2c] ;  /* 0x00002c00010b7983 */ /* 0x000f280000300800 */
[----:B------:R-:W5:Y:S04]  /*2ea90*/  LDL.LU R20, [R1+0x2e0] ;  /* 0x0002e00001147983 */ /* 0x000f680000300800 */
[----:B------:R-:W5:Y:S04]  /*2eaa0*/  LDL.LU R21, [R1+0x2e4] ;  /* 0x0002e40001157983 */ /* 0x000f680000300800 */
[----:B------:R-:W5:Y:S04]  /*2eab0*/  LDL.LU R22, [R1+0x2e8] ;  /* 0x0002e80001167983 */ /* 0x000f680000300800 */
[----:B------:R-:W5:Y:S04]  /*2eac0*/  LDL.LU R23, [R1+0x2ec] ;  /* 0x0002ec0001177983 */ /* 0x000f680000300800 */
[----:B------:R-:W2:Y:S04]  /*2ead0*/  LDL.LU R6, [R1+0x60] ;  /* 0x0000600001067983 */ /* 0x000ea80000300800 */
[----:B-1----:R-:W2:Y:S04]  /*2eae0*/  LDL.LU R7, [R1+0x68] ;  /* 0x0000680001077983 */ /* 0x002ea80000300800 */
[----:B---3--:R-:W-:Y:S01]  /*2eaf0*/  STL [R1+0x154], R25 ;  /* 0x0001541901007387 */ /* 0x008fe20000100800 */
[----:B------:R-:W-:-:S03]  /*2eb00*/  IMAD.MOV.U32 R18, RZ, RZ, R24 ;  /* 0x000000ffff127224 */ /* 0x000fc600078e0018 */
[----:B------:R-:W-:Y:S01]  /*2eb10*/  STL [R1+0x15c], R27 ;  /* 0x00015c1b01007387 */ /* 0x000fe20000100800 */
[----:B------:R-:W-:-:S03]  /*2eb20*/  IMAD.MOV.U32 R17, RZ, RZ, R26 ;  /* 0x000000ffff117224 */ /* 0x000fc600078e001a */
[----:B------:R-:W0:Y:S01]  /*2eb30*/  LDSM.16.MT88.4 R24, [R0+UR9+0x32180] ;  /* 0x032180090018783b */ /* 0x000e220008004200 */
[----:B--2---:R-:W-:Y:S03]  /*2eb40*/  HMMA.16816.F32 R4, R4, R2, R12 ;  /* 0x000000020404723c */ /* 0x004fe6000000180c */
[----:B------:R-:W1:-:S15]  /*2eb50*/  LDSM.16.MT88.4 R12, [R0+UR9+0x30180] ;  /* 0x03018009000c783b */ /* 0x000e5e0008004200 */
[----:B------:R-:W-:Y:S01]  /*2eb60*/  NOP ;  /* 0x0000000000007918 */ /* 0x000fe20000000000 */
[----:B------:R0:W-:Y:S04]  /*2eb70*/  STL.64 [R1+0x12e0], R6 ;  /* 0x0012e00601007387 */ /* 0x0001e80000100a00 */
[----:B------:R2:W-:Y:S01]  /*2eb80*/  STL.64 [R1+0x12d8], R4 ;  /* 0x0012d80401007387 */ /* 0x0005e20000100a00 */
[----:B0-----:R-:W-:Y:S02]  /*2eb90*/  IMAD.MOV.U32 R6, RZ, RZ, R24 ;  /* 0x000000ffff067224 */ /* 0x001fe400078e0018 */
[----:B--2---:R-:W-:Y:S01]  /*2eba0*/  IMAD.MOV.U32 R5, RZ, RZ, R26 ;  /* 0x000000ffff057224 */ /* 0x004fe200078e001a */
[----:B-1----:R0:W-:Y:S01]  /*2ebb0*/  STL [R1+0x1c4], R13 ;  /* 0x0001c40d01007387 */ /* 0x0021e20000100800 */
[----:B------:R-:W-:-:S03]  /*2ebc0*/  MOV R16, R12 ;  /* 0x0000000c00107202 */ /* 0x000fc60000000f00 */
[----:B------:R1:W-:Y:S01]  /*2ebd0*/  STL [R1+0x1cc], R15 ;  /* 0x0001cc0f01007387 */ /* 0x0003e20000100800 */
[----:B------:R-:W-:-:S03]  /*2ebe0*/  IMAD.MOV.U32 R7, RZ, RZ, R14 ;  /* 0x000000ffff077224 */ /* 0x000fc600078e000e */
[----:B------:R-:W2:Y:S01]  /*2ebf0*/  LDL.LU R12, [R1+0xe0] ;  /* 0x0000e000010c7983 */ /* 0x000ea20000300800 */
[----:B------:R-:W-:-:S03]  /*2ec00*/  IMAD.MOV.U32 R14, RZ, RZ, R28 ;  /* 0x000000ffff0e7224 */ /* 0x000fc600078e001c */
[----:B0-----:R-:W2:Y:S04]  /*2ec10*/  LDL.LU R13, [R1+0xe8] ;  /* 0x0000e800010d7983 */ /* 0x001ea80000300800 */
[----:B------:R-:W3:Y:S04]  /*2ec20*/  LDL.LU R28, [R1+0x1350] ;  /* 0x00135000011c7983 */ /* 0x000ee80000300800 */
[----:B-1----:R-:W2:Y:S04]  /*2ec30*/  LDL.LU R15, [R1+0xd8] ;  /* 0x0000d800010f7983 */ /* 0x002ea80000300800 */
[----:B------:R-:W-:Y:S04]  /*2ec40*/  STL [R1+0x1d4], R25 ;  /* 0x0001d41901007387 */ /* 0x000fe80000100800 */
[----:B------:R0:W-:Y:S04]  /*2ec50*/  STL [R1+0x1dc], R27 ;  /* 0x0001dc1b01007387 */ /* 0x0001e80000100800 */
[----:B0-----:R-:W2:Y:S04]  /*2ec60*/  LDL.LU.64 R26, [R1+0x1348] ;  /* 0x00134800011a7983 */ /* 0x001ea80000300a00 */
[----:B------:R-:W2:Y:S02]  /*2ec70*/  LDL.LU.64 R24, [R1+0x1340] ;  /* 0x0013400001187983 */ /* 0x000ea40000300a00 */
[----:B--2---:R-:W-:Y:S02]  /*2ec80*/  HMMA.16816.F32 R12, R12, R2, R24 ;  /* 0x000000020c0c723c */ /* 0x004fe40000001818 */
[----:B---3--:R-:W0:Y:S04]  /*2ec90*/  LDSM.16.MT88.4 R24, [R28+UR9+0x30000] ;  /* 0x030000091c18783b */ /* 0x008e280008004200 */
[----:B0-----:R-:W-:-:S13]  /*2eca0*/  STL [R1+0x130c], R25 ;  /* 0x00130c1901007387 */ /* 0x001fda0000100800 */
[----:B------:R-:W-:Y:S04]  /*2ecb0*/  STL.64 [R1+0x50], R12 ;  /* 0x0000500c01007387 */ /* 0x000fe80000100a00 */
[----:B------:R-:W-:Y:S04]  /*2ecc0*/  STL.64 [R1+0x58], R14 ;  /* 0x0000580e01007387 */ /* 0x000fe80000100a00 */
[----:B------:R-:W0:Y:S04]  /*2ecd0*/  LDSM.16.MT88.4 R12, [R28+UR9+0x32000] ;  /* 0x032000091c0c783b */ /* 0x000e280008004200 */
[----:B------:R-:W-:Y:S04]  /*2ece0*/  STL [R1+0x1308], R27 ;  /* 0x0013081b01007387 */ /* 0x000fe80000100800 */
        /* <DEDUP_REMOVED lines=8> */
[----:B----4-:R-:W-:Y:S01]  /*2ed70*/  HMMA.16816.F32 R12, R12, R2, R8 ;  /* 0x000000020c0c723c */ /* 0x010fe20000001808 */
[----:B------:R-:W2:Y:S04]  /*2ed80*/  LDL.LU.64 R10, [R1+0x1338] ;  /* 0x00133800010a7983 */ /* 0x000ea80000300a00 */
[----:B------:R-:W2:-:S14]  /*2ed90*/  LDL.LU.64 R8, [R1+0x1330] ;  /* 0x0013300001087983 */ /* 0x000e9c0000300a00 */
[----:B------:R0:W-:Y:S04]  /*2eda0*/  STL.64 [R1+0x90], R12 ;  /* 0x0000900c01007387 */ /* 0x0001e80000100a00 */
[----:B------:R1:W-:Y:S01]  /*2edb0*/  STL.64 [R1+0x98], R14 ;  /* 0x0000980e01007387 */ /* 0x0003e20000100a00 */
[----:B0-----:R-:W-:Y:S02]  /*2edc0*/  IMAD.MOV.U32 R12, RZ, RZ, R16 ;  /* 0x000000ffff0c7224 */ /* 0x001fe400078e0010 */
[----:B------:R-:W-:Y:S02]  /*2edd0*/  IMAD.MOV.U32 R13, RZ, RZ, R7 ;  /* 0x000000ffff0d7224 */ /* 0x000fe400078e0007 */
[----:B-1----:R-:W-:Y:S02]  /*2ede0*/  IMAD.MOV.U32 R14, RZ, RZ, R6 ;  /* 0x000000ffff0e7224 */ /* 0x002fe400078e0006 */
[----:B------:R-:W-:Y:S01]  /*2edf0*/  IMAD.MOV.U32 R15, RZ, RZ, R5 ;  /* 0x000000ffff0f7224 */ /* 0x000fe200078e0005 */
[----:B------:R-:W0:Y:S06]  /*2ee00*/  LDSM.16.MT88.4 R16, [R28+UR9+0x30100] ;  /* 0x030100091c10783b */ /* 0x000e2c0008004200 */
[----:B--2---:R-:W-:Y:S01]  /*2ee10*/  HMMA.16816.F32 R8, R12, R2, R8 ;  /* 0x000000020c08723c */ /* 0x004fe20000001808 */
[----:B------:R-:W-:Y:S01]  /*2ee20*/  MOV R12, R24 ;  /* 0x00000018000c7202 */ /* 0x000fe20000000f00 */
[----:B------:R-:W-:-:S02]  /*2ee30*/  IMAD.MOV.U32 R13, RZ, RZ, R26 ;  /* 0x000000ffff0d7224 */ /* 0x000fc400078e001a */
[----:B------:R-:W-:Y:S02]  /*2ee40*/  IMAD.MOV.U32 R14, RZ, RZ, R4 ;  /* 0x000000ffff0e7224 */ /* 0x000fe400078e0004 */
[----:B------:R-:W-:-:S07]  /*2ee50*/  IMAD.MOV.U32 R15, RZ, RZ, R0 ;  /* 0x000000ffff0f7224 */ /* 0x000fce00078e0000 */
[----:B-----5:R-:W-:Y:S06]  /*2ee60*/  HMMA.16816.F32 R12, R12, R2, R20 ;  /* 0x000000020c0c723c */ /* 0x020fec0000001814 */
[----:B------:R-:W-:Y:S04]  /*2ee70*/  STL.64 [R1+0x110], R8 ;  /* 0x0001100801007387 */ /* 0x000fe80000100a00 */
[----:B------:R-:W-:Y:S04]  /*2ee80*/  STL.64 [R1+0x118], R10 ;  /* 0x0001180a01007387 */ /* 0x000fe80000100a00 */
[----:B------:R-:W1:Y:S05]  /*2ee90*/  LDSM.16.MT88.4 R8, [R28+UR9+0x30080] ;  /* 0x030080091c08783b */ /* 0x000e6a0008004200 */
[----:B------:R-:W-:Y:S04]  /*2eea0*/  STL.64 [R1+0x12f8], R14 ;  /* 0x0012f80e01007387 */ /* 0x000fe80000100a00 */
[----:B------:R2:W-:Y:S04]  /*2eeb0*/  STL.64 [R1+0x12f0], R12 ;  /* 0x0012f00c01007387 */ /* 0x0005e80000100a00 */
[----:B--2---:R-:W2:Y:S04]  /*2eec0*/  LDL.LU R12, [R1+0xb0] ;  /* 0x0000b000010c7983 */ /* 0x004ea80000300800 */
[----:B------:R-:W2:Y:S04]  /*2eed0*/  LDL.LU R13, [R1+0xb4] ;  /* 0x0000b400010d7983 */ /* 0x000ea80000300800 */
[----:B------:R-:W3:Y:S04]  /*2eee0*/  LDL.LU R14, [R1+0xb8] ;  /* 0x0000b800010e7983 */ /* 0x000ee80000300800 */
[----:B------:R-:W3:Y:S04]  /*2eef0*/  LDL.LU R15, [R1+0xbc] ;  /* 0x0000bc00010f7983 */ /* 0x000ee80000300800 */
[----:B---3--:R-:W-:Y:S04]  /*2ef00*/  STL.64 [R1+0x1318], R14 ;  /* 0x0013180e01007387 */ /* 0x008fe80000100a00 */
[----:B--2---:R2:W-:Y:S04]  /*2ef10*/  STL.64 [R1+0x1310], R12 ;  /* 0x0013100c01007387 */ /* 0x0045e80000100a00 */
[----:B--2---:R-:W2:Y:S04]  /*2ef20*/  LDL.LU R12, [R1+0x10] ;  /* 0x00001000010c7983 */ /* 0x004ea80000300800 */
[----:B------:R-:W2:Y:S04]  /*2ef30*/  LDL.LU R13, [R1+0x14] ;  /* 0x00001400010d7983 */ /* 0x000ea80000300800 */
[----:B------:R-:W3:Y:S04]  /*2ef40*/  LDL.LU R14, [R1+0x18] ;  /* 0x00001800010e7983 */ /* 0x000ee80000300800 */
[----:B------:R-:W3:Y:S01]  /*2ef50*/  LDL.LU R15, [R1+0x1c] ;  /* 0x00001c00010f7983 */ /* 0x000ee20000300800 */
[----:B0-----:R-:W-:-:S02]  /*2ef60*/  IMAD.MOV.U32 R20, RZ, RZ, R16 ;  /* 0x000000ffff147224 */ /* 0x001fc400078e0010 */
[----:B------:R-:W-:Y:S02]  /*2ef70*/  IMAD.MOV.U32 R21, RZ, RZ, R18 ;  /* 0x000000ffff157224 */ /* 0x000fe400078e0012 */
[----:B-1----:R-:W-:Y:S01]  /*2ef80*/  IMAD.MOV.U32 R5, RZ, RZ, R8 ;  /* 0x000000ffff057224 */ /* 0x002fe200078e0008 */
[----:B------:R-:W-:Y:S01]  /*2ef90*/  MOV R4, R10 ;  /* 0x0000000a00047202 */ /* 0x000fe20000000f00 */
[----:B---3--:R-:W-:Y:S04]  /*2efa0*/  STL.64 [R1+0x1328], R14 ;  /* 0x0013280e01007387 */ /* 0x008fe80000100a00 */
[----:B--2---:R0:W-:Y:S04]  /*2efb0*/  STL.64 [R1+0x1320], R12 ;  /* 0x0013200c01007387 */ /* 0x0041e80000100a00 */
[----:B0-----:R-:W2:Y:S04]  /*2efc0*/  LDL.LU R12, [R1+0x2c0] ;  /* 0x0002c000010c7983 */ /* 0x001ea80000300800 */
[----:B------:R-:W2:Y:S04]  /*2efd0*/  LDL.LU R13, [R1+0x2c4] ;  /* 0x0002c400010d7983 */ /* 0x000ea80000300800 */
[----:B------:R-:W2:Y:S04]  /*2efe0*/  LDL.LU R14, [R1+0x2c8] ;  /* 0x0002c800010e7983 */ /* 0x000ea80000300800 */
[----:B------:R-:W2:Y:S04]  /*2eff0*/  LDL.LU R15, [R1+0x2cc] ;  /* 0x0002cc00010f7983 */ /* 0x000ea80000300800 */
[----:B------:R-:W-:Y:S04]  /*2f000*/  STL [R1+0x24], R9 ;  /* 0x0000240901007387 */ /* 0x000fe80000100800 */
[----:B------:R-:W-:Y:S04]  /*2f010*/  STL [R1+0x2c], R11 ;  /* 0x00002c0b01007387 */ /* 0x000fe80000100800 */
[----:B------:R-:W-:Y:S04]  /*2f020*/  STL [R1+0x74], R17 ;  /* 0x0000741101007387 */ /* 0x000fe80000100800 */
[----:B------:R-:W-:Y:S04]  /*2f030*/  STL [R1+0x7c], R19 ;  /* 0x00007c1301007387 */ /* 0x000fe80000100800 */
[----:B------:R-:W0:Y:S04]  /*2f040*/  LDSM.16.MT88.4 R16, [R28+UR9+0x32100] ;  /* 0x032100091c10783b */ /* 0x000e280008004200 */
[----:B------:R-:W-:Y:S01]  /*2f050*/  LDSM.16.MT88.4 R8, [R28+UR9+0x32080] ;  /* 0x032080091c08783b */ /* 0x000fe20008004200 */
[----:B0-----:R-:W-:-:S02]  /*2f060*/  IMAD.MOV.U32 R22, RZ, RZ, R16 ;  /* 0x000000ffff167224 */ /* 0x001fc400078e0010 */
[----:B------:R-:W-:Y:S01]  /*2f070*/  IMAD.MOV.U32 R23, RZ, RZ, R18 ;  /* 0x000000ffff177224 */ /* 0x000fe200078e0012 */
[----:B------:R-:W-:Y:S01]  /*2f080*/  STL [R1+0x84], R17 ;  /* 0x0000841101007387 */ /* 0x000fe20000100800 */
[----:B------:R-:W-:-:S03]  /*2f090*/  MOV R0, R19 ;  /* 0x0000001300007202 */ /* 0x000fc60000000f00 */
[----:B------:R-:W0:Y:S04]  /*2f0a0*/  LDSM.16.MT88.4 R16, [R28+UR9+0x30180] ;  /* 0x030180091c10783b */ /* 0x000e280008004200 */
[----:B------:R-:W-:Y:S04]  /*2f0b0*/  STL [R1+0x12cc], R0 ;  /* 0x0012cc0001007387 */ /* 0x000fe80000100800 */
[----:B0-----:R-:W-:Y:S01]  /*2f0c0*/  STL [R1+0x144], R17 ;  /* 0x0001441101007387 */ /* 0x001fe20000100800 */
[----:B------:R-:W-:-:S03]  /*2f0d0*/  IMAD.MOV.U32 R25, RZ, RZ, R16 ;  /* 0x000000ffff197224 */ /* 0x000fc600078e0010 */
[----:B------:R-:W-:Y:S01]  /*2f0e0*/  STL [R1+0x14c], R19 ;  /* 0x00014c1301007387 */ /* 0x000fe20000100800 */
[----:B------:R-:W-:-:S03]  /*2f0f0*/  IMAD.MOV.U32 R27, RZ, RZ, R18 ;  /* 0x000000ffff1b7224 */ /* 0x000fc600078e0012 */
[----:B------:R-:W0:Y:S04]  /*2f100*/  LDSM.16.MT88.4 R16, [R28+UR9+0x32180] ;  /* 0x032180091c10783b */ /* 0x000e280008004200 */
[----:B0-----:R0:W-:Y:S01]  /*2f110*/  STL [R1+0x174], R17 ;  /* 0x0001741101007387 */ /* 0x0011e20000100800 */
[----:B------:R-:W-:-:S03]  /*2f120*/  IMAD.MOV.U32 R29, RZ, RZ, R16 ;  /* 0x000000ffff1d7224 */ /* 0x000fc600078e0010 */
[----:B------:R1:W-:Y:S01]  /*2f130*/  STL [R1+0x17c], R19 ;  /* 0x00017c1301007387 */ /* 0x0003e20000100800 */
[----:B------:R-:W-:Y:S01]  /*2f140*/  MOV R16, R5 ;  /* 0x0000000500107202 */ /* 0x000fe20000000f00 */
[----:B------:R-:W-:Y:S02]  /*2f150*/  IMAD.MOV.U32 R28, RZ, RZ, R18 ;  /* 0x000000ffff1c7224 */ /* 0x000fe400078e0012 */
[----:B------:R-:W-:Y:S02]  /*2f160*/  IMAD.MOV.U32 R18, RZ, RZ, R8 ;  /* 0x000000ffff127224 */ /* 0x000fe400078e0008 */
[----:B0-----:R-:W-:Y:S02]  /*2f170*/  IMAD.MOV.U32 R17, RZ, RZ, R4 ;  /* 0x000000ffff117224 */ /* 0x001fe400078e0004 */
[----:B------:R-:W3:Y:S04]  /*2f180*/  LDL.LU R4, [R1] ;  /* 0x0000000001047983 */ /* 0x000ee80000300800 */
[----:B------:R-:W3:Y:S04]  /*2f190*/  LDL.LU R5, [R1+0x4] ;  /* 0x0000040001057983 */ /* 0x000ee80000300800 */
[----:B------:R-:W3:Y:S01]  /*2f1a0*/  LDL.LU R6, [R1+0x8] ;  /* 0x0000080001067983 */ /* 0x000ee20000300800 */
[----:B-1----:R-:W-:-:S03]  /*2f1b0*/  IMAD.MOV.U32 R19, RZ, RZ, R10 ;  /* 0x000000ffff137224 */ /* 0x002fc600078e000a */
[----:B------:R-:W3:Y:S04]  /*2f1c0*/  LDL.LU R7, [R1+0xc] ;  /* 0x00000c0001077983 */ /* 0x000ee80000300800 */
[----:B------:R-:W-:Y:S04]  /*2f1d0*/  STL [R1+0x12d4], R11 ;  /* 0x0012d40b01007387 */ /* 0x000fe80000100800 */
[----:B------:R0:W-:Y:S04]  /*2f1e0*/  STL [R1+0x12d0], R9 ;  /* 0x0012d00901007387 */ /* 0x0001e80000100800 */
[----:B------:R-:W4:Y:S04]  /*2f1f0*/  LDL.LU R8, [R1+0xc0] ;  /* 0x0000c00001087983 */ /* 0x000f280000300800 */
[----:B0-----:R-:W4:Y:S04]  /*2f200*/  LDL.LU R9, [R1+0xc4] ;  /* 0x0000c40001097983 */ /* 0x001f280000300800 */
[----:B------:R-:W4:Y:S04]  /*2f210*/  LDL.LU R10, [R1+0xc8] ;  /* 0x0000c800010a7983 */ /* 0x000f280000300800 */
[----:B------:R-:W4:Y:S01]  /*2f220*/  LDL.LU R11, [R1+0xcc] ;  /* 0x0000cc00010b7983 */ /* 0x000f220000300800 */
[-C--:B--2---:R-:W-:Y:S03]  /*2f230*/  HMMA.16816.F32 R16, R16, R2.reuse, R12 ;  /* 0x000000021010723c */ /* 0x084fe6000000180c */
[----:B------:R-:W2:Y:S04]  /*2f240*/  LDL.LU.64 R14, [R1+0x1328] ;  /* 0x00132800010e7983 */ /* 0x000ea80000300a00 */
[----:B------:R-:W2:Y:S02]  /*2f250*/  LDL.LU.64 R12, [R1+0x1320] ;  /* 0x00132000010c7983 */ /* 0x000ea40000300a00 */
[----:B--2---:R-:W-:Y:S02]  /*2f260*/  HMMA.16816.F32 R20, R20, R2, R12 ;  /* 0x000000021414723c */ /* 0x004fe4000000180c */
[----:B------:R-:W2:Y:S04]  /*2f270*/  LDL.LU.64 R14, [R1+0x1318] ;  /* 0x00131800010e7983 */ /* 0x000ea80000300a00 */
[----:B------:R-:W2:-:S13]  /*2f280*/  LDL.LU.64 R12, [R1+0x1310] ;  /* 0x00131000010c7983 */ /* 0x000e9a0000300a00 */
[----:B------:R-:W-:Y:S01]  /*2f290*/  IMAD.MOV.U32 R0, RZ, RZ, R21 ;  /* 0x000000ffff007224 */ /* 0x000fe200078e0015 */
[----:B------:R-:W-:Y:S01]  /*2f2a0*/  MOV R26, R22 ;  /* 0x00000016001a7202 */ /* 0x000fe20000000f00 */
[----:B------:R0:W-:Y:S01]  /*2f2b0*/  STL [R1+0x10], R20 ;  /* 0x0000101401007387 */ /* 0x0001e20000100800 */
[----:B------:R-:W-:Y:S02]  /*2f2c0*/  IMAD.MOV.U32 R24, RZ, RZ, R23 ;  /* 0x000000ffff187224 */ /* 0x000fe400078e0017 */
[----:B------:R-:W-:Y:S02]  /*2f2d0*/  IMAD.MOV.U32 R21, RZ, RZ, R27 ;  /* 0x000000ffff157224 */ /* 0x000fe400078e001b */
[----:B------:R-:W-:Y:S01]  /*2f2e0*/  IMAD.MOV.U32 R22, RZ, RZ, R29 ;  /* 0x000000ffff167224 */ /* 0x000fe200078e001d */
[----:B------:R-:W-:Y:S01]  /*2f2f0*/  MOV R23, R28 ;  /* 0x0000001c00177202 */ /* 0x000fe20000000f00 */
[----:B0-----:R-:W-:Y:S02]  /*2f300*/  IMAD.MOV.U32 R20, RZ, RZ, R25 ;  /* 0x000000ffff147224 */ /* 0x001fe400078e0019 */
[----:B------:R-:W5:Y:S04]  /*2f310*/  LDL.LU R25, [R1+0x130c] ;  /* 0x00130c0001197983 */ /* 0x000f680000300800 */
[----:B------:R-:W3:Y:S04]  /*2f320*/  LDL.LU R27, [R1+0x1308] ;  /* 0x00130800011b7983 */ /* 0x000ee80000300800 */
        /* <DEDUP_REMOVED lines=16> */
[----:B------:R-:W-:Y:S02]  /*2f430*/  IMAD.MOV.U32 R8, RZ, RZ, R29 ;  /* 0x000000ffff087224 */ /* 0x000fe400078e001d */
[----:B------:R-:W2:-:S15]  /*2f440*/  LDL.LU R29, [R1+0x12e8] ;  /* 0x0012e800011d7983 */ /* 0x000e9e0000300800 */
[----:B------:R-:W-:Y:S01]  /*2f450*/  NOP ;  /* 0x0000000000007918 */ /* 0x000fe20000000000 */
[----:B------:R0:W-:Y:S04]  /*2f460*/  STL.64 [R1+0xc0], R20 ;  /* 0x0000c01401007387 */ /* 0x0001e80000100a00 */
[----:B------:R1:W-:Y:S04]  /*2f470*/  STL.64 [R1+0xc8], R22 ;  /* 0x0000c81601007387 */ /* 0x0003e80000100a00 */
[----:B------:R-:W3:Y:S04]  /*2f480*/  LDL.LU R9, [R1+0x134] ;  /* 0x0001340001097983 */ /* 0x000ee80000300800 */
[----:B------:R-:W3:Y:S04]  /*2f490*/  LDL.LU R10, [R1+0x138] ;  /* 0x00013800010a7983 */ /* 0x000ee80000300800 */
[----:B------:R-:W3:Y:S04]  /*2f4a0*/  LDL.LU R11, [R1+0x13c] ;  /* 0x00013c00010b7983 */ /* 0x000ee80000300800 */
[----:B0-----:R-:W4:Y:S04]  /*2f4b0*/  LDL.LU R20, [R1+0x164] ;  /* 0x0001640001147983 */ /* 0x001f280000300800 */
[----:B------:R-:W4:Y:S01]  /*2f4c0*/  LDL.LU R21, [R1+0x16c] ;  /* 0x00016c0001157983 */ /* 0x000f220000300800 */
[----:B-1----:R-:W-:-:S02]  /*2f4d0*/  IMAD.MOV.U32 R23, RZ, RZ, R28 ;  /* 0x000000ffff177224 */ /* 0x002fc400078e001c */
[----:B--2---:R-:W-:-:S07]  /*2f4e0*/  IMAD.MOV.U32 R22, RZ, RZ, R29 ;  /* 0x000000ffff167224 */ /* 0x004fce00078e001d */
[----:B----4-:R-:W-:Y:S01]  /*2f4f0*/  HMMA.16816.F32 R20, R20, R2, R4 ;  /* 0x000000021414723c */ /* 0x010fe20000001804 */
[----:B------:R-:W2:Y:S04]  /*2f500*/  LDL.LU.64 R6, [R1+0x12e0] ;  /* 0x0012e00001067983 */ /* 0x000ea80000300a00 */
[----:B------:R-:W2:-:S14]  /*2f510*/  LDL.LU.64 R4, [R1+0x12d8] ;  /* 0x0012d80001047983 */ /* 0x000e9c0000300a00 */
[----:B------:R-:W-:Y:S01]  /*2f520*/  MOV R28, R23 ;  /* 0x00000017001c7202 */ /* 0x000fe20000000f00 */
[----:B------:R-:W-:Y:S01]  /*2f530*/  IMAD.MOV.U32 R29, RZ, RZ, R22 ;  /* 0x000000ffff1d7224 */ /* 0x000fe200078e0016 */
[----:B------:R0:W-:Y:S04]  /*2f540*/  STL.64 [R1+0x100], R20 ;  /* 0x0001001401007387 */ /* 0x0001e80000100a00 */
[----:B------:R-:W-:Y:S04]  /*2f550*/  STL [R1+0x1280], R28 ;  /* 0x0012801c01007387 */ /* 0x000fe80000100800 */
[----:B------:R-:W-:Y:S04]  /*2f560*/  STL [R1+0x127c], R29 ;  /* 0x00127c1d01007387 */ /* 0x000fe80000100800 */
[----:B0-----:R-:W2:Y:S04]  /*2f570*/  LDL.LU R20, [R1+0x44] ;  /* 0x0000440001147983 */ /* 0x001ea80000300800 */
        /* <DEDUP_REMOVED lines=13> */
[----:B-----5:R-:W-:-:S02]  /*2f650*/  IMAD.MOV.U32 R4, RZ, RZ, R25 ;  /* 0x000000ffff047224 */ /* 0x020fc400078e0019 */
[----:B------:R-:W-:-:S07]  /*2f660*/  IMAD.MOV.U32 R5, RZ, RZ, R27 ;  /* 0x000000ffff057224 */ /* 0x000fce00078e001b */
[----:B----4-:R-:W-:Y:S01]  /*2f670*/  HMMA.16816.F32 R4, R4, R2, R12 ;  /* 0x000000020404723c */ /* 0x010fe2000000180c */
[----:B------:R-:W4:-:S15]  /*2f680*/  LDL.LU R12, [R1+0xa0] ;  /* 0x0000a000010c7983 */ /* 0x000f1e0000300800 */
[----:B------:R-:W-:-:S03]  /*2f690*/  NOP ;  /* 0x0000000000007918 */ /* 0x000fc60000000000 */
[----:B------:R0:W-:Y:S04]  /*2f6a0*/  STL.64 [R1+0x160], R4 ;  /* 0x0001600401007387 */ /* 0x0001e80000100a00 */
[----:B------:R1:W-:Y:S04]  /*2f6b0*/  STL.64 [R1+0x168], R6 ;  /* 0x0001680601007387 */ /* 0x0003e80000100a00 */
[----:B------:R-:W4:Y:S04]  /*2f6c0*/  LDL.LU R13, [R1+0xa4] ;  /* 0x0000a400010d7983 */ /* 0x000f280000300800 */
[----:B------:R-:W4:Y:S04]  /*2f6d0*/  LDL.LU R14, [R1+0xa8] ;  /* 0x0000a800010e7983 */ /* 0x000f280000300800 */
[----:B------:R-:W4:Y:S04]  /*2f6e0*/  LDL.LU R15, [R1+0xac] ;  /* 0x0000ac00010f7983 */ /* 0x000f280000300800 */
[----:B0-----:R-:W3:Y:S04]  /*2f6f0*/  LDL.LU R4, [R1+0x224] ;  /* 0x0002240001047983 */ /* 0x001ee80000300800 */
[----:B------:R-:W3:Y:S04]  /*2f700*/  LDL.LU R5, [R1+0x22c] ;  /* 0x00022c0001057983 */ /* 0x000ee80000300800 */
[----:B-1----:R-:W3:Y:S04]  /*2f710*/  LDL.LU R6, [R1+0x244] ;  /* 0x0002440001067983 */ /* 0x002ee80000300800 */
[----:B------:R-:W3:Y:S02]  /*2f720*/  LDL.LU R7, [R1+0x24c] ;  /* 0x00024c0001077983 */ /* 0x000ee40000300800 */
[----:B---3--:R-:W-:Y:S02]  /*2f730*/  HMMA.16816.F32 R4, R4, R2, R8 ;  /* 0x000000020404723c */ /* 0x008fe40000001808 */
[----:B------:R-:W3:Y:S04]  /*2f740*/  LDL.LU R11, [R1+0x12d4] ;  /* 0x0012d400010b7983 */ /* 0x000ee80000300800 */
[----:B------:R-:W5:-:S13]  /*2f750*/  LDL.LU R9, [R1+0x12d0] ;  /* 0x0012d00001097983 */ /* 0x000f5a0000300800 */
[----:B------:R0:W-:Y:S04]  /*2f760*/  STL.64 [R1], R4 ;  /* 0x0000000401007387 */ /* 0x0001e80000100a00 */
        /* <DEDUP_REMOVED lines=11> */
[----:B------:R-:W2:Y:S04]  /*2f820*/  LDL.LU R6, [R1+0xd4] ;  /* 0x0000d40001067983 */ /* 0x000ea80000300800 */
[----:B------:R-:W2:Y:S04]  /*2f830*/  LDL.LU R7, [R1+0xdc] ;  /* 0x0000dc0001077983 */ /* 0x000ea80000300800 */
[----:B0-----:R-:W4:Y:S01]  /*2f840*/  LDL.LU R12, [R1+0x90] ;  /* 0x00009000010c7983 */ /* 0x001f220000300800 */
[----:B--2---:R-:W-:-:S15]  /*2f850*/  HMMA.16816.F32 R4, R4, R2, R20 ;  /* 0x000000020404723c */ /* 0x004fde0000001814 */
[----:B------:R-:W-:-:S04]  /*2f860*/  NOP ;  /* 0x0000000000007918 */ /* 0x000fc80000000000 */
[----:B------:R0:W-:Y:S04]  /*2f870*/  STL.64 [R1+0x40], R4 ;  /* 0x0000400401007387 */ /* 0x0001e80000100a00 */
[----:B------:R5:W-:Y:S04]  /*2f880*/  STL.64 [R1+0x48], R6 ;  /* 0x0000480601007387 */ /* 0x000be80000100a00 */
[----:B------:R-:W4:Y:S04]  /*2f890*/  LDL.LU R13, [R1+0x94] ;  /* 0x00009400010d7983 */ /* 0x000f280000300800 */
[----:B-1----:R-:W4:Y:S04]  /*2f8a0*/  LDL.LU R14, [R1+0x98] ;  /* 0x00009800010e7983 */ /* 0x002f280000300800 */
[----:B------:R-:W4:Y:S04]  /*2f8b0*/  LDL.LU R15, [R1+0x9c] ;  /* 0x00009c00010f7983 */ /* 0x000f280000300800 */
[----:B0-----:R-:W2:Y:S04]  /*2f8c0*/  LDL.LU R4, [R1+0x24] ;  /* 0x0000240001047983 */ /* 0x001ea80000300800 */
[----:B------:R-:W2:Y:S01]  /*2f8d0*/  LDL.LU R5, [R1+0x2c] ;  /* 0x00002c0001057983 */ /* 0x000ea20000300800 */
[----:B-----5:R-:W-:-:S02]  /*2f8e0*/  IMAD.MOV.U32 R6, RZ, RZ, R9 ;  /* 0x000000ffff067224 */ /* 0x020fc400078e0009 */
[----:B---3--:R-:W-:Y:S01]  /*2f8f0*/  IMAD.MOV.U32 R7, RZ, RZ, R11 ;  /* 0x000000ffff077224 */ /* 0x008fe200078e000b */
        /* <DEDUP_REMOVED lines=11> */
[----:B------:R-:W2:Y:S04]  /*2f9b0*/  LDL.LU R7, [R1+0x12c] ;  /* 0x00012c0001077983 */ /* 0x000ea80000300800 */
[----:B0-----:R-:W5:Y:S01]  /*2f9c0*/  LDL.LU R16, [R1+0x10] ;  /* 0x0000100001107983 */ /* 0x001f620000300800 */
[----:B------:R-:W-:-:S03]  /*2f9d0*/  MOV R17, R0 ;  /* 0x0000000000117202 */ /* 0x000fc60000000f00 */
[----:B------:R-:W2:Y:S01]  /*2f9e0*/  LDL.LU R0, [R1+0x12cc] ;  /* 0x0012cc0001007983 */ /* 0x000ea20000300800 */
[----:B-1----:R-:W-:Y:S02]  /*2f9f0*/  IMAD.MOV.U32 R19, RZ, RZ, R24 ;  /* 0x000000ffff137224 */ /* 0x002fe400078e0018 */
[----:B------:R-:W-:Y:S01]  /*2fa00*/  IMAD.MOV.U32 R18, RZ, RZ, R26 ;  /* 0x000000ffff127224 */ /* 0x000fe200078e001a */
[----:B------:R-:W3:Y:S04]  /*2fa10*/  LDL.LU R24, [R1+0x264] ;  /* 0x0002640001187983 */ /* 0x000ee80000300800 */
[----:B------:R-:W3:Y:S04]  /*2fa20*/  LDL.LU R25, [R1+0x26c] ;  /* 0x00026c0001197983 */ /* 0x000ee80000300800 */
[----:B------:R-:W3:Y:S04]  /*2fa30*/  LDL.LU R26, [R1+0x284] ;  /* 0x00028400011a7983 */ /* 0x000ee80000300800 */
[----:B------:R-:W3:Y:S04]  /*2fa40*/  LDL.LU R27, [R1+0x28c] ;  /* 0x00028c00011b7983 */ /* 0x000ee80000300800 */
[----:B------:R-:W2:Y:S04]  /*2fa50*/  LDL.LU R20, [R1+0x230] ;  /* 0x0002300001147983 */ /* 0x000ea80000300800 */
[----:B------:R-:W2:Y:S04]  /*2fa60*/  LDL.LU R21, [R1+0x234] ;  /* 0x0002340001157983 */ /* 0x000ea80000300800 */
[----:B------:R-:W2:Y:S04]  /*2fa70*/  LDL.LU R22, [R1+0x238] ;  /* 0x0002380001167983 */ /* 0x000ea80000300800 */
[----:B------:R-:W2:Y:S01]  /*2fa80*/  LDL.LU R23, [R1+0x23c] ;  /* 0x00023c0001177983 */ /* 0x000ea20000300800 */
[----:B---3--:R-:W-:-:S15]  /*2fa90*/  HMMA.16816.F32 R24, R24, R2, R8 ;  /* 0x000000021818723c */ /* 0x008fde0000001808 */
[----:B------:R-:W-:-:S04]  /*2faa0*/  NOP ;  /* 0x0000000000007918 */ /* 0x000fc80000000000 */
[----:B------:R-:W-:Y:S04]  /*2fab0*/  STL.64 [R1+0x1290], R26 ;  /* 0x0012901a01007387 */ /* 0x000fe80000100a00 */
[----:B------:R-:W-:Y:S04]  /*2fac0*/  STL.64 [R1+0x1288], R24 ;  /* 0x0012881801007387 */ /* 0x000fe80000100a00 */
[----:B------:R-:W2:Y:S04]  /*2fad0*/  LDL.LU R8, [R1+0x1e4] ;  /* 0x0001e40001087983 */ /* 0x000ea80000300800 */
[----:B------:R-:W2:Y:S04]  /*2fae0*/  LDL.LU R9, [R1+0x1ec] ;  /* 0x0001ec0001097983 */ /* 0x000ea80000300800 */
[----:B------:R-:W2:Y:S04]  /*2faf0*/  LDL.LU R10, [R1+0x1f4] ;  /* 0x0001f400010a7983 */ /* 0x000ea80000300800 */
[----:B------:R-:W2:Y:S02]  /*2fb00*/  LDL.LU R11, [R1+0x1fc] ;  /* 0x0001fc00010b7983 */ /* 0x000ea40000300800 */
[----:B--2---:R-:W-:-:S15]  /*2fb10*/  HMMA.16816.F32 R8, R8, R2, R4 ;  /* 0x000000020808723c */ /* 0x004fde0000001804 */
        /* <DEDUP_REMOVED lines=16> */
[----:B------:R-:W5:Y:S04]  /*2fc20*/  LDL.LU R5, [R1+0x7c] ;  /* 0x00007c0001057983 */ /* 0x000f680000300800 */
[----:B-1----:R-:W5:Y:S01]  /*2fc30*/  LDL.LU R6, [R1+0x84] ;  /* 0x0000840001067983 */ /* 0x002f620000300800 */
[----:B------:R-:W-:-:S03]  /*2fc40*/  IMAD.MOV.U32 R7, RZ, RZ, R0 ;  /* 0x000000ffff077224 */ /* 0x000fc600078e0000 */
[----:B------:R-:W3:Y:S04]  /*2fc50*/  LDL.LU R0, [R1+0x12c8] ;  /* 0x0012c80001007983 */ /* 0x000ee80000300800 */
[----:B-----5:R-:W-:Y:S01]  /*2fc60*/  HMMA.16816.F32 R8, R4, R2, R16 ;  /* 0x000000020408723c */ /* 0x020fe20000001810 */
[----:B------:R-:W4:Y:S04]  /*2fc70*/  LDL.LU R4, [R1+0x294] ;  /* 0x0002940001047983 */ /* 0x000f280000300800 */
[----:B---3--:R-:W0:-:S14]  /*2fc80*/  LDSM.16.MT88.4 R16, [R0+UR9+0x34000] ;  /* 0x034000090010783b */ /* 0x008e1c0008004200 */
[----:B------:R-:W-:Y:S04]  /*2fc90*/  STL.64 [R1+0x10], R8 ;  /* 0x0000100801007387 */ /* 0x000fe80000100a00 */
[----:B------:R-:W-:Y:S04]  /*2fca0*/  STL.64 [R1+0x18], R10 ;  /* 0x0000180a01007387 */ /* 0x000fe80000100a00 */
[----:B------:R-:W4:Y:S04]  /*2fcb0*/  LDL.LU R5, [R1+0x29c] ;  /* 0x00029c0001057983 */ /* 0x000f280000300800 */
[----:B------:R-:W4:Y:S04]  /*2fcc0*/  LDL.LU R6, [R1+0x2a4] ;  /* 0x0002a40001067983 */ /* 0x000f280000300800 */
[----:B------:R-:W4:Y:S04]  /*2fcd0*/  LDL.LU R7, [R1+0x2ac] ;  /* 0x0002ac0001077983 */ /* 0x000f280000300800 */
[----:B------:R-:W1:Y:S04]  /*2fce0*/  LDSM.16.MT88.4 R8, [R0+UR9+0x36000] ;  /* 0x036000090008783b */ /* 0x000e680008004200 */
[----:B0-----:R0:W-:Y:S04]  /*2fcf0*/  STL.64 [R1+0x200], R16 ;  /* 0x0002001001007387 */ /* 0x0011e80000100a00 */
[----:B------:R3:W-:Y:S01]  /*2fd00*/  STL.64 [R1+0x208], R18 ;  /* 0x0002081201007387 */ /* 0x0007e20000100a00 */
[----:B----4-:R-:W-:-:S15]  /*2fd10*/  HMMA.16816.F32 R4, R4, R2, R20 ;  /* 0x000000020404723c */ /* 0x010fde0000001814 */
[----:B------:R-:W-:-:S04]  /*2fd20*/  NOP ;  /* 0x0000000000007918 */ /* 0x000fc80000000000 */
[----:B------:R-:W-:Y:S04]  /*2fd30*/  STL.64 [R1+0x12a0], R6 ;  /* 0x0012a00601007387 */ /* 0x000fe80000100a00 */
[----:B-1----:R-:W-:Y:S04]  /*2fd40*/  STL.64 [R1+0x210], R8 ;  /* 0x0002100801007387 */ /* 0x002fe80000100a00 */
[----:B------:R-:W-:Y:S04]  /*2fd50*/  STL.64 [R1+0x218], R10 ;  /* 0x0002180a01007387 */ /* 0x000fe80000100a00 */
[----:B------:R-:W-:Y:S04]  /*2fd60*/  STL.64 [R1+0x1298], R4 ;  /* 0x0012980401007387 */ /* 0x000fe80000100a00 */
[----:B------:R-:W1:Y:S04]  /*2fd70*/  LDSM.16.MT88.4 R4, [R0+UR9+0x34080] ;  /* 0x034080090004783b */ /* 0x000e680008004200 */
[----:B0-----:R-:W2:Y:S04]  /*2fd80*/  LDL.LU R16, [R1+0x274] ;  /* 0x0002740001107983 */ /* 0x001ea80000300800 */
[----:B------:R-:W2:Y:S04]  /*2fd90*/  LDL.LU R17, [R1+0x27c] ;  /* 0x00027c0001117983 */ /* 0x000ea80000300800 */
[----:B------:R-:W4:Y:S04]  /*2fda0*/  LDL.LU R20, [R1+0x110] ;  /* 0x0001100001147983 */ /* 0x000f280000300800 */
[----:B------:R-:W4:Y:S04]  /*2fdb0*/  LDL.LU R21, [R1+0x114] ;  /* 0x0001140001157983 */ /* 0x000f280000300800 */
[----:B------:R-:W4:Y:S04]  /*2fdc0*/  LDL.LU R22, [R1+0x118] ;  /* 0x0001180001167983 */ /* 0x000f280000300800 */
[----:B------:R-:W4:Y:S04]  /*2fdd0*/  LDL.LU R23, [R1+0x11c] ;  /* 0x00011c0001177983 */ /* 0x000f280000300800 */
[----:B---3--:R-:W2:Y:S04]  /*2fde0*/  LDL.LU R18, [R1+0x254] ;  /* 0x0002540001127983 */ /* 0x008ea80000300800 */
[----:B------:R-:W2:Y:S04]  /*2fdf0*/  LDL.LU R19, [R1+0x25c] ;  /* 0x00025c0001137983 */ /* 0x000ea80000300800 */
[----:B------:R-:W-:Y:S04]  /*2fe00*/  LDSM.16.MT88.4 R8, [R0+UR9+0x34100] ;  /* 0x034100090008783b */ /* 0x000fe80008004200 */
[----:B-1----:R-:W-:Y:S01]  /*2fe10*/  STL [R1+0x234], R5 ;  /* 0x0002340501007387 */ /* 0x002fe20000100800 */
[----:B------:R-:W-:-:S03]  /*2fe20*/  IMAD.MOV.U32 R27, RZ, RZ, R4 ;  /* 0x000000ffff1b7224 */ /* 0x000fc600078e0004 */
[----:B------:R-:W-:Y:S01]  /*2fe30*/  STL [R1+0x23c], R7 ;  /* 0x00023c0701007387 */ /* 0x000fe20000100800 */
[----:B------:R-:W-:-:S03]  /*2fe40*/  MOV R26, R6 ;  /* 0x00000006001a7202 */ /* 0x000fc60000000f00 */
[----:B------:R-:W0:Y:S02]  /*2fe50*/  LDSM.16.MT88.4 R4, [R0+UR9+0x36080] ;  /* 0x036080090004783b */ /* 0x000e240008004200 */
        /* <DEDUP_REMOVED lines=10> */
[----:B--2---:R-:W-:Y:S03]  /*2ff00*/  HMMA.16816.F32 R16, R16, R2, R12 ;  /* 0x000000021010723c */ /* 0x004fe6000000180c */
[----:B-----5:R-:W-:Y:S04]  /*2ff10*/  STL.64 [R1+0x12c0], R26 ;  /* 0x0012c01a01007387 */ /* 0x020fe80000100a00 */
[----:B---3--:R-:W-:Y:S04]  /*2ff20*/  STL.64 [R1+0x12b8], R24 ;  /* 0x0012b81801007387 */ /* 0x008fe80000100a00 */
[----:B------:R-:W2:Y:S04]  /*2ff30*/  LDL R6, [R1+0x2f8] ;  /* 0x0002f80001067983 */ /* 0x000ea80000100800 */
[----:B------:R-:W3:Y:S04]  /*2ff40*/  LDL R7, [R1+0x2fc] ;  /* 0x0002fc0001077983 */ /* 0x000ee80000100800 */
[----:B------:R-:W-:Y:S04]  /*2ff50*/  STL [R1+0x1244], R18 ;  /* 0x0012441201007387 */ /* 0x000fe80000100800 */
[----:B------:R-:W-:Y:S04]  /*2ff60*/  STL [R1+0x1240], R19 ;  /* 0x0012401301007387 */ /* 0x000fe80000100800 */
[----:B------:R-:W4:Y:S04]  /*2ff70*/  LDL.LU R12, [R1+0x1c4] ;  /* 0x0001c400010c7983 */ /* 0x000f280000300800 */
[----:B------:R-:W4:Y:S04]  /*2ff80*/  LDL.LU R13, [R1+0x1cc] ;  /* 0x0001cc00010d7983 */ /* 0x000f280000300800 */
[----:B------:R-:W4:Y:S04]  /*2ff90*/  LDL.LU R14, [R1+0x1d4] ;  /* 0x0001d400010e7983 */ /* 0x000f280000300800 */
[----:B------:R-:W4:Y:S04]  /*2ffa0*/  LDL.LU R15, [R1+0x1dc] ;  /* 0x0001dc00010f7983 */ /* 0x000f280000300800 */
[----:B------:R-:W-:Y:S01]  /*2ffb0*/  STL [R1+0x274], R9 ;  /* 0x0002740901007387 */ /* 0x000fe20000100800 */
[----:B------:R-:W-:-:S03]  /*2ffc0*/  IMAD.MOV.U32 R28, RZ, RZ, R8 ;  /* 0x000000ffff1c7224 */ /* 0x000fc600078e0008 */
[----:B------:R-:W-:Y:S01]  /*2ffd0*/  STL [R1+0x27c], R11 ;  /* 0x00027c0b01007387 */ /* 0x000fe20000100800 */
[----:B------:R-:W-:-:S03]  /*2ffe0*/  IMAD.MOV.U32 R29, RZ, RZ, R10 ;  /* 0x000000ffff1d7224 */ /* 0x000fc600078e000a */
[----:B------:R-:W0:Y:S04]  /*2fff0*/  LDSM.16.MT88.4 R8, [R0+UR9+0x36100] ;  /* 0x036100090008783b */ /* 0x000e280008004200 */
[----:B------:R-:W1:Y:S04]  /*30000*/  LDSM.16.MT88.4 R24, [R0+UR9+0x34180] ;  /* 0x034180090018783b */ /* 0x000e680008004200 */
[----:B0-----:R-:W-:Y:S04]  /*30010*/  STL [R1+0x284], R9 ;  /* 0x0002840901007387 */ /* 0x001fe80000100800 */
[----:B------:R0:W-:Y:S01]  /*30020*/  STL [R1+0x28c], R11 ;  /* 0x00028c0b01007387 */ /* 0x0001e20000100800 */
[----:B------:R-:W-:-:S02]  /*30030*/  IMAD.MOV.U32 R18, RZ, RZ, R10 ;  /* 0x000000ffff127224 */ /* 0x000fc400078e000a */
[----:B-1----:R-:W-:Y:S02]  /*30040*/  IMAD.MOV.U32 R10, RZ, RZ, R26 ;  /* 0x000000ffff0a7224 */ /* 0x002fe400078e001a */
[----:B0-----:R-:W-:Y:S01]  /*30050*/  IMAD.MOV.U32 R11, RZ, RZ, R24 ;  /* 0x000000ffff0b7224 */ /* 0x001fe200078e0018 */
[----:B------:R-:W-:Y:S01]  /*30060*/  MOV R19, R8 ;  /* 0x0000000800137202 */ /* 0x000fe20000000f00 */
[----:B----4-:R-:W-:-:S15]  /*30070*/  HMMA.16816.F32 R12, R12, R2, R20 ;  /* 0x000000020c0c723c */ /* 0x010fde0000001814 */
[----:B------:R-:W-:-:S04]  /*30080*/  NOP ;  /* 0x0000000000007918 */ /* 0x000fc80000000000 */
[----:B------:R-:W-:Y:S04]  /*30090*/  STL.64 [R1+0x1220], R14 ;  /* 0x0012200e01007387 */ /* 0x000fe80000100a00 */
[----:B------:R0:W-:Y:S04]  /*300a0*/  STL.64 [R1+0x1218], R12 ;  /* 0x0012180c01007387 */ /* 0x0001e80000100a00 */
[----:B0-----:R-:W4:Y:S04]  /*300b0*/  LDL.LU R12, [R1+0xc0] ;  /* 0x0000c000010c7983 */ /* 0x001f280000300800 */
[----:B------:R-:W4:Y:S04]  /*300c0*/  LDL.LU R13, [R1+0xc4] ;  /* 0x0000c400010d7983 */ /* 0x000f280000300800 */
[----:B------:R-:W4:Y:S04]  /*300d0*/  LDL.LU R14, [R1+0xc8] ;  /* 0x0000c800010e7983 */ /* 0x000f280000300800 */
[----:B------:R-:W4:Y:S04]  /*300e0*/  LDL.LU R15, [R1+0xcc] ;  /* 0x0000cc00010f7983 */ /* 0x000f280000300800 */
[----:B------:R-:W5:Y:S04]  /*300f0*/  LDL.LU R20, [R1+0x144] ;  /* 0x0001440001147983 */ /* 0x000f680000300800 */
[----:B------:R-:W5:Y:S04]  /*30100*/  LDL.LU R21, [R1+0x14c] ;  /* 0x00014c0001157983 */ /* 0x000f680000300800 */
[----:B------:R-:W5:Y:S04]  /*30110*/  LDL.LU R22, [R1+0x174] ;  /* 0x0001740001167983 */ /* 0x000f680000300800 */
[----:B------:R-:W5:Y:S04]  /*30120*/  LDL.LU R23, [R1+0x17c] ;  /* 0x00017c0001177983 */ /* 0x000f680000300800 */
[----:B------:R-:W-:Y:S04]  /*30130*/  STL [R1+0x294], R25 ;  /* 0x0002941901007387 */ /* 0x000fe80000100800 */
[----:B------:R-:W-:Y:S04]  /*30140*/  STL [R1+0x29c], R27 ;  /* 0x00029c1b01007387 */ /* 0x000fe80000100800 */
[----:B------:R-:W0:Y:S04]  /*30150*/  LDSM.16.MT88.4 R24, [R0+UR9+0x36180] ;  /* 0x036180090018783b */ /* 0x000e280008004200 */
[----:B0-----:R-:W-:Y:S04]  /*30160*/  STL [R1+0x2a4], R25 ;  /* 0x0002a41901007387 */ /* 0x001fe80000100800 */
[----:B------:R0:W-:Y:S01]  /*30170*/  STL [R1+0x2ac], R27 ;  /* 0x0002ac1b01007387 */ /* 0x0001e20000100800 */
[----:B------:R-:W-:Y:S01]  /*30180*/  MOV R8, R26 ;  /* 0x0000001a00087202 */ /* 0x000fe20000000f00 */
[----:B------:R-:W-:-:S02]  /*30190*/  IMAD.MOV.U32 R9, RZ, RZ, R24 ;  /* 0x000000ffff097224 */ /* 0x000fc400078e0018 */
[----:B0-----:R-:W5:Y:S04]  /*301a0*/  LDL.LU.64 R26, [R1+0x12c0] ;  /* 0x0012c000011a7983 */ /* 0x001f680000300a00 */
[----:B------:R-:W5:Y:S04]  /*301b0*/  LDL.LU.64 R24, [R1+0x12b8] ;  /* 0x0012b80001187983 */ /* 0x000f680000300a00 */
[----:B------:R-:W-:Y:S01]  /*301c0*/  STL [R1+0x1190], R0 ;  /* 0x0011900001007387 */ /* 0x000fe20000100800 */
[----:B-----5:R-:W-:Y:S03]  /*301d0*/  HMMA.16816.F32 R20, R20, R2, R24 ;  /* 0x000000021414723c */ /* 0x020fe60000001818 */
[----:B------:R-:W5:Y:S04]  /*301e0*/  LDL.LU.64 R26, [R1+0x12b0] ;  /* 0x0012b000011a7983 */ /* 0x000f680000300a00 */
[----:B------:R-:W2:-:S12]  /*301f0*/  LDL.LU.64 R24, [R1+0x12a8] ;  /* 0x0012a80001187983 */ /* 0x000e980000300a00 */
[----:B------:R0:W-:Y:S04]  /*30200*/  STL.64 [R1+0xb0], R20 ;  /* 0x0000b01401007387 */ /* 0x0001e80000100a00 */
[----:B------:R1:W-:Y:S04]  /*30210*/  STL.64 [R1+0xb8], R22 ;  /* 0x0000b81601007387 */ /* 0x0003e80000100a00 */
[----:B0-----:R-:W4:Y:S04]  /*30220*/  LDL.LU R20, [R1+0x200] ;  /* 0x0002000001147983 */ /* 0x001f280000300800 */
[----:B------:R-:W4:Y:S04]  /*30230*/  LDL.LU R21, [R1+0x208] ;  /* 0x0002080001157983 */ /* 0x000f280000300800 */
[----:B-1----:R-:W4:Y:S04]  /*30240*/  LDL.LU R22, [R1+0x210] ;  /* 0x0002100001167983 */ /* 0x002f280000300800 */
[----:B------:R-:W4:Y:S04]  /*30250*/  LDL.LU R23, [R1+0x218] ;  /* 0x0002180001177983 */ /* 0x000f280000300800 */
[----:B------:R-:W2:Y:S04]  /*30260*/  LDL R0, [R1+0x318] ;  /* 0x0003180001007983 */ /* 0x000ea80000100800 */
[----:B--2---:R0:W-:Y:S04]  /*30270*/  STL [R1+0x1278], R0 ;  /* 0x0012780001007387 */ /* 0x0041e80000100800 */
[----:B0-----:R-:W2:Y:S01]  /*30280*/  LDL R0, [R1+0x31c] ;  /* 0x00031c0001007983 */ /* 0x001ea20000100800 */
[----:B------:R-:W-:-:S02]  /*30290*/  F2FP.F16.E4M3.UNPACK_B R2, R6 ;  /* 0x00000006ff02723e */ /* 0x000fc400020006ff */
[----:B---3--:R-:W-:-:S07]  /*302a0*/  F2FP.F16.E4M3.UNPACK_B R3, R7 ;  /* 0x00000007ff03723e */ /* 0x008fce00020006ff */
[----:B----4-:R-:W-:Y:S01]  /*302b0*/  HMMA.16816.F32 R12, R20, R2, R12 ;  /* 0x00000002140c723c */ /* 0x010fe2000000180c */
[----:B-----5:R-:W-:Y:S02]  /*302c0*/  IMAD.MOV.U32 R20, RZ, RZ, R27 ;  /* 0x000000ffff147224 */ /* 0x020fe400078e001b */
[----:B------:R-:W-:Y:S02]  /*302d0*/  IMAD.MOV.U32 R21, RZ, RZ, R26 ;  /* 0x000000ffff157224 */ /* 0x000fe400078e001a */
[----:B------:R-:W-:Y:S02]  /*302e0*/  IMAD.MOV.U32 R22, RZ, RZ, R25 ;  /* 0x000000ffff167224 */ /* 0x000fe400078e0019 */
[----:B------:R-:W-:Y:S01]  /*302f0*/  IMAD.MOV.U32 R23, RZ, RZ, R24 ;  /* 0x000000ffff177224 */ /* 0x000fe200078e0018 */
[----:B--2---:R-:W0:Y:S04]  /*30300*/  LDSM.16.MT88.4 R4, [R0+UR9+0x34000] ;  /* 0x034000090004783b */ /* 0x004e280008004200 */
[----:B------:R-:W-:Y:S04]  /*30310*/  LDSM.16.MT88.4 R24, [R0+UR9+0x34080] ;  /* 0x034080090018783b */ /* 0x000fe80008004200 */
[----:B0-----:R-:W-:Y:S04]  /*30320*/  STL.64 [R1+0x150], R4 ;  /* 0x0001500401007387 */ /* 0x001fe80000100a00 */
[----:B------:R-:W-:Y:S04]  /*30330*/  STL.64 [R1+0x158], R6 ;  /* 0x0001580601007387 */ /* 0x000fe80000100a00 */
[----:B------:R-:W0:Y:S04]  /*30340*/  LDSM.16.MT88.4 R4, [R0+UR9+0x36000] ;  /* 0x036000090004783b */ /* 0x000e280008004200 */
[----:B0-----:R-:W-:Y:S04]  /*30350*/  STL.64 [R1+0x170], R4 ;  /* 0x0001700401007387 */ /* 0x001fe80000100a00 */
[----:B------:R0:W-:Y:S04]  /*30360*/  STL.64 [R1+0x178], R6 ;  /* 0x0001780601007387 */ /* 0x0001e80000100a00 */
[----:B0-----:R-:W2:Y:S04]  /*30370*/  LDL.LU.64 R6, [R1+0x12a0] ;  /* 0x0012a00001067983 */ /* 0x001ea80000300a00 */
[----:B------:R-:W2:Y:S04]  /*30380*/  LDL.LU.64 R4, [R1+0x1298] ;  /* 0x0012980001047983 */ /* 0x000ea80000300a00 */
[----:B------:R-:W-:Y:S04]  /*30390*/  STL.64 [R1+0xc0], R12 ;  /* 0x0000c00c01007387 */ /* 0x000fe80000100a00 */
[----:B------:R0:W-:Y:S04]  /*303a0*/  STL.64 [R1+0xc8], R14 ;  /* 0x0000c80e01007387 */ /* 0x0001e80000100a00 */
[----:B------:R-:W-:Y:S04]  /*303b0*/  STL [R1+0x184], R25 ;  /* 0x0001841901007387 */ /* 0x000fe80000100800 */
[----:B------:R-:W-:Y:S01]  /*303c0*/  STL [R1+0x18c], R27 ;  /* 0x00018c1b01007387 */ /* 0x000fe20000100800 */
[----:B0-----:R-:W-:Y:S01]  /*303d0*/  MOV R15, R24 ;  /* 0x00000018000f7202 */ /* 0x001fe20000000f00 */
[----:B------:R-:W-:-:S02]  /*303e0*/  IMAD.MOV.U32 R14, RZ, RZ, R26 ;  /* 0x000000ffff0e7224 */ /* 0x000fc400078e001a */
[----:B------:R-:W0:Y:S02]  /*303f0*/  LDSM.16.MT88.4 R24, [R0+UR9+0x36080] ;  /* 0x036080090018783b */ /* 0x000e240008004200 */
[----:B0-----:R-:W-:Y:S02]  /*30400*/  IMAD.MOV.U32 R13, RZ, RZ, R24 ;  /* 0x000000ffff0d7224 */ /* 0x001fe400078e0018 */
[----:B------:R-:W-:Y:S01]  /*30410*/  STL [R1+0x194], R25 ;  /* 0x0001941901007387 */ /* 0x000fe20000100800 */
[----:B------:R-:W-:-:S03]  /*30420*/  IMAD.MOV.U32 R12, RZ, RZ, R26 ;  /* 0x000000ffff0c7224 */ /* 0x000fc600078e001a */
[----:B------:R0:W-:Y:S04]  /*30430*/  STL [R1+0x19c], R27 ;  /* 0x00019c1b01007387 */ /* 0x0001e80000100800 */
[----:B0-----:R-:W3:Y:S04]  /*30440*/  LDL.LU.64 R26, [R1+0x1290] ;  /* 0x00129000011a7983 */ /* 0x001ee80000300a00 */
[----:B------:R-:W3:Y:S04]  /*30450*/  LDL.LU.64 R24, [R1+0x1288] ;  /* 0x0012880001187983 */ /* 0x000ee80000300a00 */
[----:B------:R-:W-:Y:S04]  /*30460*/  STL.64 [R1+0x1270], R14 ;  /* 0x0012700e01007387 */ /* 0x000fe80000100a00 */
[----:B------:R0:W-:Y:S04]  /*30470*/  STL.64 [R1+0x1268], R12 ;  /* 0x0012680c01007387 */ /* 0x0001e80000100a00 */
[----:B0-----:R-:W4:Y:S04]  /*30480*/  LDL.LU R12, [R1] ;  /* 0x00000000010c7983 */ /* 0x001f280000300800 */
[----:B------:R-:W4:Y:S04]  /*30490*/  LDL.LU R13, [R1+0x4] ;  /* 0x00000400010d7983 */ /* 0x000f280000300800 */
[----:B------:R-:W4:Y:S04]  /*304a0*/  LDL.LU R14, [R1+0x8] ;  /* 0x00000800010e7983 */ /* 0x000f280000300800 */
[----:B------:R-:W4:Y:S02]  /*304b0*/  LDL.LU R15, [R1+0xc] ;  /* 0x00000c00010f7983 */ /* 0x000f240000300800 */
[----:B----4-:R-:W-:Y:S01]  /*304c0*/  HMMA.16816.F32 R12, R20, R2, R12 ;  /* 0x00000002140c723c */ /* 0x010fe2000000180c */
[----:B------:R-:W-:-:S02]  /*304d0*/  IMAD.MOV.U32 R20, RZ, RZ, R28 ;  /* 0x000000ffff147224 */ /* 0x000fc400078e001c */
[----:B------:R-:W4:Y:S01]  /*304e0*/  LDL.LU R28, [R1+0x1280] ;  /* 0x00128000011c7983 */ /* 0x000f220000300800 */
[----:B------:R-:W-:-:S15]  /*304f0*/  MOV R21, R29 ;  /* 0x0000001d00157202 */ /* 0x000fde0000000f00 */
[----:B------:R-:W-:Y:S04]  /*30500*/  STL.64 [R1+0x140], R12 ;  /* 0x0001400c01007387 */ /* 0x000fe80000100a00 */
[----:B------:R-:W-:Y:S04]  /*30510*/  STL.64 [R1+0x148], R14 ;  /* 0x0001480e01007387 */ /* 0x000fe80000100a00 */
[----:B------:R-:W5:Y:S04]  /*30520*/  LDL.LU R29, [R1+0x127c] ;  /* 0x00127c00011d7983 */ /* 0x000f680000300800 */
[----:B------:R-:W0:Y:S01]  /*30530*/  LDSM.16.MT88.4 R12, [R0+UR9+0x34100] ;  /* 0x03410009000c783b */ /* 0x000e220008004200 */
[----:B------:R-:W-:-:S02]  /*30540*/  IMAD.MOV.U32 R22, RZ, RZ, R19 ;  /* 0x000000ffff167224 */ /* 0x000fc400078e0013 */
[----:B------:R-:W-:Y:S01]  /*30550*/  IMAD.MOV.U32 R23, RZ, RZ, R18 ;  /* 0x000000ffff177224 */ /* 0x000fe200078e0012 */
[----:B0-----:R-:W-:Y:S01]  /*30560*/  STL [R1+0x1e4], R13 ;  /* 0x0001e40d01007387 */ /* 0x001fe20000100800 */
[----:B------:R-:W-:-:S03]  /*30570*/  IMAD.MOV.U32 R18, RZ, RZ, R12 ;  /* 0x000000ffff127224 */ /* 0x000fc600078e000c */
[----:B------:R-:W-:Y:S01]  /*30580*/  STL [R1+0x1ec], R15 ;  /* 0x0001ec0f01007387 */ /* 0x000fe20000100800 */
[----:B------:R-:W-:-:S03]  /*30590*/  IMAD.MOV.U32 R19, RZ, RZ, R14 ;  /* 0x000000ffff137224 */ /* 0x000fc600078e000e */
[----:B------:R-:W0:Y:S04]  /*305a0*/  LDSM.16.MT88.4 R12, [R0+UR9+0x36100] ;  /* 0x03610009000c783b */ /* 0x000e280008004200 */
[----:B------:R-:W-:Y:S04]  /*305b0*/  STL.64 [R1+0x1260], R18 ;  /* 0x0012601201007387 */ /* 0x000fe80000100a00 */
[----:B------:R1:W-:Y:S04]  /*305c0*/  STL.64 [R1+0x1258], R16 ;  /* 0x0012581001007387 */ /* 0x0003e80000100a00 */
[----:B-1----:R-:W2:Y:S04]  /*305d0*/  LDL.LU R16, [R1+0x100] ;  /* 0x0001000001107983 */ /* 0x002ea80000300800 */
[----:B0-----:R-:W-:Y:S04]  /*305e0*/  STL.64 [R1+0x1f0], R12 ;  /* 0x0001f00c01007387 */ /* 0x001fe80000100a00 */
[----:B------:R3:W-:Y:S04]  /*305f0*/  STL.64 [R1+0x1f8], R14 ;  /* 0x0001f80e01007387 */ /* 0x0007e80000100a00 */
[----:B------:R-:W2:Y:S01]  /*30600*/  LDL.LU R17, [R1+0x104] ;  /* 0x0001040001117983 */ /* 0x000ea20000300800 */
[----:B---3--:R-:W-:-:S15]  /*30610*/  HMMA.16816.F32 R12, R20, R2, R24 ;  /* 0x00000002140c723c */ /* 0x008fde0000001818 */
[----:B------:R-:W-:-:S04]  /*30620*/  NOP ;  /* 0x0000000000007918 */ /* 0x000fc80000000000 */
[----:B------:R-:W-:Y:S01]  /*30630*/  STL.64 [R1+0x1b0], R12 ;  /* 0x0001b00c01007387 */ /* 0x000fe20000100a00 */
[----:B------:R-:W-:Y:S02]  /*30640*/  IMAD.MOV.U32 R23, RZ, RZ, R8 ;  /* 0x000000ffff177224 */ /* 0x000fe400078e0008 */
[----:B------:R-:W-:Y:S01]  /*30650*/  IMAD.MOV.U32 R22, RZ, RZ, R9 ;  /* 0x000000ffff167224 */ /* 0x000fe200078e0009 */
[----:B------:R-:W-:Y:S01]  /*30660*/  MOV R21, R10 ;  /* 0x0000000a00157202 */ /* 0x000fe20000000f00 */
[----:B------:R-:W-:Y:S02]  /*30670*/  IMAD.MOV.U32 R20, RZ, RZ, R11 ;  /* 0x000000ffff147224 */ /* 0x000fe400078e000b */
[----:B----4-:R-:W-:Y:S02]  /*30680*/  IMAD.MOV.U32 R19, RZ, RZ, R28 ;  /* 0x000000ffff137224 */ /* 0x010fe400078e001c */
[----:B------:R-:W-:Y:S01]  /*30690*/  IMAD.MOV.U32 R28, RZ, RZ, R15 ;  /* 0x000000ffff1c7224 */ /* 0x000fe200078e000f */
[----:B-----5:R-:W-:Y:S01]  /*306a0*/  MOV R18, R29 ;  /* 0x0000001d00127202 */ /* 0x020fe20000000f00 */
[----:B------:R-:W-:-:S02]  /*306b0*/  IMAD.MOV.U32 R29, RZ, RZ, R14 ;  /* 0x000000ffff1d7224 */ /* 0x000fc400078e000e */
[----:B------:R-:W0:Y:S04]  /*306c0*/  LDSM.16.MT88.4 R12, [R0+UR9+0x34180] ;  /* 0x03418009000c783b */ /* 0x000e280008004200 */
[----:B------:R-:W-:Y:S04]  /*306d0*/  STL [R1+0x11c4], R28 ;  /* 0x0011c41c01007387 */ /* 0x000fe80000100800 */
[----:B------:R-:W-:Y:S04]  /*306e0*/  STL [R1+0x11c0], R29 ;  /* 0x0011c01d01007387 */ /* 0x000fe80000100800 */
[----:B------:R-:W3:Y:S04]  /*306f0*/  LDL.LU R8, [R1+0x30] ;  /* 0x0000300001087983 */ /* 0x000ee80000300800 */
[----:B------:R-:W3:Y:S04]  /*30700*/  LDL.LU R9, [R1+0x34] ;  /* 0x0000340001097983 */ /* 0x000ee80000300800 */
[----:B------:R-:W3:Y:S04]  /*30710*/  LDL.LU R10, [R1+0x38] ;  /* 0x00003800010a7983 */ /* 0x000ee80000300800 */
[----:B------:R-:W3:Y:S04]  /*30720*/  LDL.LU R11, [R1+0x3c] ;  /* 0x00003c00010b7983 */ /* 0x000ee80000300800 */
[----:B0-----:R-:W-:Y:S01]  /*30730*/  STL [R1+0x254], R13 ;  /* 0x0002540d01007387 */ /* 0x001fe20000100800 */
[----:B------:R-:W-:-:S03]  /*30740*/  IMAD.MOV.U32 R27, RZ, RZ, R12 ;  /* 0x000000ffff1b7224 */ /* 0x000fc600078e000c */
[----:B------:R-:W-:Y:S01]  /*30750*/  STL [R1+0x25c], R15 ;  /* 0x00025c0f01007387 */ /* 0x000fe20000100800 */
[----:B------:R-:W-:-:S03]  /*30760*/  IMAD.MOV.U32 R26, RZ, RZ, R14 ;  /* 0x000000ffff1a7224 */ /* 0x000fc600078e000e */
[----:B------:R0:W1:Y:S04]  /*30770*/  LDSM.16.MT88.4 R12, [R0+UR9+0x36180] ;  /* 0x03618009000c783b */ /* 0x0000680008004200 */
[----:B0-----:R-:W4:Y:S04]  /*30780*/  LDL.LU R0, [R1+0x1278] ;  /* 0x0012780001007983 */ /* 0x001f280000300800 */
[----:B-1----:R-:W-:Y:S01]  /*30790*/  STL [R1+0x264], R13 ;  /* 0x0002640d01007387 */ /* 0x002fe20000100800 */
[----:B------:R-:W-:-:S03]  /*307a0*/  MOV R25, R12 ;  /* 0x0000000c00197202 */ /* 0x000fc60000000f00 */
[----:B------:R2:W-:Y:S01]  /*307b0*/  STL [R1+0x26c], R15 ;  /* 0x00026c0f01007387 */ /* 0x0005e20000100800 */
[----:B------:R-:W-:Y:S02]  /*307c0*/  IMAD.MOV.U32 R24, RZ, RZ, R14 ;  /* 0x000000ffff187224 */ /* 0x000fe400078e000e */
        /* <DEDUP_REMOVED lines=8> */
[----:B----4-:R-:W0:Y:S04]  /*30850*/  LDSM.16.MT88.4 R12, [R0+UR9+0x34000] ;  /* 0x03400009000c783b */ /* 0x010e280008004200 */
        /* <DEDUP_REMOVED lines=9> */
[----:B0-----:R-:W4:Y:S04]  /*308f0*/  LDL.LU.64 R14, [R1+0x1270] ;  /* 0x00127000010e7983 */ /* 0x001f280000300a00 */
[----:B------:R-:W5:Y:S01]  /*30900*/  LDL.LU.64 R12, [R1+0x1268] ;  /* 0x00126800010c7983 */ /* 0x000f620000300a00 */
[----:B--2---:R-:W-:-:S15]  /*30910*/  HMMA.16816.F32 R16, R4, R2, R16 ;  /* 0x000000020410723c */ /* 0x004fde0000001810 */
[----:B------:R-:W-:-:S04]  /*30920*/  NOP ;  /* 0x0000000000007918 */ /* 0x000fc80000000000 */
[----:B------:R-:W-:Y:S04]  /*30930*/  STL.64 [R1], R16 ;  /* 0x0000001001007387 */ /* 0x000fe80000100a00 */
[----:B------:R-:W-:Y:S04]  /*30940*/  STL.64 [R1+0x8], R18 ;  /* 0x0000081201007387 */ /* 0x000fe80000100a00 */
[----:B------:R-:W0:Y:S01]  /*30950*/  LDSM.16.MT88.4 R16, [R0+UR9+0x34080] ;  /* 0x034080090010783b */ /* 0x000e220008004200 */
[----:B-----5:R-:W-:-:S03]  /*30960*/  IMAD.MOV.U32 R7, RZ, RZ, R12 ;  /* 0x000000ffff077224 */ /* 0x020fc600078e000c */
[----:B------:R-:W2:Y:S04]  /*30970*/  LDL.LU R12, [R1+0x60] ;  /* 0x00006000010c7983 */ /* 0x000ea80000300800 */
[----:B0-----:R-:W-:Y:S04]  /*30980*/  STL.64 [R1+0xe0], R16 ;  /* 0x0000e01001007387 */ /* 0x001fe80000100a00 */
[----:B------:R-:W-:Y:S04]  /*30990*/  STL.64 [R1+0xe8], R18 ;  /* 0x0000e81201007387 */ /* 0x000fe80000100a00 */
[----:B------:R-:W0:Y:S01]  /*309a0*/  LDSM.16.MT88.4 R16, [R0+UR9+0x36080] ;  /* 0x036080090010783b */ /* 0x000e220008004200 */
[----:B------:R-:W-:-:S02]  /*309b0*/  IMAD.MOV.U32 R6, RZ, RZ, R13 ;  /* 0x000000ffff067224 */ /* 0x000fc400078e000d */
[----:B----4-:R-:W-:Y:S01]  /*309c0*/  IMAD.MOV.U32 R5, RZ, RZ, R14 ;  /* 0x000000ffff057224 */ /* 0x010fe200078e000e */
[----:B------:R-:W2:Y:S01]  /*309d0*/  LDL.LU R13, [R1+0x64] ;  /* 0x00006400010d7983 */ /* 0x000ea20000300800 */
[----:B------:R-:W-:-:S03]  /*309e0*/  IMAD.MOV.U32 R4, RZ, RZ, R15 ;  /* 0x000000ffff047224 */ /* 0x000fc600078e000f */
[----:B------:R-:W2:Y:S04]  /*309f0*/  LDL.LU R14, [R1+0x68] ;  /* 0x00006800010e7983 */ /* 0x000ea80000300800 */
[----:B------:R-:W2:Y:S04]  /*30a00*/  LDL.LU R15, [R1+0x6c] ;  /* 0x00006c00010f7983 */ /* 0x000ea80000300800 */
[----:B0-----:R-:W-:Y:S04]  /*30a10*/  STL [R1+0x134], R17 ;  /* 0x0001341101007387 */ /* 0x001fe80000100800 */
[----:B------:R0:W-:Y:S01]  /*30a20*/  STL [R1+0x13c], R19 ;  /* 0x00013c1301007387 */ /* 0x0001e20000100800 */
[----:B------:R-:W-:-:S03]  /*30a30*/  IMAD.MOV.U32 R28, RZ, RZ, R18 ;  /* 0x000000ffff1c7224 */ /* 0x000fc600078e0012 */
[----:B0-----:R-:W4:Y:S01]  /*30a40*/  LDL.LU.64 R18, [R1+0x1260] ;  /* 0x0012600001127983 */ /* 0x001f220000300a00 */
[----:B---3--:R-:W-:Y:S01]  /*30a50*/  HMMA.16816.F32 R4, R4, R2, R8 ;  /* 0x000000020404723c */ /* 0x008fe20000001808 */
[----:B------:R-:W-:Y:S02]  /*30a60*/  MOV R29, R16 ;  /* 0x00000010001d7202 */ /* 0x000fe40000000f00 */
[----:B------:R-:W3:Y:S04]  /*30a70*/  LDL.LU.64 R16, [R1+0x1258] ;  /* 0x0012580001107983 */ /* 0x000ee80000300a00 */
[----:B------:R-:W5:Y:S04]  /*30a80*/  LDL.LU.64 R10, [R1+0x1250] ;  /* 0x00125000010a7983 */ /* 0x000f680000300a00 */
[----:B------:R-:W5:Y:S08]  /*30a90*/  LDL.LU.64 R8, [R1+0x1248] ;  /* 0x0012480001087983 */ /* 0x000f700000300a00 */
[----:B------:R4:W-:Y:S04]  /*30aa0*/  STL.64 [R1+0xa0], R4 ;  /* 0x0000a00401007387 */ /* 0x0009e80000100a00 */
[----:B------:R0:W-:Y:S01]  /*30ab0*/  STL.64 [R1+0xa8], R6 ;  /* 0x0000a80601007387 */ /* 0x0001e20000100a00 */
[----:B----4-:R-:W-:-:S02]  /*30ac0*/  IMAD.MOV.U32 R4, RZ, RZ, R18 ;  /* 0x000000ffff047224 */ /* 0x010fc400078e0012 */
[----:B------:R-:W-:Y:S01]  /*30ad0*/  IMAD.MOV.U32 R5, RZ, RZ, R19 ;  /* 0x000000ffff057224 */ /* 0x000fe200078e0013 */
[----:B------:R-:W3:Y:S04]  /*30ae0*/  LDL.LU R18, [R1+0x1244] ;  /* 0x0012440001127983 */ /* 0x000ee80000300800 */
[----:B------:R-:W3:Y:S04]  /*30af0*/  LDL.LU R19, [R1+0x1240] ;  /* 0x0012400001137983 */ /* 0x000ee80000300800 */
[----:B0-----:R-:W5:Y:S04]  /*30b00*/  LDL.LU R6, [R1+0x1f0] ;  /* 0x0001f00001067983 */ /* 0x001f680000300800 */
[----:B------:R-:W5:Y:S02]  /*30b10*/  LDL.LU R7, [R1+0x1f8] ;  /* 0x0001f80001077983 */ /* 0x000f640000300800 */
[----:B-----5:R-:W-:Y:S01]  /*30b20*/  HMMA.16816.F32 R8, R4, R2, R8 ;  /* 0x000000020408723c */ /* 0x020fe20000001808 */
[----:B------:R-:W-:-:S15]  /*30b30*/  IMAD.MOV.U32 R4, RZ, RZ, R27 ;  /* 0x000000ffff047224 */ /* 0x000fde00078e001b */
[----:B------:R-:W-:-:S03]  /*30b40*/  NOP ;  /* 0x0000000000007918 */ /* 0x000fc60000000000 */
[----:B------:R-:W-:Y:S04]  /*30b50*/  STL.64 [R1+0x100], R8 ;  /* 0x0001000801007387 */ /* 0x000fe80000100a00 */
[----:B------:R-:W-:Y:S04]  /*30b60*/  STL.64 [R1+0x108], R10 ;  /* 0x0001080a01007387 */ /* 0x000fe80000100a00 */
[----:B------:R-:W4:Y:S01]  /*30b70*/  LDL R27, [R1+0x314] ;  /* 0x00031400011b7983 */ /* 0x000f220000100800 */
[----:B------:R-:W-:Y:S01]  /*30b80*/  MOV R5, R26 ;  /* 0x0000001a00057202 */ /* 0x000fe20000000f00 */
[----:B------:R-:W-:-:S02]  /*30b90*/  IMAD.MOV.U32 R6, RZ, RZ, R25 ;  /* 0x000000ffff067224 */ /* 0x000fc400078e0019 */
[----:B------:R-:W-:Y:S01]  /*30ba0*/  IMAD.MOV.U32 R7, RZ, RZ, R24 ;  /* 0x000000ffff077224 */ /* 0x000fe200078e0018 */
[----:B------:R-:W0:Y:S06]  /*30bb0*/  LDSM.16.MT88.4 R8, [R0+UR9+0x36100] ;  /* 0x036100090008783b */ /* 0x000e2c0008004200 */
[----:B---3--:R-:W-:Y:S01]  /*30bc0*/  HMMA.16816.F32 R4, R4, R2, R16 ;  /* 0x000000020404723c */ /* 0x008fe20000001810 */
[----:B----4-:R1:W-:-:S15]  /*30bd0*/  STL [R1+0x1228], R27 ;  /* 0x0012281b01007387 */ /* 0x0103de0000100800 */
[----:B------:R-:W-:-:S03]  /*30be0*/  NOP ;  /* 0x0000000000007918 */ /* 0x000fc60000000000 */
[----:B------:R-:W-:Y:S04]  /*30bf0*/  STL.64 [R1+0x1a0], R4 ;  /* 0x0001a00401007387 */ /* 0x000fe80000100a00 */
[----:B------:R-:W-:Y:S04]  /*30c00*/  STL.64 [R1+0x1a8], R6 ;  /* 0x0001a80601007387 */ /* 0x000fe80000100a00 */
[----:B------:R-:W3:Y:S04]  /*30c10*/  LDL.LU R24, [R1+0x40] ;  /* 0x0000400001187983 */ /* 0x000ee80000300800 */
[----:B------:R-:W3:Y:S04]  /*30c20*/  LDL.LU R25, [R1+0x44] ;  /* 0x0000440001197983 */ /* 0x000ee80000300800 */
[----:B------:R-:W4:Y:S04]  /*30c30*/  LDL.LU R26, [R1+0x48] ;  /* 0x00004800011a7983 */ /* 0x000f280000300800 */
[----:B------:R-:W5:Y:S04]  /*30c40*/  LDSM.16.MT88.4 R4, [R0+UR9+0x34100] ;  /* 0x034100090004783b */ /* 0x000f680008004200 */
[----:B-1----:R-:W4:Y:S01]  /*30c50*/  LDL.LU R27, [R1+0x4c] ;  /* 0x00004c00011b7983 */ /* 0x002f220000300800 */
[----:B0-----:R-:W-:-:S02]  /*30c60*/  IMAD.MOV.U32 R18, RZ, RZ, R8 ;  /* 0x000000ffff127224 */ /* 0x001fc400078e0008 */
[----:B------:R-:W-:Y:S02]  /*30c70*/  IMAD.MOV.U32 R17, RZ, RZ, R10 ;  /* 0x000000ffff117224 */ /* 0x000fe400078e000a */
[----:B-----5:R-:W-:Y:S02]  /*30c80*/  IMAD.MOV.U32 R19, RZ, RZ, R6 ;  /* 0x000000ffff137224 */ /* 0x020fe400078e0006 */
[----:B------:R-:W-:Y:S01]  /*30c90*/  IMAD.MOV.U32 R6, RZ, RZ, R21 ;  /* 0x000000ffff067224 */ /* 0x000fe200078e0015 */
[----:B----4-:R-:W-:Y:S04]  /*30ca0*/  STL.64 [R1+0x1238], R26 ;  /* 0x0012381a01007387 */ /* 0x010fe80000100a00 */
[----:B---3--:R-:W-:Y:S04]  /*30cb0*/  STL.64 [R1+0x1230], R24 ;  /* 0x0012301801007387 */ /* 0x008fe80000100a00 */
[----:B------:R-:W-:Y:S04]  /*30cc0*/  STL.64 [R1+0xd0], R4 ;  /* 0x0000d00401007387 */ /* 0x000fe80000100a00 */
[----:B------:R0:W-:Y:S04]  /*30cd0*/  STL [R1+0xdc], R7 ;  /* 0x0000dc0701007387 */ /* 0x0001e80000100800 */
[----:B------:R-:W-:Y:S04]  /*30ce0*/  STL [R1+0x124], R9 ;  /* 0x0001240901007387 */ /* 0x000fe80000100800 */
[----:B------:R-:W-:Y:S04]  /*30cf0*/  STL [R1+0x12c], R11 ;  /* 0x00012c0b01007387 */ /* 0x000fe80000100800 */
[----:B------:R-:W1:Y:S04]  /*30d00*/  LDSM.16.MT88.4 R8, [R0+UR9+0x34180] ;  /* 0x034180090008783b */ /* 0x000e680008004200 */
[----:B------:R-:W3:Y:S01]  /*30d10*/  LDSM.16.MT88.4 R24, [R0+UR9+0x36180] ;  /* 0x036180090018783b */ /* 0x000ee20008004200 */
[----:B0-----:R-:W-:-:S02]  /*30d20*/  IMAD.MOV.U32 R7, RZ, RZ, R20 ;  /* 0x000000ffff077224 */ /* 0x001fc400078e0014 */
[----:B------:R-:W-:Y:S01]  /*30d30*/  IMAD.MOV.U32 R4, RZ, RZ, R23 ;  /* 0x000000ffff047224 */ /* 0x000fe200078e0017 */
[----:B------:R-:W-:-:S07]  /*30d40*/  MOV R5, R22 ;  /* 0x0000001600057202 */ /* 0x000fce0000000f00 */
[----:B--2---:R-:W-:Y:S01]  /*30d50*/  HMMA.16816.F32 R4, R4, R2, R12 ;  /* 0x000000020404723c */ /* 0x004fe2000000180c */
[----:B------:R-:W2:Y:S04]  /*30d60*/  LDL.LU R12, [R1+0x20] ;  /* 0x00002000010c7983 */ /* 0x000ea80000300800 */
[----:B------:R-:W2:Y:S04]  /*30d70*/  LDL.LU R13, [R1+0x24] ;  /* 0x00002400010d7983 */ /* 0x000ea80000300800 */
[----:B------:R-:W2:Y:S04]  /*30d80*/  LDL.LU R14, [R1+0x28] ;  /* 0x00002800010e7983 */ /* 0x000ea80000300800 */
[----:B------:R-:W2:Y:S04]  /*30d90*/  LDL.LU R15, [R1+0x2c] ;  /* 0x00002c00010f7983 */ /* 0x000ea80000300800 */
[----:B------:R-:W4:Y:S04]  /*30da0*/  LDL.LU R20, [R1+0x160] ;  /* 0x0001600001147983 */ /* 0x000f280000300800 */
[----:B------:R-:W4:Y:S04]  /*30db0*/  LDL.LU R21, [R1+0x164] ;  /* 0x0001640001157983 */ /* 0x000f280000300800 */
[----:B------:R-:W4:Y:S04]  /*30dc0*/  LDL.LU R22, [R1+0x168] ;  /* 0x0001680001167983 */ /* 0x000f280000300800 */
[----:B------:R-:W4:Y:S04]  /*30dd0*/  LDL.LU R23, [R1+0x16c] ;  /* 0x00016c0001177983 */ /* 0x000f280000300800 */
[----:B------:R0:W-:Y:S04]  /*30de0*/  STL.64 [R1+0x11d0], R6 ;  /* 0x0011d00601007387 */ /* 0x0001e80000100a00 */
[----:B------:R-:W-:Y:S04]  /*30df0*/  STL.64 [R1+0x11c8], R4 ;  /* 0x0011c80401007387 */ /* 0x000fe80000100a00 */
[----:B-1----:R1:W-:Y:S01]  /*30e00*/  STL [R1+0x1c4], R9 ;  /* 0x0001c40901007387 */ /* 0x0023e20000100800 */
[----:B------:R-:W-:-:S03]  /*30e10*/  MOV R16, R8 ;  /* 0x0000000800107202 */ /* 0x000fc60000000f00 */
[----:B------:R-:W-:Y:S04]  /*30e20*/  STL [R1+0x1cc], R11 ;  /* 0x0001cc0b01007387 */ /* 0x000fe80000100800 */
[----:B------:R-:W5:Y:S01]  /*30e30*/  LDL.LU R8, [R1+0xe0] ;  /* 0x0000e00001087983 */ /* 0x000f620000300800 */
[----:B---3--:R-:W-:Y:S02]  /*30e40*/  IMAD.MOV.U32 R0, RZ, RZ, R26 ;  /* 0x000000ffff007224 */ /* 0x008fe400078e001a */
[----:B0-----:R-:W-:Y:S01]  /*30e50*/  IMAD.MOV.U32 R6, RZ, RZ, R24 ;  /* 0x000000ffff067224 */ /* 0x001fe200078e0018 */
[----:B-1----:R-:W5:Y:S04]  /*30e60*/  LDL.LU R9, [R1+0xe8] ;  /* 0x0000e80001097983 */ /* 0x002f680000300800 */
[----:B------:R-:W-:Y:S04]  /*30e70*/  STL [R1+0x1d4], R25 ;  /* 0x0001d41901007387 */ /* 0x000fe80000100800 */
[----:B------:R0:W-:Y:S04]  /*30e80*/  STL [R1+0x1dc], R27 ;  /* 0x0001dc1b01007387 */ /* 0x0001e80000100800 */
[----:B0-----:R-:W5:Y:S04]  /*30e90*/  LDL.LU.64 R26, [R1+0x1238] ;  /* 0x00123800011a7983 */ /* 0x001f680000300a00 */
[----:B------:R-:W5:Y:S01]  /*30ea0*/  LDL.LU.64 R24, [R1+0x1230] ;  /* 0x0012300001187983 */ /* 0x000f620000300a00 */
[----:B------:R-:W-:-:S02]  /*30eb0*/  IMAD.MOV.U32 R7, RZ, RZ, R10 ;  /* 0x000000ffff077224 */ /* 0x000fc400078e000a */
[----:B------:R-:W-:Y:S01]  /*30ec0*/  IMAD.MOV.U32 R10, RZ, RZ, R29 ;  /* 0x000000ffff0a7224 */ /* 0x000fe200078e001d */
[----:B------:R-:W-:-:S07]  /*30ed0*/  MOV R11, R28 ;  /* 0x0000001c000b7202 */ /* 0x000fce0000000f00 */
[----:B-----5:R-:W-:Y:S01]  /*30ee0*/  HMMA.16816.F32 R8, R8, R2, R24 ;  /* 0x000000020808723c */ /* 0x020fe20000001818 */
[----:B------:R-:W3:Y:S04]  /*30ef0*/  LDL.LU R27, [R1+0x1228] ;  /* 0x00122800011b7983 */ /* 0x000ee80000300800 */
[----:B---3--:R-:W0:Y:S04]  /*30f00*/  LDSM.16.MT88.4 R24, [R27+UR9+0x34000] ;  /* 0x034000091b18783b */ /* 0x008e280008004200 */
[----:B0-----:R0:W-:Y:S10]  /*30f10*/  STL [R1+0x11ec], R25 ;  /* 0x0011ec1901007387 */ /* 0x0011f40000100800 */
[----:B------:R-:W-:Y:S04]  /*30f20*/  STL.64 [R1+0x50], R8 ;  /* 0x0000500801007387 */ /* 0x000fe80000100a00 */
[----:B------:R-:W-:Y:S04]  /*30f30*/  STL.64 [R1+0x58], R10 ;  /* 0x0000580a01007387 */ /* 0x000fe80000100a00 */
[----:B0-----:R-:W3:Y:S04]  /*30f40*/  LDL R25, [R1+0x314] ;  /* 0x0003140001197983 */ /* 0x001ee80000100800 */
[----:B------:R-:W-:Y:S04]  /*30f50*/  STL [R1+0x11e8], R27 ;  /* 0x0011e81b01007387 */ /* 0x000fe80000100800 */
[----:B---3--:R-:W0:Y:S02]  /*30f60*/  LDSM.16.MT88.4 R8, [R25+UR9+0x36000] ;  /* 0x036000091908783b */ /* 0x008e240008004200 */
[----:B0-----:R-:W-:-:S02]  /*30f70*/  IMAD.MOV.U32 R29, RZ, RZ, R11 ;  /* 0x000000ffff1d7224 */ /* 0x001fc400078e000b */
[----:B------:R-:W-:Y:S02]  /*30f80*/  IMAD.MOV.U32 R28, RZ, RZ, R9 ;  /* 0x000000ffff1c7224 */ /* 0x000fe400078e0009 */
[----:B------:R-:W-:Y:S01]  /*30f90*/  IMAD.MOV.U32 R5, RZ, RZ, R8 ;  /* 0x000000ffff057224 */ /* 0x000fe200078e0008 */
[----:B------:R-:W-:Y:S04]  /*30fa0*/  STL [R1+0x11f4], R29 ;  /* 0x0011f41d01007387 */ /* 0x000fe80000100800 */
[----:B------:R-:W-:Y:S04]  /*30fb0*/  STL [R1+0x11f0], R28 ;  /* 0x0011f01c01007387 */ /* 0x000fe80000100800 */
[----:B------:R-:W2:Y:S01]  /*30fc0*/  LDL.LU R8, [R1+0xd0] ;  /* 0x0000d00001087983 */ /* 0x000ea20000300800 */
[----:B------:R-:W-:Y:S01]  /*30fd0*/  IMAD.MOV.U32 R4, RZ, RZ, R10 ;  /* 0x000000ffff047224 */ /* 0x000fe200078e000a */
[----:B------:R-:W-:Y:S01]  /*30fe0*/  MOV R9, R19 ;  /* 0x0000001300097202 */ /* 0x000fe20000000f00 */
[----:B------:R-:W-:-:S02]  /*30ff0*/  IMAD.MOV.U32 R10, RZ, RZ, R18 ;  /* 0x000000ffff0a7224 */ /* 0x000fc400078e0012 */
[----:B------:R-:W-:-:S07]  /*31000*/  IMAD.MOV.U32 R11, RZ, RZ, R17 ;  /* 0x000000ffff0b7224 */ /* 0x000fce00078e0011 */
[----:B--2---:R-:W-:Y:S01]  /*31010*/  HMMA.16816.F32 R8, R8, R2, R12 ;  /* 0x000000020808723c */ /* 0x004fe2000000180c */
[----:B------:R-:W2:Y:S04]  /*31020*/  LDL.LU.64 R14, [R1+0x1220] ;  /* 0x00122000010e7983 */ /* 0x000ea80000300a00 */
[----:B------:R-:W2:-:S14]  /*31030*/  LDL.LU.64 R12, [R1+0x1218] ;  /* 0x00121800010c7983 */ /* 0x000e9c0000300a00 */
[----:B------:R0:W-:Y:S04]  /*31040*/  STL.64 [R1+0x90], R8 ;  /* 0x0000900801007387 */ /* 0x0001e80000100a00 */
[----:B------:R1:W-:Y:S01]  /*31050*/  STL.64 [R1+0x98], R10 ;  /* 0x0000980a01007387 */ /* 0x0003e20000100a00 */
[----:B0-----:R-:W-:Y:S02]  /*31060*/  IMAD.MOV.U32 R8, RZ, RZ, R16 ;  /* 0x000000ffff087224 */ /* 0x001fe400078e0010 */
[----:B------:R-:W-:Y:S01]  /*31070*/  IMAD.MOV.U32 R9, RZ, RZ, R7 ;  /* 0x000000ffff097224 */ /* 0x000fe200078e0007 */
[----:B-1----:R-:W-:Y:S01]  /*31080*/  MOV R10, R6 ;  /* 0x00000006000a7202 */ /* 0x002fe20000000f00 */
[----:B------:R-:W-:Y:S02]  /*31090*/  IMAD.MOV.U32 R11, RZ, RZ, R0 ;  /* 0x000000ffff0b7224 */ /* 0x000fe400078e0000 */
[----:B------:R-:W-:-:S02]  /*310a0*/  IMAD.MOV.U32 R16, RZ, RZ, R24 ;  /* 0x000000ffff107224 */ /* 0x000fc400078e0018 */
[----:B------:R-:W-:Y:S01]  /*310b0*/  IMAD.MOV.U32 R17, RZ, RZ, R26 ;  /* 0x000000ffff117224 */ /* 0x000fe200078e001a */
[----:B------:R-:W-:Y:S01]  /*310c0*/  MOV R18, R5 ;  /* 0x0000000500127202 */ /* 0x000fe20000000f00 */
[----:B------:R-:W-:Y:S02]  /*310d0*/  IMAD.MOV.U32 R19, RZ, RZ, R4 ;  /* 0x000000ffff137224 */ /* 0x000fe400078e0004 */
[----:B------:R-:W0:Y:S05]  /*310e0*/  LDSM.16.MT88.4 R4, [R25+UR9+0x34080] ;  /* 0x034080091904783b */ /* 0x000e2a0008004200 */
[-C--:B----4-:R-:W-:Y:S08]  /*310f0*/  HMMA.16816.F32 R16, R16, R2.reuse, R20 ;  /* 0x000000021010723c */ /* 0x090ff00000001814 */
[----:B--2---:R-:W-:Y:S01]  /*31100*/  HMMA.16816.F32 R12, R8, R2, R12 ;  /* 0x00000002080c723c */ /* 0x004fe2000000180c */
[----:B0-----:R-:W-:Y:S01]  /*31110*/  IMAD.MOV.U32 R24, RZ, RZ, R7 ;  /* 0x000000ffff187224 */ /* 0x001fe200078e0007 */
[----:B------:R-:W-:-:S15]  /*31120*/  LDSM.16.MT88.4 R8, [R25+UR9+0x36080] ;  /* 0x036080091908783b */ /* 0x000fde0008004200 */
[----:B------:R-:W-:Y:S02]  /*31130*/  NOP ;  /* 0x0000000000007918 */ /* 0x000fe40000000000 */
[----:B------:R-:W-:Y:S01]  /*31140*/  IMAD.MOV.U32 R0, RZ, RZ, R15 ;  /* 0x000000ffff007224 */ /* 0x000fe200078e000f */
[----:B------:R-:W-:Y:S04]  /*31150*/  STL.64 [R1+0xf0], R12 ;  /* 0x0000f00c01007387 */ /* 0x000fe80000100a00 */
[----:B------:R-:W-:Y:S04]  /*31160*/  STL [R1+0xf8], R14 ;  /* 0x0000f80e01007387 */ /* 0x000fe80000100800 */
[----:B------:R-:W-:Y:S04]  /*31170*/  STL [R1+0x1194], R0 ;  /* 0x0011940001007387 */ /* 0x000fe80000100800 */
[----:B------:R-:W2:Y:S04]  /*31180*/  LDL.LU R20, [R1+0x2b0] ;  /* 0x0002b00001147983 */ /* 0x000ea80000300800 */
[----:B------:R-:W2:Y:S04]  /*31190*/  LDL.LU R21, [R1+0x2b4] ;  /* 0x0002b40001157983 */ /* 0x000ea80000300800 */
[----:B------:R-:W3:Y:S04]  /*311a0*/  LDL.LU R22, [R1+0x2b8] ;  /* 0x0002b80001167983 */ /* 0x000ee80000300800 */
[----:B------:R-:W3:Y:S04]  /*311b0*/  LDL.LU R23, [R1+0x2bc] ;  /* 0x0002bc0001177983 */ /* 0x000ee80000300800 */
[----:B---3--:R-:W-:Y:S04]  /*311c0*/  STL.64 [R1+0x1210], R22 ;  /* 0x0012101601007387 */ /* 0x008fe80000100a00 */
[----:B--2---:R-:W-:Y:S04]  /*311d0*/  STL.64 [R1+0x1208], R20 ;  /* 0x0012081401007387 */ /* 0x004fe80000100a00 */
[----:B------:R-:W-:Y:S04]  /*311e0*/  STL.64 [R1+0x11e0], R18 ;  /* 0x0011e01201007387 */ /* 0x000fe80000100a00 */
[----:B------:R0:W-:Y:S04]  /*311f0*/  STL.64 [R1+0x11d8], R16 ;  /* 0x0011d81001007387 */ /* 0x0001e80000100a00 */
[----:B------:R-:W1:Y:S04]  /*31200*/  LDSM.16.MT88.4 R20, [R25+UR9+0x34100] ;  /* 0x034100091914783b */ /* 0x000e680008004200 */
[----:B0-----:R-:W2:Y:S04]  /*31210*/  LDL.LU R16, [R1+0xb0] ;  /* 0x0000b00001107983 */ /* 0x001ea80000300800 */
[----:B------:R-:W2:Y:S04]  /*31220*/  LDL.LU R17, [R1+0xb4] ;  /* 0x0000b40001117983 */ /* 0x000ea80000300800 */
[----:B------:R-:W3:Y:S04]  /*31230*/  LDL.LU R18, [R1+0xb8] ;  /* 0x0000b80001127983 */ /* 0x000ee80000300800 */
[----:B------:R-:W3:Y:S01]  /*31240*/  LDL.LU R19, [R1+0xbc] ;  /* 0x0000bc0001137983 */ /* 0x000ee20000300800 */
[----:B------:R-:W-:Y:S01]  /*31250*/  IMAD.MOV.U32 R13, RZ, RZ, R6 ;  /* 0x000000ffff0d7224 */ /* 0x000fe200078e0006 */
[----:B-1----:R-:W-:Y:S01]  /*31260*/  MOV R7, R20 ;  /* 0x0000001400077202 */ /* 0x002fe20000000f00 */
        /* <DEDUP_REMOVED lines=11> */
[----:B------:R-:W0:Y:S02]  /*31320*/  LDSM.16.MT88.4 R20, [R25+UR9+0x36100] ;  /* 0x036100091914783b */ /* 0x000e240008004200 */
        /* <DEDUP_REMOVED lines=18> */
[----:B------:R-:W-:-:S07]  /*31450*/  IMAD.MOV.U32 R15, RZ, RZ, R10 ;  /* 0x000000ffff0f7224 */ /* 0x000fce00078e000a */
[----:B---3--:R-:W-:Y:S01]  /*31460*/  HMMA.16816.F32 R12, R12, R2, R20 ;  /* 0x000000020c0c723c */ /* 0x008fe20000001814 */
[----:B------:R-:W-:Y:S01]  /*31470*/  IMAD.MOV.U32 R20, RZ, RZ, R7 ;  /* 0x000000ffff147224 */ /* 0x000fe200078e0007 */
[----:B------:R-:W-:Y:S01]  /*31480*/  MOV R21, R6 ;  /* 0x0000000600157202 */ /* 0x000fe20000000f00 */
[----:B------:R-:W-:Y:S02]  /*31490*/  IMAD.MOV.U32 R22, RZ, RZ, R5 ;  /* 0x000000ffff167224 */ /* 0x000fe400078e0005 */
[----:B------:R-:W-:-:S14]  /*314a0*/  IMAD.MOV.U32 R23, RZ, RZ, R4 ;  /* 0x000000ffff177224 */ /* 0x000fdc00078e0004 */
[----:B------:R-:W-:Y:S04]  /*314b0*/  STL.64 [R1+0x11a8], R14 ;  /* 0x0011a80e01007387 */ /* 0x000fe80000100a00 */
[----:B------:R0:W-:Y:S01]  /*314c0*/  STL.64 [R1+0x11a0], R12 ;  /* 0x0011a00c01007387 */ /* 0x0001e20000100a00 */
[----:B--2---:R-:W-:Y:S03]  /*314d0*/  HMMA.16816.F32 R20, R20, R2, R16 ;  /* 0x000000021414723c */ /* 0x004fe60000001810 */
[----:B0-----:R-:W2:Y:S04]  /*314e0*/  LDL.LU R12, [R1+0xc0] ;  /* 0x0000c000010c7983 */ /* 0x001ea80000300800 */
[----:B------:R-:W2:Y:S04]  /*314f0*/  LDL.LU R13, [R1+0xc4] ;  /* 0x0000c400010d7983 */ /* 0x000ea80000300800 */
[----:B------:R-:W2:Y:S04]  /*31500*/  LDL.LU R14, [R1+0xc8] ;  /* 0x0000c800010e7983 */ /* 0x000ea80000300800 */
[----:B------:R-:W2:Y:S04]  /*31510*/  LDL.LU R15, [R1+0xcc] ;  /* 0x0000cc00010f7983 */ /* 0x000ea80000300800 */
[----:B------:R-:W3:Y:S04]  /*31520*/  LDL.LU R4, [R1] ;  /* 0x0000000001047983 */ /* 0x000ee80000300800 */
[----:B------:R-:W3:Y:S04]  /*31530*/  LDL.LU R5, [R1+0x4] ;  /* 0x0000040001057983 */ /* 0x000ee80000300800 */
[----:B------:R-:W3:Y:S04]  /*31540*/  LDL.LU R6, [R1+0x8] ;  /* 0x0000080001067983 */ /* 0x000ee80000300800 */
[----:B------:R-:W3:Y:S04]  /*31550*/  LDL.LU R7, [R1+0xc] ;  /* 0x00000c0001077983 */ /* 0x000ee80000300800 */
[----:B------:R-:W4:Y:S04]  /*31560*/  LDL.LU.64 R18, [R1+0x1200] ;  /* 0x0012000001127983 */ /* 0x000f280000300a00 */
[----:B------:R-:W4:Y:S01]  /*31570*/  LDL.LU.64 R16, [R1+0x11f8] ;  /* 0x0011f80001107983 */ /* 0x000f220000300a00 */
[----:B------:R-:W-:-:S03]  /*31580*/  IMAD.MOV.U32 R0, RZ, RZ, R22 ;  /* 0x000000ffff007224 */ /* 0x000fc600078e0016 */
[----:B------:R0:W-:Y:S01]  /*31590*/  STL.64 [R1+0x10], R20 ;  /* 0x0000101401007387 */ /* 0x0001e20000100a00 */
[----:B------:R-:W-:Y:S01]  /*315a0*/  MOV R26, R23 ;  /* 0x00000017001a7202 */ /* 0x000fe20000000f00 */
[----:B------:R-:W-:Y:S01]  /*315b0*/  IMAD.MOV.U32 R22, RZ, RZ, R25 ;  /* 0x000000ffff167224 */ /* 0x000fe200078e0019 */
[----:B------:R-:W-:Y:S01]  /*315c0*/  MOV R23, R27 ;  /* 0x0000001b00177202 */ /* 0x000fe20000000f00 */
[----:B0-----:R-:W-:Y:S02]  /*315d0*/  IMAD.MOV.U32 R20, RZ, RZ, R29 ;  /* 0x000000ffff147224 */ /* 0x001fe400078e001d */
[----:B------:R-:W-:Y:S01]  /*315e0*/  IMAD.MOV.U32 R21, RZ, RZ, R28 ;  /* 0x000000ffff157224 */ /* 0x000fe200078e001c */
[----:B------:R-:W5:Y:S04]  /*315f0*/  LDL.LU R29, [R1+0x11f4] ;  /* 0x0011f400011d7983 */ /* 0x000f680000300800 */
[----:B------:R-:W2:Y:S04]  /*31600*/  LDL.LU R28, [R1+0x11f0] ;  /* 0x0011f000011c7983 */ /* 0x000ea80000300800 */
[----:B------:R-:W2:Y:S04]  /*31610*/  LDL.LU R25, [R1+0x11ec] ;  /* 0x0011ec0001197983 */ /* 0x000ea80000300800 */
[----:B------:R-:W2:Y:S01]  /*31620*/  LDL.LU R27, [R1+0x11e8] ;  /* 0x0011e800011b7983 */ /* 0x000ea20000300800 */
[----:B----4-:R-:W-:Y:S03]  /*31630*/  HMMA.16816.F32 R20, R20, R2, R16 ;  /* 0x000000021414723c */ /* 0x010fe60000001810 */
[----:B------:R-:W4:Y:S04]  /*31640*/  LDL.LU.64 R18, [R1+0x11e0] ;  /* 0x0011e00001127983 */ /* 0x000f280000300a00 */
[----:B------:R-:W4:-:S12]  /*31650*/  LDL.LU.64 R16, [R1+0x11d8] ;  /* 0x0011d80001107983 */ /* 0x000f180000300a00 */
[----:B------:R-:W-:Y:S01]  /*31660*/  IMAD.MOV.U32 R10, RZ, RZ, R22 ;  /* 0x000000ffff0a7224 */ /* 0x000fe200078e0016 */
[----:B------:R0:W-:Y:S01]  /*31670*/  STL.64 [R1+0xb0], R20 ;  /* 0x0000b01401007387 */ /* 0x0001e20000100a00 */
[----:B------:R-:W-:-:S03]  /*31680*/  IMAD.MOV.U32 R8, RZ, RZ, R23 ;  /* 0x000000ffff087224 */ /* 0x000fc600078e0017 */
[----:B------:R-:W2:Y:S04]  /*31690*/  LDL.LU R2, [R1+0x2f8] ;  /* 0x0002f80001027983 */ /* 0x000ea80000300800 */
[----:B------:R-:W3:Y:S04]  /*316a0*/  LDL.LU R3, [R1+0x2fc] ;  /* 0x0002fc0001037983 */ /* 0x000ee80000300800 */
[----:B------:R-:W-:Y:S04]  /*316b0*/  STL.64 [R1+0x11b8], R10 ;  /* 0x0011b80a01007387 */ /* 0x000fe80000100a00 */
[----:B------:R1:W-:Y:S04]  /*316c0*/  STL.64 [R1+0x11b0], R8 ;  /* 0x0011b00801007387 */ /* 0x0003e80000100a00 */
[----:B0-----:R-:W4:Y:S04]  /*316d0*/  LDL.LU R20, [R1+0x204] ;  /* 0x0002040001147983 */ /* 0x001f280000300800 */
[----:B------:R-:W4:Y:S04]  /*316e0*/  LDL.LU R21, [R1+0x20c] ;  /* 0x00020c0001157983 */ /* 0x000f280000300800 */
[----:B------:R-:W4:Y:S04]  /*316f0*/  LDL.LU R22, [R1+0x214] ;  /* 0x0002140001167983 */ /* 0x000f280000300800 */
[----:B------:R-:W4:Y:S04]  /*31700*/  LDL.LU R23, [R1+0x21c] ;  /* 0x00021c0001177983 */ /* 0x000f280000300800 */
[----:B-1----:R-:W5:Y:S01]  /*31710*/  LDL.LU R8, [R1+0x140] ;  /* 0x0001400001087983 */ /* 0x002f620000300800 */
[----:B--2---:R-:W-:-:S02]  /*31720*/  F2FP.F16.E4M3.UNPACK_B R2, R2.H1 ;  /* 0x00000002ff02723e */ /* 0x004fc400030006ff */
[----:B---3--:R-:W-:-:S07]  /*31730*/  F2FP.F16.E4M3.UNPACK_B R3, R3.H1 ;  /* 0x00000003ff03723e */ /* 0x008fce00030006ff */
[----:B----4-:R-:W-:-:S15]  /*31740*/  HMMA.16816.F32 R12, R20, R2, R12 ;  /* 0x00000002140c723c */ /* 0x010fde000000180c */
[----:B------:R-:W-:-:S04]  /*31750*/  NOP ;  /* 0x0000000000007918 */ /* 0x000fc80000000000 */
[----:B------:R0:W-:Y:S04]  /*31760*/  STL.64 [R1+0xc0], R12 ;  /* 0x0000c00c01007387 */ /* 0x0001e80000100a00 */
[----:B------:R1:W-:Y:S04]  /*31770*/  STL.64 [R1+0xc8], R14 ;  /* 0x0000c80e01007387 */ /* 0x0003e80000100a00 */
[----:B------:R-:W2:Y:S04]  /*31780*/  LDL.LU R9, [R1+0x144] ;  /* 0x0001440001097983 */ /* 0x000ea80000300800 */
[----:B------:R-:W2:Y:S04]  /*31790*/  LDL.LU R10, [R1+0x148] ;  /* 0x00014800010a7983 */ /* 0x000ea80000300800 */
[----:B------:R-:W2:Y:S04]  /*317a0*/  LDL.LU R11, [R1+0x14c] ;  /* 0x00014c00010b7983 */ /* 0x000ea80000300800 */
[----:B------:R-:W3:Y:S04]  /*317b0*/  LDL.LU R20, [R1+0x154] ;  /* 0x0001540001147983 */ /* 0x000ee80000300800 */
[----:B------:R-:W3:Y:S04]  /*317c0*/  LDL.LU R21, [R1+0x15c] ;  /* 0x00015c0001157983 */ /* 0x000ee80000300800 */
[----:B------:R-:W3:Y:S04]  /*317d0*/  LDL.LU R22, [R1+0x174] ;  /* 0x0001740001167983 */ /* 0x000ee80000300800 */
[----:B------:R-:W3:Y:S04]  /*317e0*/  LDL.LU R23, [R1+0x17c] ;  /* 0x00017c0001177983 */ /* 0x000ee80000300800 */
[----:B0-----:R-:W4:Y:S04]  /*317f0*/  LDL.LU R12, [R1+0xa0] ;  /* 0x0000a000010c7983 */ /* 0x001f280000300800 */
[----:B------:R-:W4:Y:S04]  /*31800*/  LDL.LU R13, [R1+0xa4] ;  /* 0x0000a400010d7983 */ /* 0x000f280000300800 */
[----:B-1----:R-:W4:Y:S04]  /*31810*/  LDL.LU R14, [R1+0xa8] ;  /* 0x0000a800010e7983 */ /* 0x002f280000300800 */
[----:B------:R-:W4:Y:S01]  /*31820*/  LDL.LU R15, [R1+0xac] ;  /* 0x0000ac00010f7983 */ /* 0x000f220000300800 */
[----:B---3--:R-:W-:Y:S03]  /*31830*/  HMMA.16816.F32 R20, R20, R2, R4 ;  /* 0x000000021414723c */ /* 0x008fe60000001804 */
[----:B------:R-:W3:Y:S04]  /*31840*/  LDL.LU.64 R6, [R1+0x11d0] ;  /* 0x0011d00001067983 */ /* 0x000ee80000300a00 */
[----:B------:R-:W3:-:S12]  /*31850*/  LDL.LU.64 R4, [R1+0x11c8] ;  /* 0x0011c80001047983 */ /* 0x000ed80000300a00 */
        /* <DEDUP_REMOVED lines=13> */
[----:B------:R-:W3:Y:S01]  /*31930*/  LDL.LU R23, [R1+0x5c] ;  /* 0x00005c0001177983 */ /* 0x000ee20000300800 */
[----:B0-----:R-:W-:Y:S01]  /*31940*/  IMAD.MOV.U32 R4, RZ, RZ, R25 ;  /* 0x000000ffff047224 */ /* 0x001fe200078e0019 */
[----:B------:R-:W-:Y:S01]  /*31950*/  MOV R5, R27 ;  /* 0x0000001b00057202 */ /* 0x000fe20000000f00 */
[----:B-1----:R-:W-:-:S02]  /*31960*/  IMAD.MOV.U32 R6, RZ, RZ, R28 ;  /* 0x000000ffff067224 */ /* 0x002fc400078e001c */
[----:B-----5:R-:W-:Y:S01]  /*31970*/  IMAD.MOV.U32 R7, RZ, RZ, R29 ;  /* 0x000000ffff077224 */ /* 0x020fe200078e001d */
[----:B------:R-:W5:Y:S04]  /*31980*/  LDL.LU R28, [R1+0x11c4] ;  /* 0x0011c400011c7983 */ /* 0x000f680000300800 */
[----:B------:R-:W2:Y:S02]  /*31990*/  LDL.LU R29, [R1+0x11c0] ;  /* 0x0011c000011d7983 */ /* 0x000ea40000300800 */
[----:B------:R-:W-:Y:S02]  /*319a0*/  HMMA.16816.F32 R16, R4, R2, R16 ;  /* 0x000000020410723c */ /* 0x000fe40000001810 */
        /* <DEDUP_REMOVED lines=8> */
[----:B------:R-:W4:Y:S01]  /*31a30*/  LDL.LU R17, [R1+0x1b4] ;  /* 0x0001b40001117983 */ /* 0x000f220000300800 */
[----:B-----5:R-:W-:Y:S01]  /*31a40*/  MOV R19, R28 ;  /* 0x0000001c00137202 */ /* 0x020fe20000000f00 */
[----:B--2---:R-:W-:Y:S01]  /*31a50*/  IMAD.MOV.U32 R18, RZ, RZ, R29 ;  /* 0x000000ffff127224 */ /* 0x004fe200078e001d */
[----:B---3--:R-:W-:Y:S01]  /*31a60*/  HMMA.16816.F32 R4, R4, R2, R8 ;  /* 0x000000020404723c */ /* 0x008fe20000001808 */
[----:B------:R-:W2:Y:S04]  /*31a70*/  LDL.LU.64 R10, [R1+0x11b8] ;  /* 0x0011b800010a7983 */ /* 0x000ea80000300a00 */
[----:B------:R-:W3:-:S14]  /*31a80*/  LDL.LU.64 R8, [R1+0x11b0] ;  /* 0x0011b00001087983 */ /* 0x000edc0000300a00 */
[----:B------:R0:W-:Y:S01]  /*31a90*/  STL.64 [R1], R4 ;  /* 0x0000000401007387 */ /* 0x0001e20000100a00 */
[----:B------:R-:W-:Y:S02]  /*31aa0*/  IMAD.MOV.U32 R29, RZ, RZ, R6 ;  /* 0x000000ffff1d7224 */ /* 0x000fe400078e0006 */
[----:B------:R-:W-:Y:S01]  /*31ab0*/  IMAD.MOV.U32 R28, RZ, RZ, R7 ;  /* 0x000000ffff1c7224 */ /* 0x000fe200078e0007 */
[----:B0-----:R-:W4:Y:S04]  /*31ac0*/  LDL.LU R4, [R1+0x184] ;  /* 0x0001840001047983 */ /* 0x001f280000300800 */
[----:B------:R-:W4:Y:S04]  /*31ad0*/  LDL.LU R5, [R1+0x18c] ;  /* 0x00018c0001057983 */ /* 0x000f280000300800 */
[----:B------:R-:W4:Y:S04]  /*31ae0*/  LDL.LU R6, [R1+0x194] ;  /* 0x0001940001067983 */ /* 0x000f280000300800 */
        /* <DEDUP_REMOVED lines=11> */
[----:B------:R-:W4:Y:S01]  /*31ba0*/  LDL.LU R4, [R1+0x24] ;  /* 0x0000240001047983 */ /* 0x000f220000300800 */
[----:B------:R-:W-:Y:S01]  /*31bb0*/  IMAD.MOV.U32 R5, RZ, RZ, R24 ;  /* 0x000000ffff057224 */ /* 0x000fe200078e0018 */
[----:B---3--:R-:W-:Y:S01]  /*31bc0*/  MOV R6, R9 ;  /* 0x0000000900067202 */ /* 0x008fe20000000f00 */
[----:B--2---:R-:W-:-:S14]  /*31bd0*/  IMAD.MOV.U32 R7, RZ, RZ, R11 ;  /* 0x000000ffff077224 */ /* 0x004fdc00078e000b */
[----:B------:R-:W-:Y:S04]  /*31be0*/  STL.64 [R1+0x50], R20 ;  /* 0x0000501401007387 */ /* 0x000fe80000100a00 */
[----:B------:R0:W-:Y:S02]  /*31bf0*/  STL.64 [R1+0x58], R22 ;  /* 0x0000581601007387 */ /* 0x0001e40000100a00 */
[----:B0-----:R-:W-:Y:S02]  /*31c00*/  IMAD.MOV.U32 R22, RZ, RZ, R0 ;  /* 0x000000ffff167224 */ /* 0x001fe400078e0000 */
[----:B------:R-:W-:Y:S01]  /*31c10*/  IMAD.MOV.U32 R23, RZ, RZ, R26 ;  /* 0x000000ffff177224 */ /* 0x000fe200078e001a */
        /* <DEDUP_REMOVED lines=8> */
[----:B------:R-:W3:Y:S04]  /*31ca0*/  LDL.LU R24, [R1+0x274] ;  /* 0x0002740001187983 */ /* 0x000ee80000300800 */
[----:B------:R-:W3:Y:S04]  /*31cb0*/  LDL.LU R25, [R1+0x27c] ;  /* 0x00027c0001197983 */ /* 0x000ee80000300800 */
[----:B------:R-:W4:Y:S04]  /*31cc0*/  LDL.LU R20, [R1+0x10] ;  /* 0x0000100001147983 */ /* 0x000f280000300800 */
[----:B------:R-:W4:Y:S04]  /*31cd0*/  LDL.LU R21, [R1+0x14] ;  /* 0x0000140001157983 */ /* 0x000f280000300800 */
[----:B------:R-:W5:Y:S04]  /*31ce0*/  LDL.LU R0, [R1+0x1198] ;  /* 0x0011980001007983 */ /* 0x000f680000300800 */
        /* <DEDUP_REMOVED lines=10> */
[----:B------:R-:W2:Y:S04]  /*31d90*/  LDL.LU R16, [R1+0x1e4] ;  /* 0x0001e40001107983 */ /* 0x000ea80000300800 */
[----:B------:R-:W2:Y:S04]  /*31da0*/  LDL.LU R17, [R1+0x1ec] ;  /* 0x0001ec0001117983 */ /* 0x000ea80000300800 */
[----:B------:R-:W3:Y:S04]  /*31db0*/  LDL R9, [R1+0x8cc] ;  /* 0x0008cc0001097983 */ /* 0x000ee80000100800 */
[----:B------:R-:W2:Y:S04]  /*31dc0*/  LDL.LU R18, [R1+0x1f4] ;  /* 0x0001f40001127983 */ /* 0x000ea80000300800 */
[----:B------:R-:W2:Y:S04]  /*31dd0*/  LDL.LU R19, [R1+0x1fc] ;  /* 0x0001fc0001137983 */ /* 0x000ea80000300800 */
[----:B0-----:R-:W3:Y:S04]  /*31de0*/  LDL.LU R24, [R1+0x1a0] ;  /* 0x0001a00001187983 */ /* 0x001ee80000300800 */
[----:B------:R-:W3:Y:S04]  /*31df0*/  LDL.LU R25, [R1+0x1a4] ;  /* 0x0001a40001197983 */ /* 0x000ee80000300800 */
[----:B------:R-:W3:Y:S04]  /*31e00*/  LDL.LU R26, [R1+0x1a8] ;  /* 0x0001a800011a7983 */ /* 0x000ee80000300800 */
[----:B------:R-:W3:Y:S01]  /*31e10*/  LDL.LU R27, [R1+0x1ac] ;  /* 0x0001ac00011b7983 */ /* 0x000ee20000300800 */
        /* <DEDUP_REMOVED lines=14> */
[----:B-----5:R-:W-:-:S15]  /*31f00*/  MOV R6, R0 ;  /* 0x0000000000067202 */ /* 0x020fde0000000f00 */
[----:B------:R-:W-:Y:S01]  /*31f10*/  NOP ;  /* 0x0000000000007918 */ /* 0x000fe20000000000 */
[----:B------:R-:W-:Y:S04]  /*31f20*/  STL.64 [R1+0x20], R16 ;  /* 0x0000201001007387 */ /* 0x000fe80000100a00 */
[----:B------:R-:W-:Y:S04]  /*31f30*/  STL.64 [R1+0x28], R18 ;  /* 0x0000281201007387 */ /* 0x000fe80000100a00 */
[----:B------:R-:W4:Y:S04]  /*31f40*/  LDL.LU R5, [R1+0x4c] ;  /* 0x00004c0001057983 */ /* 0x000f280000300800 */
[----:B------:R-:W2:Y:S04]  /*31f50*/  LDL.LU R0, [R1+0x1194] ;  /* 0x0011940001007983 */ /* 0x000ea80000300800 */
[----:B------:R-:W4:Y:S04]  /*31f60*/  LDL.LU R7, [R1+0x6c] ;  /* 0x00006c0001077983 */ /* 0x000f280000300800 */
[----:B---3--:R-:W0:Y:S01]  /*31f70*/  LDSM.16.M88.4 R16, [R9+UR9+0x40180] ;  /* 0x040180090910783b */ /* 0x008e220008000200 */
[----:B----4-:R-:W-:Y:S03]  /*31f80*/  HMMA.16816.F32 R4, R4, R2, R20 ;  /* 0x000000020404723c */ /* 0x010fe60000001814 */
[----:B------:R-:W3:Y:S01]  /*31f90*/  LDL.LU R20, [R1+0xf0] ;  /* 0x0000f00001147983 */ /* 0x000ee20000300800 */
[----:B--2---:R-:W-:-:S15]  /*31fa0*/  IMAD.MOV.U32 R23, RZ, RZ, R0 ;  /* 0x000000ffff177224 */ /* 0x004fde00078e0000 */
[----:B------:R1:W-:Y:S04]  /*31fb0*/  STL.64 [R1+0x190], R4 ;  /* 0x0001900401007387 */ /* 0x0003e80000100a00 */
[----:B------:R2:W-:Y:S04]  /*31fc0*/  STL.64 [R1+0x198], R6 ;  /* 0x0001980601007387 */ /* 0x0005e80000100a00 */
[----:B------:R-:W3:Y:S04]  /*31fd0*/  LDL.LU R21, [R1+0xf4] ;  /* 0x0000f40001157983 */ /* 0x000ee80000300800 */
[----:B------:R-:W3:Y:S04]  /*31fe0*/  LDL.LU R22, [R1+0xf8] ;  /* 0x0000f80001167983 */ /* 0x000ee80000300800 */
[----:B------:R-:W4:Y:S04]  /*31ff0*/  LDL.LU R0, [R1+0x1190] ;  /* 0x0011900001007983 */ /* 0x000f280000300800 */
[----:B-1----:R-:W5:Y:S04]  /*32000*/  LDL.LU R4, [R1+0x294] ;  /* 0x0002940001047983 */ /* 0x002f680000300800 */
[----:B------:R-:W5:Y:S04]  /*32010*/  LDL.LU R5, [R1+0x29c] ;  /* 0x00029c0001057983 */ /* 0x000f680000300800 */
[----:B--2---:R-:W5:Y:S04]  /*32020*/  LDL.LU R6, [R1+0x2a4] ;  /* 0x0002a40001067983 */ /* 0x004f680000300800 */
[----:B------:R-:W5:Y:S02]  /*32030*/  LDL.LU R7, [R1+0x2ac] ;  /* 0x0002ac0001077983 */ /* 0x000f640000300800 */
[----:B-----5:R-:W-:Y:S02]  /*32040*/  HMMA.16816.F32 R4, R4, R2, R12 ;  /* 0x000000020404723c */ /* 0x020fe4000000180c */
[----:B----4-:R-:W1:-:S15]  /*32050*/  LDSM.16.MT88.4 R12, [R0+UR9+0x38000] ;  /* 0x03800009000c783b */ /* 0x010e5e0008004200 */
[----:B------:R-:W-:Y:S02]  /*32060*/  NOP ;  /* 0x0000000000007918 */ /* 0x000fe40000000000 */
[----:B------:R-:W-:Y:S04]  /*32070*/  STL [R1+0x1150], R5 ;  /* 0x0011500501007387 */ /* 0x000fe80000100800 */
[----:B------:R-:W-:Y:S04]  /*32080*/  STL [R1+0x114c], R6 ;  /* 0x00114c0601007387 */ /* 0x000fe80000100800 */
[----:B------:R-:W-:Y:S04]  /*32090*/  STL [R1+0x1148], R7 ;  /* 0x0011480701007387 */ /* 0x000fe80000100800 */
[----:B0-----:R-:W-:Y:S04]  /*320a0*/  STL.64 [R1+0x2e0], R16 ;  /* 0x0002e01001007387 */ /* 0x001fe80000100a00 */
[----:B------:R-:W-:Y:S04]  /*320b0*/  STL.64 [R1+0x2e8], R18 ;  /* 0x0002e81201007387 */ /* 0x000fe80000100a00 */
[----:B------:R-:W0:Y:S04]  /*320c0*/  LDSM.16.MT88.4 R16, [R0+UR9+0x3a000] ;  /* 0x03a000090010783b */ /* 0x000e280008004200 */
[----:B-1----:R1:W-:Y:S04]  /*320d0*/  STL.64 [R1+0x210], R12 ;  /* 0x0002100c01007387 */ /* 0x0023e80000100a00 */
[----:B------:R2:W-:Y:S04]  /*320e0*/  STL.64 [R1+0x218], R14 ;  /* 0x0002180e01007387 */ /* 0x0005e80000100a00 */
[----:B-1----:R-:W4:Y:S04]  /*320f0*/  LDL.LU R12, [R1+0x254] ;  /* 0x00025400010c7983 */ /* 0x002f280000300800 */
[----:B0-----:R-:W-:Y:S04]  /*32100*/  STL.64 [R1+0x220], R16 ;  /* 0x0002201001007387 */ /* 0x001fe80000100a00 */
[----:B------:R-:W-:Y:S04]  /*32110*/  STL.64 [R1+0x228], R18 ;  /* 0x0002281201007387 */ /* 0x000fe80000100a00 */
[----:B------:R-:W4:Y:S04]  /*32120*/  LDL.LU R13, [R1+0x25c] ;  /* 0x00025c00010d7983 */ /* 0x000f280000300800 */
[----:B--2---:R-:W4:Y:S04]  /*32130*/  LDL.LU R14, [R1+0x264] ;  /* 0x00026400010e7983 */ /* 0x004f280000300800 */
[----:B------:R-:W4:Y:S04]  /*32140*/  LDL.LU R15, [R1+0x26c] ;  /* 0x00026c00010f7983 */ /* 0x000f280000300800 */
[----:B------:R-:W0:Y:S01]  /*32150*/  LDSM.16.MT88.4 R16, [R0+UR9+0x38080] ;  /* 0x038080090010783b */ /* 0x000e220008004200 */
[----:B----4-:R-:W-:Y:S01]  /*32160*/  HMMA.16816.F32 R12, R12, R2, R24 ;  /* 0x000000020c0c723c */ /* 0x010fe20000001818 */
[----:B------:R-:W-:-:S02]  /*32170*/  IMAD.MOV.U32 R26, RZ, RZ, R10 ;  /* 0x000000ffff1a7224 */ /* 0x000fc400078e000a */
[----:B------:R-:W-:Y:S02]  /*32180*/  IMAD.MOV.U32 R27, RZ, RZ, R8 ;  /* 0x000000ffff1b7224 */ /* 0x000fe400078e0008 */
[----:B------:R-:W1:-:S14]  /*32190*/  LDSM.16.MT88.4 R8, [R0+UR9+0x3a080] ;  /* 0x03a080090008783b */ /* 0x000e5c0008004200 */
[----:B------:R2:W-:Y:S04]  /*321a0*/  STL [R1+0x117c], R13 ;  /* 0x00117c0d01007387 */ /* 0x0005e80000100800 */
[----:B------:R4:W-:Y:S04]  /*321b0*/  STL [R1+0x1178], R14 ;  /* 0x0011780e01007387 */ /* 0x0009e80000100800 */
[----:B------:R-:W-:Y:S04]  /*321c0*/  STL [R1+0x1110], R15 ;  /* 0x0011100f01007387 */ /* 0x000fe80000100800 */
[----:B------:R-:W5:Y:S04]  /*321d0*/  LDL.LU R24, [R1+0xb0] ;  /* 0x0000b00001187983 */ /* 0x000f680000300800 */
[----:B0-----:R-:W-:Y:S04]  /*321e0*/  STL.64 [R1+0x230], R16 ;  /* 0x0002301001007387 */ /* 0x001fe80000100a00 */
[----:B------:R-:W-:Y:S04]  /*321f0*/  STL.64 [R1+0x238], R18 ;  /* 0x0002381201007387 */ /* 0x000fe80000100a00 */
[----:B------:R-:W5:Y:S04]  /*32200*/  LDL.LU R25, [R1+0xb4] ;  /* 0x0000b40001197983 */ /* 0x000f680000300800 */
[----:B------:R-:W0:Y:S04]  /*32210*/  LDSM.16.MT88.4 R16, [R0+UR9+0x38100] ;  /* 0x038100090010783b */ /* 0x000e280008004200 */
[----:B-1----:R1:W-:Y:S01]  /*32220*/  STL [R1+0x254], R9 ;  /* 0x0002540901007387 */ /* 0x0023e20000100800 */
[----:B--2---:R-:W-:-:S03]  /*32230*/  MOV R13, R8 ;  /* 0x00000008000d7202 */ /* 0x004fc60000000f00 */
[----:B------:R2:W-:Y:S04]  /*32240*/  STL [R1+0x25c], R11 ;  /* 0x00025c0b01007387 */ /* 0x0005e80000100800 */
[----:B------:R-:W3:Y:S01]  /*32250*/  LDL.LU R8, [R1+0x1c4] ;  /* 0x0001c40001087983 */ /* 0x000ee20000300800 */
[----:B----4-:R-:W-:-:S03]  /*32260*/  IMAD.MOV.U32 R14, RZ, RZ, R10 ;  /* 0x000000ffff0e7224 */ /* 0x010fc600078e000a */
[----:B-1----:R-:W3:Y:S04]  /*32270*/  LDL.LU R9, [R1+0x1cc] ;  /* 0x0001cc0001097983 */ /* 0x002ee80000300800 */
[----:B------:R-:W3:Y:S04]  /*32280*/  LDL.LU R10, [R1+0x1d4] ;  /* 0x0001d400010a7983 */ /* 0x000ee80000300800 */
[----:B--2---:R-:W3:Y:S01]  /*32290*/  LDL.LU R11, [R1+0x1dc] ;  /* 0x0001dc00010b7983 */ /* 0x004ee20000300800 */
[----:B0-----:R-:W-:Y:S02]  /*322a0*/  IMAD.MOV.U32 R6, RZ, RZ, R18 ;  /* 0x000000ffff067224 */ /* 0x001fe400078e0012 */
[----:B------:R-:W-:Y:S01]  /*322b0*/  IMAD.MOV.U32 R5, RZ, RZ, R16 ;  /* 0x000000ffff057224 */ /* 0x000fe200078e0010 */
[----:B---3--:R-:W-:-:S15]  /*322c0*/  HMMA.16816.F32 R8, R8, R2, R20 ;  /* 0x000000020808723c */ /* 0x008fde0000001814 */
[----:B------:R-:W-:-:S04]  /*322d0*/  NOP ;  /* 0x0000000000007918 */ /* 0x000fc80000000000 */
[----:B------:R-:W-:Y:S04]  /*322e0*/  STL.64 [R1+0x10e8], R10 ;  /* 0x0010e80a01007387 */ /* 0x000fe80000100a00 */
[----:B------:R-:W-:Y:S04]  /*322f0*/  STL.64 [R1+0x10e0], R8 ;  /* 0x0010e00801007387 */ /* 0x000fe80000100a00 */
[----:B------:R-:W0:Y:S04]  /*32300*/  LDSM.16.MT88.4 R8, [R0+UR9+0x3a100] ;  /* 0x03a100090008783b */ /* 0x000e280008004200 */
[----:B------:R-:W-:Y:S04]  /*32310*/  STL [R1+0x274], R17 ;  /* 0x0002741101007387 */ /* 0x000fe80000100800 */
[----:B------:R-:W-:Y:S01]  /*32320*/  STL [R1+0x27c], R19 ;  /* 0x00027c1301007387 */ /* 0x000fe20000100800 */
[----:B0-----:R-:W-:Y:S01]  /*32330*/  IMAD.MOV.U32 R15, RZ, RZ, R10 ;  /* 0x000000ffff0f7224 */ /* 0x001fe200078e000a */
[----:B------:R-:W-:-:S02]  /*32340*/  MOV R7, R8 ;  /* 0x0000000800077202 */ /* 0x000fc40000000f00 */
[----:B------:R-:W-:Y:S04]  /*32350*/  STL [R1+0x294], R9 ;  /* 0x0002940901007387 */ /* 0x000fe80000100800 */
[----:B------:R0:W-:Y:S04]  /*32360*/  STL [R1+0x29c], R11 ;  /* 0x00029c0b01007387 */ /* 0x0001e80000100800 */
[----:B------:R-:W2:Y:S04]  /*32370*/  LDL R10, [R1+0x2e0] ;  /* 0x0002e000010a7983 */ /* 0x000ea80000100800 */
[----:B0-----:R-:W3:Y:S04]  /*32380*/  LDL R11, [R1+0x2e4] ;  /* 0x0002e400010b7983 */ /* 0x001ee80000100800 */
[----:B------:R-:W-:Y:S04]  /*32390*/  STL.64 [R1+0x1188], R14 ;  /* 0x0011880e01007387 */ /* 0x000fe80000100a00 */
[----:B------:R-:W-:Y:S04]  /*323a0*/  STL.64 [R1+0x1180], R12 ;  /* 0x0011800c01007387 */ /* 0x000fe80000100a00 */
        /* <DEDUP_REMOVED lines=9> */
[----:B------:R-:W5:Y:S02]  /*32440*/  LDL.LU R23, [R1+0x16c] ;  /* 0x00016c0001177983 */ /* 0x000f640000300800 */
[----:B-----5:R-:W-:Y:S02]  /*32450*/  HMMA.16816.F32 R12, R20, R2, R24 ;  /* 0x00000002140c723c */ /* 0x020fe40000001818 */
[----:B------:R-:W5:-:S15]  /*32460*/  LDL.LU R24, [R1] ;  /* 0x0000000001187983 */ /* 0x000f5e0000300800 */
[----:B------:R-:W-:Y:S02]  /*32470*/  NOP ;  /* 0x0000000000007918 */ /* 0x000fe40000000000 */
[----:B------:R-:W-:Y:S04]  /*32480*/  STL.64 [R1+0xb0], R12 ;  /* 0x0000b00c01007387 */ /* 0x000fe80000100a00 */
[----:B------:R-:W-:Y:S04]  /*32490*/  STL.64 [R1+0xb8], R14 ;  /* 0x0000b80e01007387 */ /* 0x000fe80000100a00 */
[----:B------:R-:W0:Y:S04]  /*324a0*/  LDSM.16.MT88.4 R12, [R0+UR9+0x38180] ;  /* 0x03818009000c783b */ /* 0x000e280008004200 */
[----:B------:R-:W5:Y:S01]  /*324b0*/  LDL.LU R25, [R1+0x4] ;  /* 0x0000040001197983 */ /* 0x000f620000300800 */
[----:B------:R-:W-:Y:S01]  /*324c0*/  IMAD.MOV.U32 R26, RZ, RZ, R29 ;  /* 0x000000ffff1a7224 */ /* 0x000fe200078e001d */
[----:B0-----:R-:W-:Y:S01]  /*324d0*/  MOV R19, R12 ;  /* 0x0000000c00137202 */ /* 0x001fe20000000f00 */
[----:B------:R-:W-:Y:S01]  /*324e0*/  IMAD.MOV.U32 R18, RZ, RZ, R14 ;  /* 0x000000ffff127224 */ /* 0x000fe200078e000e */
[----:B------:R-:W-:Y:S01]  /*324f0*/  STL [R1+0x2a4], R13 ;  /* 0x0002a40d01007387 */ /* 0x000fe20000100800 */
[----:B------:R-:W-:-:S03]  /*32500*/  IMAD.MOV.U32 R29, RZ, RZ, R15 ;  /* 0x000000ffff1d7224 */ /* 0x000fc600078e000f */
[----:B------:R-:W0:Y:S01]  /*32510*/  LDSM.16.MT88.4 R12, [R0+UR9+0x3a180] ;  /* 0x03a18009000c783b */ /* 0x000e220008004200 */
[----:B------:R-:W-:-:S03]  /*32520*/  IMAD.MOV.U32 R27, RZ, RZ, R28 ;  /* 0x000000ffff1b7224 */ /* 0x000fc600078e001c */
[----:B------:R-:W-:Y:S01]  /*32530*/  STL [R1+0x1058], R29 ;  /* 0x0010581d01007387 */ /* 0x000fe20000100800 */
[----:B0-----:R-:W-:Y:S02]  /*32540*/  IMAD.MOV.U32 R0, RZ, RZ, R15 ;  /* 0x000000ffff007224 */ /* 0x001fe400078e000f */
[----:B------:R-:W-:-:S03]  /*32550*/  IMAD.MOV.U32 R28, RZ, RZ, R13 ;  /* 0x000000ffff1c7224 */ /* 0x000fc600078e000d */
[----:B------:R0:W-:Y:S04]  /*32560*/  STL [R1+0x105c], R0 ;  /* 0x00105c0001007387 */ /* 0x0001e80000100800 */
[----:B0-----:R-:W4:Y:S04]  /*32570*/  LDL R0, [R1+0x31c] ;  /* 0x00031c0001007983 */ /* 0x001f280000100800 */
[----:B------:R-:W-:Y:S04]  /*32580*/  STL [R1+0x1054], R28 ;  /* 0x0010541c01007387 */ /* 0x000fe80000100800 */
[----:B------:R-:W5:Y:S04]  /*32590*/  LDL.LU R20, [R1+0x210] ;  /* 0x0002100001147983 */ /* 0x000f680000300800 */
[----:B------:R-:W5:Y:S04]  /*325a0*/  LDL.LU R21, [R1+0x218] ;  /* 0x0002180001157983 */ /* 0x000f680000300800 */
[----:B------:R-:W5:Y:S04]  /*325b0*/  LDL.LU R22, [R1+0x220] ;  /* 0x0002200001167983 */ /* 0x000f680000300800 */
[----:B------:R-:W5:Y:S01]  /*325c0*/  LDL.LU R23, [R1+0x228] ;  /* 0x0002280001177983 */ /* 0x000f620000300800 */
[----:B------:R-:W-:Y:S01]  /*325d0*/  IMAD.MOV.U32 R17, RZ, RZ, R12 ;  /* 0x000000ffff117224 */ /* 0x000fe200078e000c */
[----:B------:R-:W-:-:S02]  /*325e0*/  MOV R16, R14 ;  /* 0x0000000e00107202 */ /* 0x000fc40000000f00 */
[----:B--2---:R-:W-:Y:S02]  /*325f0*/  F2FP.F16.E4M3.UNPACK_B R2, R10 ;  /* 0x0000000aff02723e */ /* 0x004fe400020006ff */
[----:B---3--:R-:W-:Y:S01]  /*32600*/  F2FP.F16.E4M3.UNPACK_B R3, R11 ;  /* 0x0000000bff03723e */ /* 0x008fe200020006ff */
[----:B----4-:R-:W0:Y:S06]  /*32610*/  LDSM.16.MT88.4 R12, [R0+UR9+0x38000] ;  /* 0x03800009000c783b */ /* 0x010e2c0008004200 */
[----:B-----5:R-:W-:Y:S01]  /*32620*/  HMMA.16816.F32 R20, R20, R2, R4 ;  /* 0x000000021414723c */ /* 0x020fe20000001804 */
[----:B------:R-:W1:Y:S04]  /*32630*/  LDSM.16.MT88.4 R4, [R0+UR9+0x3a000] ;  /* 0x03a000090004783b */ /* 0x000e680008004200 */
[----:B0-----:R-:W-:Y:S04]  /*32640*/  STL [R1+0x144], R13 ;  /* 0x0001440d01007387 */ /* 0x001fe80000100800 */
[----:B------:R0:W-:Y:S01]  /*32650*/  STL [R1+0x14c], R15 ;  /* 0x00014c0f01007387 */ /* 0x0001e20000100800 */
[----:B------:R-:W-:Y:S01]  /*32660*/  MOV R10, R14 ;  /* 0x0000000e000a7202 */ /* 0x000fe20000000f00 */
[----:B------:R-:W-:-:S02]  /*32670*/  IMAD.MOV.U32 R11, RZ, RZ, R12 ;  /* 0x000000ffff0b7224 */ /* 0x000fc400078e000c */
[----:B0-----:R-:W2:Y:S04]  /*32680*/  LDL.LU.64 R14, [R1+0x1188] ;  /* 0x00118800010e7983 */ /* 0x001ea80000300a00 */
[----:B------:R-:W3:Y:S04]  /*32690*/  LDL.LU.64 R12, [R1+0x1180] ;  /* 0x00118000010c7983 */ /* 0x000ee80000300a00 */
[----:B------:R0:W-:Y:S04]  /*326a0*/  STL.64 [R1+0xd0], R20 ;  /* 0x0000d01401007387 */ /* 0x0001e80000100a00 */
[----:B------:R2:W-:Y:S04]  /*326b0*/  STL.64 [R1+0xd8], R22 ;  /* 0x0000d81601007387 */ /* 0x0005e80000100a00 */
[----:B-1----:R-:W-:Y:S04]  /*326c0*/  STL [R1+0x104], R5 ;  /* 0x0001040501007387 */ /* 0x002fe80000100800 */
[----:B------:R-:W-:Y:S04]  /*326d0*/  STL [R1+0x10c], R7 ;  /* 0x00010c0701007387 */ /* 0x000fe80000100800 */
[----:B0-----:R-:W4:Y:S04]  /*326e0*/  LDL.LU R20, [R1+0x230] ;  /* 0x0002300001147983 */ /* 0x001f280000300800 */
[----:B------:R-:W4:Y:S01]  /*326f0*/  LDL.LU R21, [R1+0x238] ;  /* 0x0002380001157983 */ /* 0x000f220000300800 */
[----:B------:R-:W-:-:S02]  /*32700*/  IMAD.MOV.U32 R9, RZ, RZ, R4 ;  /* 0x000000ffff097224 */ /* 0x000fc400078e0004 */
[----:B------:R-:W-:Y:S02]  /*32710*/  IMAD.MOV.U32 R8, RZ, RZ, R6 ;  /* 0x000000ffff087224 */ /* 0x000fe400078e0006 */
[----:B------:R-:W0:Y:S01]  /*32720*/  LDSM.16.MT88.4 R4, [R0+UR9+0x38080] ;  /* 0x038080090004783b */ /* 0x000e220008004200 */
[----:B--2---:R-:W-:Y:S01]  /*32730*/  MOV R23, R14 ;  /* 0x0000000e00177202 */ /* 0x004fe20000000f00 */
[----:B---3--:R-:W-:Y:S02]  /*32740*/  IMAD.MOV.U32 R22, RZ, RZ, R13 ;  /* 0x000000ffff167224 */ /* 0x008fe400078e000d */
[----:B------:R-:W2:Y:S04]  /*32750*/  LDL.LU R13, [R1+0x117c] ;  /* 0x00117c00010d7983 */ /* 0x000ea80000300800 */
[----:B------:R-:W3:Y:S04]  /*32760*/  LDL.LU R14, [R1+0x1178] ;  /* 0x00117800010e7983 */ /* 0x000ee80000300800 */
[----:B0-----:R-:W-:Y:S04]  /*32770*/  STL.64 [R1+0x1a0], R4 ;  /* 0x0001a00401007387 */ /* 0x001fe80000100a00 */
[----:B------:R0:W-:Y:S04]  /*32780*/  STL.64 [R1+0x1a8], R6 ;  /* 0x0001a80601007387 */ /* 0x0001e80000100a00 */
[----:B0-----:R-:W5:Y:S04]  /*32790*/  LDL.LU.64 R6, [R1+0x1170] ;  /* 0x0011700001067983 */ /* 0x001f680000300a00 */
[----:B------:R-:W2:Y:S01]  /*327a0*/  LDL.LU.64 R4, [R1+0x1168] ;  /* 0x0011680001047983 */ /* 0x000ea20000300a00 */
[----:B----4-:R-:W-:Y:S03]  /*327b0*/  HMMA.16816.F32 R20, R20, R2, R24 ;  /* 0x000000021414723c */ /* 0x010fe60000001818 */
[----:B------:R-:W4:Y:S04]  /*327c0*/  LDL.LU.64 R26, [R1+0x1160] ;  /* 0x00116000011a7983 */ /* 0x000f280000300a00 */
[----:B------:R-:W4:-:S12]  /*327d0*/  LDL.LU.64 R24, [R1+0x1158] ;  /* 0x0011580001187983 */ /* 0x000f180000300a00 */
[----:B------:R-:W-:Y:S04]  /*327e0*/  STL.64 [R1+0x120], R20 ;  /* 0x0001201401007387 */ /* 0x000fe80000100a00 */
[----:B------:R-:W-:Y:S04]  /*327f0*/  STL.64 [R1+0x128], R22 ;  /* 0x0001281601007387 */ /* 0x000fe80000100a00 */
[----:B------:R-:W0:Y:S04]  /*32800*/  LDSM.16.MT88.4 R20, [R0+UR9+0x3a080] ;  /* 0x03a080090014783b */ /* 0x000e280008004200 */
[----:B0-----:R-:W-:Y:S04]  /*32810*/  STL.64 [R1+0x180], R20 ;  /* 0x0001801401007387 */ /* 0x001fe80000100a00 */
[----:B------:R0:W-:Y:S02]  /*32820*/  STL.64 [R1+0x188], R22 ;  /* 0x0001881601007387 */ /* 0x0001e40000100a00 */
[----:B0-----:R-:W-:Y:S01]  /*32830*/  MOV R23, R15 ;  /* 0x0000000f00177202 */ /* 0x001fe20000000f00 */
[----:B-----5:R-:W-:-:S02]  /*32840*/  IMAD.MOV.U32 R21, RZ, RZ, R6 ;  /* 0x000000ffff157224 */ /* 0x020fc400078e0006 */
[----:B--2---:R-:W-:Y:S02]  /*32850*/  IMAD.MOV.U32 R20, RZ, RZ, R5 ;  /* 0x000000ffff147224 */ /* 0x004fe400078e0005 */
[----:B------:R-:W-:Y:S01]  /*32860*/  IMAD.MOV.U32 R22, RZ, RZ, R7 ;  /* 0x000000ffff167224 */ /* 0x000fe200078e0007 */
[----:B------:R-:W2:Y:S04]  /*32870*/  LDL.LU R5, [R1+0x1150] ;  /* 0x0011500001057983 */ /* 0x000ea80000300800 */
[----:B------:R-:W2:Y:S04]  /*32880*/  LDL.LU R6, [R1+0x114c] ;  /* 0x00114c0001067983 */ /* 0x000ea80000300800 */
[----:B------:R-:W2:Y:S01]  /*32890*/  LDL.LU R7, [R1+0x1148] ;  /* 0x0011480001077983 */ /* 0x000ea20000300800 */
[----:B----4-:R-:W-:Y:S03]  /*328a0*/  HMMA.16816.F32 R20, R20, R2, R24 ;  /* 0x000000021414723c */ /* 0x010fe60000001818 */
[----:B------:R-:W0:-:S15]  /*328b0*/  LDSM.16.MT88.4 R24, [R0+UR9+0x38100] ;  /* 0x038100090018783b */ /* 0x000e1e0008004200 */
[----:B------:R-:W-:Y:S01]  /*328c0*/  NOP ;  /* 0x0000000000007918 */ /* 0x000fe20000000000 */
[----:B------:R-:W-:Y:S04]  /*328d0*/  STL.64 [R1+0x1c0], R20 ;  /* 0x0001c01401007387 */ /* 0x000fe80000100a00 */
[----:B------:R-:W-:Y:S04]  /*328e0*/  STL.64 [R1+0x1c8], R22 ;  /* 0x0001c81601007387 */ /* 0x000fe80000100a00 */
[----:B------:R-:W1:Y:S01]  /*328f0*/  LDSM.16.MT88.4 R20, [R0+UR9+0x3a100] ;  /* 0x03a100090014783b */ /* 0x000e620008004200 */
[----:B0-----:R-:W-:-:S03]  /*32900*/  IMAD.MOV.U32 R15, RZ, RZ, R24 ;  /* 0x000000ffff0f7224 */ /* 0x001fc600078e0018 */
[----:B------:R-:W-:Y:S04]  /*32910*/  STL [R1+0x1e4], R25 ;  /* 0x0001e41901007387 */ /* 0x000fe80000100800 */
[----:B------:R-:W-:Y:S04]  /*32920*/  STL [R1+0x1ec], R27 ;  /* 0x0001ec1b01007387 */ /* 0x000fe80000100800 */
[----:B---3--:R-:W-:Y:S04]  /*32930*/  STL.64 [R1+0x1130], R14 ;  /* 0x0011300e01007387 */ /* 0x008fe80000100a00 */
[----:B------:R0:W-:Y:S04]  /*32940*/  STL.64 [R1+0x1128], R12 ;  /* 0x0011280c01007387 */ /* 0x0001e80000100a00 */
[----:B0-----:R-:W3:Y:S04]  /*32950*/  LDL.LU R12, [R1+0x150] ;  /* 0x00015000010c7983 */ /* 0x001ee80000300800 */
[----:B------:R-:W3:Y:S04]  /*32960*/  LDL.LU R13, [R1+0x154] ;  /* 0x00015400010d7983 */ /* 0x000ee80000300800 */
[----:B------:R-:W4:Y:S04]  /*32970*/  LDL.LU R14, [R1+0x158] ;  /* 0x00015800010e7983 */ /* 0x000f280000300800 */
[----:B------:R-:W4:Y:S01]  /*32980*/  LDL.LU R15, [R1+0x15c] ;  /* 0x00015c00010f7983 */ /* 0x000f220000300800 */
[----:B-1----:R-:W-:Y:S01]  /*32990*/  IMAD.MOV.U32 R28, RZ, RZ, R20 ;  /* 0x000000ffff1c7224 */ /* 0x002fe200078e0014 */
[----:B------:R-:W-:Y:S01]  /*329a0*/  MOV R27, R22 ;  /* 0x00000016001b7202 */ /* 0x000fe20000000f00 */
[----:B------:R-:W-:-:S02]  /*329b0*/  IMAD.MOV.U32 R20, RZ, RZ, R19 ;  /* 0x000000ffff147224 */ /* 0x000fc400078e0013 */
[----:B------:R-:W-:Y:S01]  /*329c0*/  IMAD.MOV.U32 R22, RZ, RZ, R17 ;  /* 0x000000ffff167224 */ /* 0x000fe200078e0011 */
[----:B----4-:R-:W-:Y:S04]  /*329d0*/  STL.64 [R1+0x1140], R14 ;  /* 0x0011400e01007387 */ /* 0x010fe80000100a00 */
[----:B---3--:R-:W-:Y:S04]  /*329e0*/  STL.64 [R1+0x1138], R12 ;  /* 0x0011380c01007387 */ /* 0x008fe80000100a00 */
[----:B------:R-:W0:Y:S04]  /*329f0*/  LDSM.16.MT88.4 R12, [R0+UR9+0x38180] ;  /* 0x03818009000c783b */ /* 0x000e280008004200 */
[----:B------:R1:W-:Y:S04]  /*32a00*/  STL [R1+0x1f4], R21 ;  /* 0x0001f41501007387 */ /* 0x0003e80000100800 */
[----:B------:R3:W-:Y:S01]  /*32a10*/  STL [R1+0x1fc], R23 ;  /* 0x0001fc1701007387 */ /* 0x0007e20000100800 */
[----:B-1----:R-:W-:Y:S01]  /*32a20*/  IMAD.MOV.U32 R21, RZ, RZ, R18 ;  /* 0x000000ffff157224 */ /* 0x002fe200078e0012 */
[----:B---3--:R-:W-:-:S02]  /*32a30*/  MOV R23, R16 ;  /* 0x0000001000177202 */ /* 0x008fc40000000f00 */
[----:B------:R-:W3:Y:S04]  /*32a40*/  LDL.LU R16, [R1+0x30] ;  /* 0x0000300001107983 */ /* 0x000ee80000300800 */
[----:B------:R-:W3:Y:S04]  /*32a50*/  LDL.LU R17, [R1+0x34] ;  /* 0x0000340001117983 */ /* 0x000ee80000300800 */
[----:B------:R-:W3:Y:S04]  /*32a60*/  LDL.LU R18, [R1+0x38] ;  /* 0x0000380001127983 */ /* 0x000ee80000300800 */
[----:B------:R-:W3:Y:S01]  /*32a70*/  LDL.LU R19, [R1+0x3c] ;  /* 0x00003c0001137983 */ /* 0x000ee20000300800 */
[----:B--2---:R-:W-:Y:S03]  /*32a80*/  HMMA.16816.F32 R4, R20, R2, R4 ;  /* 0x000000021404723c */ /* 0x004fe60000001804 */
[----:B0-----:R-:W-:Y:S04]  /*32a90*/  STL [R1+0x284], R13 ;  /* 0x0002840d01007387 */ /* 0x001fe80000100800 */
[----:B------:R-:W-:Y:S04]  /*32aa0*/  STL [R1+0x28c], R15 ;  /* 0x00028c0f01007387 */ /* 0x000fe80000100800 */
[----:B------:R-:W2:Y:S01]  /*32ab0*/  LDL R23, [R1+0x318] ;  /* 0x0003180001177983 */ /* 0x000ea20000100800 */
[----:B------:R-:W-:-:S02]  /*32ac0*/  IMAD.MOV.U32 R29, RZ, RZ, R26 ;  /* 0x000000ffff1d7224 */ /* 0x000fc400078e001a */
[----:B------:R-:W-:Y:S02]  /*32ad0*/  IMAD.MOV.U32 R26, RZ, RZ, R12 ;  /* 0x000000ffff1a7224 */ /* 0x000fe400078e000c */
[----:B------:R-:W-:Y:S02]  /*32ae0*/  IMAD.MOV.U32 R25, RZ, RZ, R14 ;  /* 0x000000ffff197224 */ /* 0x000fe400078e000e */
[----:B------:R-:W0:Y:S04]  /*32af0*/  LDSM.16.MT88.4 R12, [R0+UR9+0x3a180] ;  /* 0x03a18009000c783b */ /* 0x000e280008004200 */
[----:B------:R1:W-:Y:S04]  /*32b00*/  STL.64 [R1+0x240], R4 ;  /* 0x0002400401007387 */ /* 0x0003e80000100a00 */
[----:B------:R-:W-:Y:S04]  /*32b10*/  STL.64 [R1+0x248], R6 ;  /* 0x0002480601007387 */ /* 0x000fe80000100a00 */
[----:B0-----:R-:W-:Y:S01]  /*32b20*/  STL [R1+0x264], R13 ;  /* 0x0002640d01007387 */ /* 0x001fe20000100800 */
[----:B------:R-:W-:-:S03]  /*32b30*/  IMAD.MOV.U32 R24, RZ, RZ, R12 ;  /* 0x000000ffff187224 */ /* 0x000fc600078e000c */
[----:B------:R-:W-:Y:S01]  /*32b40*/  STL [R1+0x26c], R15 ;  /* 0x00026c0f01007387 */ /* 0x000fe20000100800 */
[----:B------:R-:W-:Y:S01]  /*32b50*/  MOV R0, R14 ;  /* 0x0000000e00007202 */ /* 0x000fe20000000f00 */
[----:B-1----:R-:W-:Y:S02]  /*32b60*/  IMAD.MOV.U32 R5, RZ, RZ, R10 ;  /* 0x000000ffff057224 */ /* 0x002fe400078e000a */
[----:B------:R-:W-:Y:S01]  /*32b70*/  IMAD.MOV.U32 R4, RZ, RZ, R11 ;  /* 0x000000ffff047224 */ /* 0x000fe200078e000b */
[----:B--2---:R-:W0:Y:S04]  /*32b80*/  LDSM.16.MT88.4 R12, [R23+UR9+0x38000] ;  /* 0x03800009170c783b */ /* 0x004e280008004200 */
[----:B0-----:R-:W-:Y:S04]  /*32b90*/  STL [R1+0x44], R13 ;  /* 0x0000440d01007387 */ /* 0x001fe80000100800 */
[----:B------:R0:W-:Y:S01]  /*32ba0*/  STL [R1+0x4c], R15 ;  /* 0x00004c0f01007387 */ /* 0x0001e20000100800 */
[----:B------:R-:W-:-:S02]  /*32bb0*/  IMAD.MOV.U32 R10, RZ, RZ, R14 ;  /* 0x000000ffff0a7224 */ /* 0x000fc400078e000e */
[----:B------:R-:W-:Y:S01]  /*32bc0*/  IMAD.MOV.U32 R11, RZ, RZ, R12 ;  /* 0x000000ffff0b7224 */ /* 0x000fe200078e000c */
[----:B0-----:R-:W2:Y:S04]  /*32bd0*/  LDL.LU.64 R14, [R1+0x1140] ;  /* 0x00114000010e7983 */ /* 0x001ea80000300a00 */
[----:B------:R-:W2:Y:S01]  /*32be0*/  LDL.LU.64 R12, [R1+0x1138] ;  /* 0x00113800010c7983 */ /* 0x000ea20000300a00 */
[----:B------:R-:W-:Y:S01]  /*32bf0*/  IMAD.MOV.U32 R6, RZ, RZ, R9 ;  /* 0x000000ffff067224 */ /* 0x000fe200078e0009 */
[----:B------:R-:W-:-:S07]  /*32c00*/  MOV R7, R8 ;  /* 0x0000000800077202 */ /* 0x000fce0000000f00 */
[----:B--2---:R-:W-:Y:S01]  /*32c10*/  HMMA.16816.F32 R4, R4, R2, R12 ;  /* 0x000000020404723c */ /* 0x004fe2000000180c */
[----:B------:R-:W-:-:S15]  /*32c20*/  LDSM.16.MT88.4 R12, [R23+UR9+0x38080] ;  /* 0x03808009170c783b */ /* 0x000fde0008004200 */
[----:B------:R-:W-:-:S03]  /*32c30*/  NOP ;  /* 0x0000000000007918 */ /* 0x000fc60000000000 */
[----:B------:R-:W-:Y:S01]  /*32c40*/  IMAD.MOV.U32 R22, RZ, RZ, R5 ;  /* 0x000000ffff167224 */ /* 0x000fe200078e0005 */
[----:B------:R-:W-:Y:S01]  /*32c50*/  MOV R21, R6 ;  /* 0x0000000600157202 */ /* 0x000fe20000000f00 */
[----:B------:R-:W-:Y:S01]  /*32c60*/  STL [R1+0x10], R4 ;  /* 0x0000100401007387 */ /* 0x000fe20000100800 */
[----:B------:R-:W-:-:S03]  /*32c70*/  IMAD.MOV.U32 R20, RZ, RZ, R7 ;  /* 0x000000ffff147224 */ /* 0x000fc600078e0007 */
[----:B------:R-:W0:Y:S04]  /*32c80*/  LDSM.16.MT88.4 R4, [R23+UR9+0x3a000] ;  /* 0x03a000091704783b */ /* 0x000e280008004200 */
[----:B------:R-:W-:Y:S04]  /*32c90*/  STL [R1+0x10f8], R20 ;  /* 0x0010f81401007387 */ /* 0x000fe80000100800 */
[----:B------:R-:W-:Y:S04]  /*32ca0*/  STL [R1+0x10f4], R21 ;  /* 0x0010f41501007387 */ /* 0x000fe80000100800 */
[----:B------:R-:W-:Y:S04]  /*32cb0*/  STL [R1+0x10f0], R22 ;  /* 0x0010f01601007387 */ /* 0x000fe80000100800 */
[----:B------:R-:W1:Y:S04]  /*32cc0*/  LDSM.16.MT88.4 R20, [R23+UR9+0x3a080] ;  /* 0x03a080091714783b */ /* 0x000e680008004200 */
[----:B0-----:R0:W-:Y:S01]  /*32cd0*/  STL [R1+0x64], R5 ;  /* 0x0000640501007387 */ /* 0x0011e20000100800 */
[----:B------:R-:W-:-:S03]  /*32ce0*/  IMAD.MOV.U32 R9, RZ, RZ, R4 ;  /* 0x000000ffff097224 */ /* 0x000fc600078e0004 */
[----:B------:R2:W-:Y:S04]  /*32cf0*/  STL [R1+0x6c], R7 ;  /* 0x00006c0701007387 */ /* 0x0005e80000100800 */
[----:B------:R-:W3:Y:S01]  /*32d00*/  LDL.LU R4, [R1+0x1a0] ;  /* 0x0001a00001047983 */ /* 0x000ee20000300800 */
[----:B------:R-:W-:-:S03]  /*32d10*/  IMAD.MOV.U32 R8, RZ, RZ, R6 ;  /* 0x000000ffff087224 */ /* 0x000fc600078e0006 */
[----:B0-----:R-:W3:Y:S04]  /*32d20*/  LDL.LU R5, [R1+0x1a8] ;  /* 0x0001a80001057983 */ /* 0x001ee80000300800 */
[----:B------:R-:W3:Y:S04]  /*32d30*/  LDL.LU R6, [R1+0x180] ;  /* 0x0001800001067983 */ /* 0x000ee80000300800 */
[----:B--2---:R-:W3:Y:S04]  /*32d40*/  LDL.LU R7, [R1+0x188] ;  /* 0x0001880001077983 */ /* 0x004ee80000300800 */
[----:B------:R-:W-:Y:S04]  /*32d50*/  STL.64 [R1+0xe0], R12 ;  /* 0x0000e00c01007387 */ /* 0x000fe80000100a00 */
[----:B------:R0:W-:Y:S04]  /*32d60*/  STL.64 [R1+0xe8], R14 ;  /* 0x0000e80e01007387 */ /* 0x0001e80000100a00 */
[----:B0-----:R-:W2:Y:S04]  /*32d70*/  LDL.LU.64 R14, [R1+0x1130] ;  /* 0x00113000010e7983 */ /* 0x001ea80000300a00 */
[----:B------:R-:W4:Y:S01]  /*32d80*/  LDL.LU.64 R12, [R1+0x1128] ;  /* 0x00112800010c7983 */ /* 0x000f220000300a00 */
[----:B---3--:R-:W-:Y:S03]  /*32d90*/  HMMA.16816.F32 R4, R4, R2, R16 ;  /* 0x000000020404723c */ /* 0x008fe60000001810 */
[----:B------:R-:W3:Y:S04]  /*32da0*/  LDL.LU.64 R18, [R1+0x1120] ;  /* 0x0011200001127983 */ /* 0x000ee80000300a00 */
[----:B------:R-:W3:-:S12]  /*32db0*/  LDL.LU.64 R16, [R1+0x1118] ;  /* 0x0011180001107983 */ /* 0x000ed80000300a00 */
[----:B------:R2:W-:Y:S04]  /*32dc0*/  STL.64 [R1+0xa0], R4 ;  /* 0x0000a00401007387 */ /* 0x0005e80000100a00 */
[----:B------:R0:W-:Y:S01]  /*32dd0*/  STL.64 [R1+0xa8], R6 ;  /* 0x0000a80601007387 */ /* 0x0001e20000100a00 */
[----:B--2---:R-:W-:Y:S01]  /*32de0*/  MOV R4, R15 ;  /* 0x0000000f00047202 */ /* 0x004fe20000000f00 */
[----:B------:R-:W-:Y:S02]  /*32df0*/  IMAD.MOV.U32 R5, RZ, RZ, R29 ;  /* 0x000000ffff057224 */ /* 0x000fe400078e001d */
[----:B0-----:R-:W-:Y:S02]  /*32e00*/  IMAD.MOV.U32 R6, RZ, RZ, R28 ;  /* 0x000000ffff067224 */ /* 0x001fe400078e001c */
[----:B------:R-:W-:Y:S01]  /*32e10*/  IMAD.MOV.U32 R7, RZ, RZ, R27 ;  /* 0x000000ffff077224 */ /* 0x000fe200078e001b */
[----:B------:R-:W4:Y:S04]  /*32e20*/  LDL.LU R15, [R1+0x1110] ;  /* 0x00111000010f7983 */ /* 0x000f280000300800 */
[----:B-1----:R-:W-:Y:S04]  /*32e30*/  STL.64 [R1+0xc0], R20 ;  /* 0x0000c01401007387 */ /* 0x002fe80000100a00 */
[----:B------:R0:W-:Y:S04]  /*32e40*/  STL.64 [R1+0xc8], R22 ;  /* 0x0000c81601007387 */ /* 0x0001e80000100a00 */
[----:B0-----:R-:W2:Y:S01]  /*32e50*/  LDL R23, [R1+0x314] ;  /* 0x0003140001177983 */ /* 0x001ea20000100800 */
[----:B---3--:R-:W-:Y:S03]  /*32e60*/  HMMA.16816.F32 R4, R4, R2, R16 ;  /* 0x000000020404723c */ /* 0x008fe60000001810 */
[----:B------:R-:W3:-:S15]  /*32e70*/  LDL R18, [R1+0x318] ;  /* 0x0003180001127983 */ /* 0x000ede0000100800 */
[----:B------:R-:W-:Y:S01]  /*32e80*/  NOP ;  /* 0x0000000000007918 */ /* 0x000fe20000000000 */
[----:B------:R0:W-:Y:S04]  /*32e90*/  STL.64 [R1+0x110], R4 ;  /* 0x0001100401007387 */ /* 0x0001e80000100a00 */
[----:B------:R1:W-:Y:S01]  /*32ea0*/  STL.64 [R1+0x118], R6 ;  /* 0x0001180601007387 */ /* 0x0003e20000100a00 */
[----:B0-----:R-:W-:Y:S01]  /*32eb0*/  MOV R4, R26 ;  /* 0x0000001a00047202 */ /* 0x001fe20000000f00 */
[----:B------:R-:W-:Y:S02]  /*32ec0*/  IMAD.MOV.U32 R5, RZ, RZ, R25 ;  /* 0x000000ffff057224 */ /* 0x000fe400078e0019 */
[----:B-1----:R-:W-:Y:S02]  /*32ed0*/  IMAD.MOV.U32 R6, RZ, RZ, R24 ;  /* 0x000000ffff067224 */ /* 0x002fe400078e0018 */
[----:B------:R-:W-:-:S07]  /*32ee0*/  IMAD.MOV.U32 R7, RZ, RZ, R0 ;  /* 0x000000ffff077224 */ /* 0x000fce00078e0000 */
[----:B----4-:R-:W-:-:S15]  /*32ef0*/  HMMA.16816.F32 R12, R4, R2, R12 ;  /* 0x00000002040c723c */ /* 0x010fde000000180c */
[----:B------:R-:W-:-:S04]  /*32f00*/  NOP ;  /* 0x0000000000007918 */ /* 0x000fc80000000000 */
[----:B------:R0:W-:Y:S01]  /*32f10*/  STL [R1+0x1b0], R12 ;  /* 0x0001b00c01007387 */ /* 0x0001e20000100800 */
[----:B------:R-:W-:Y:S01]  /*32f20*/  IMAD.MOV.U32 R28, RZ, RZ, R15 ;  /* 0x000000ffff1c7224 */ /* 0x000fe200078e000f */
[----:B------:R-:W-:Y:S01]  /*32f30*/  MOV R0, R13 ;  /* 0x0000000d00007202 */ /* 0x000fe20000000f00 */
[----:B------:R-:W-:Y:S01]  /*32f40*/  IMAD.MOV.U32 R29, RZ, RZ, R14 ;  /* 0x000000ffff1d7224 */ /* 0x000fe200078e000e */
[----:B0-----:R-:W4:Y:S04]  /*32f50*/  LDL.LU R12, [R1+0x70] ;  /* 0x00007000010c7983 */ /* 0x001f280000300800 */
[----:B------:R-:W4:Y:S04]  /*32f60*/  LDL.LU R13, [R1+0x74] ;  /* 0x00007400010d7983 */ /* 0x000f280000300800 */
[----:B------:R-:W4:Y:S04]  /*32f70*/  LDL.LU R14, [R1+0x78] ;  /* 0x00007800010e7983 */ /* 0x000f280000300800 */
[----:B------:R-:W4:Y:S04]  /*32f80*/  LDL.LU R15, [R1+0x7c] ;  /* 0x00007c00010f7983 */ /* 0x000f280000300800 */
[----:B------:R-:W-:Y:S04]  /*32f90*/  STL [R1+0x1068], R28 ;  /* 0x0010681c01007387 */ /* 0x000fe80000100800 */
[----:B------:R-:W-:Y:S04]  /*32fa0*/  STL [R1+0x1064], R0 ;  /* 0x0010640001007387 */ /* 0x000fe80000100800 */
[----:B------:R-:W-:Y:S04]  /*32fb0*/  STL [R1+0x1060], R29 ;  /* 0x0010601d01007387 */ /* 0x000fe80000100800 */
[----:B---3--:R-:W0:Y:S04]  /*32fc0*/  LDSM.16.MT88.4 R4, [R18+UR9+0x38100] ;  /* 0x038100091204783b */ /* 0x008e280008004200 */
[----:B0-----:R-:W-:Y:S04]  /*32fd0*/  STL.64 [R1+0xf0], R4 ;  /* 0x0000f00401007387 */ /* 0x001fe80000100a00 */
[----:B------:R0:W-:Y:S04]  /*32fe0*/  STL [R1+0xfc], R7 ;  /* 0x0000fc0701007387 */ /* 0x0001e80000100800 */
[----:B------:R-:W3:Y:S04]  /*32ff0*/  LDL.LU R24, [R1+0x50] ;  /* 0x0000500001187983 */ /* 0x000ee80000300800 */
[----:B------:R-:W3:Y:S04]  /*33000*/  LDL.LU R25, [R1+0x54] ;  /* 0x0000540001197983 */ /* 0x000ee80000300800 */
[----:B------:R-:W5:Y:S04]  /*33010*/  LDL.LU R26, [R1+0x58] ;  /* 0x00005800011a7983 */ /* 0x000f680000300800 */
[----:B------:R-:W5:Y:S01]  /*33020*/  LDL.LU R27, [R1+0x5c] ;  /* 0x00005c00011b7983 */ /* 0x000f620000300800 */
[----:B------:R-:W-:-:S02]  /*33030*/  IMAD.MOV.U32 R20, RZ, RZ, R6 ;  /* 0x000000ffff147224 */ /* 0x000fc400078e0006 */
[----:B------:R-:W-:Y:S02]  /*33040*/  IMAD.MOV.U32 R6, RZ, RZ, R9 ;  /* 0x000000ffff067224 */ /* 0x000fe400078e0009 */
[----:B0-----:R-:W-:Y:S01]  /*33050*/  IMAD.MOV.U32 R7, RZ, RZ, R8 ;  /* 0x000000ffff077224 */ /* 0x001fe200078e0008 */
[----:B------:R-:W-:Y:S01]  /*33060*/  MOV R4, R11 ;  /* 0x0000000b00047202 */ /* 0x000fe20000000f00 */
[----:B------:R-:W-:-:S07]  /*33070*/  IMAD.MOV.U32 R5, RZ, RZ, R10 ;  /* 0x000000ffff057224 */ /* 0x000fce00078e000a */
[----:B----4-:R-:W-:Y:S01]  /*33080*/  HMMA.16816.F32 R4, R4, R2, R12 ;  /* 0x000000020404723c */ /* 0x010fe2000000180c */
[----:B------:R-:W0:Y:S02]  /*33090*/  LDSM.16.MT88.4 R12, [R18+UR9+0x38180] ;  /* 0x03818009120c783b */ /* 0x000e240008004200 */
[----:B0-----:R-:W-:Y:S01]  /*330a0*/  MOV R28, R12 ;  /* 0x0000000c001c7202 */ /* 0x001fe20000000f00 */
[----:B------:R-:W-:Y:S01]  /*330b0*/  IMAD.MOV.U32 R19, RZ, RZ, R14 ;  /* 0x000000ffff137224 */ /* 0x000fe200078e000e */
[----:B-----5:R-:W-:Y:S04]  /*330c0*/  STL.64 [R1+0x1108], R26 ;  /* 0x0011081a01007387 */ /* 0x020fe80000100a00 */
[----:B---3--:R-:W-:Y:S04]  /*330d0*/  STL.64 [R1+0x1100], R24 ;  /* 0x0011001801007387 */ /* 0x008fe80000100a00 */
[----:B------:R-:W0:Y:S04]  /*330e0*/  LDSM.16.MT88.4 R24, [R18+UR9+0x3a100] ;  /* 0x03a100091218783b */ /* 0x000e280008004200 */
[----:B------:R-:W3:Y:S04]  /*330f0*/  LDL.LU R8, [R1+0x20] ;  /* 0x0000200001087983 */ /* 0x000ee80000300800 */
[----:B------:R-:W3:Y:S04]  /*33100*/  LDL.LU R9, [R1+0x24] ;  /* 0x0000240001097983 */ /* 0x000ee80000300800 */
[----:B------:R-:W3:Y:S04]  /*33110*/  LDL.LU R10, [R1+0x28] ;  /* 0x00002800010a7983 */ /* 0x000ee80000300800 */
[----:B------:R-:W3:Y:S01]  /*33120*/  LDL.LU R11, [R1+0x2c] ;  /* 0x00002c00010b7983 */ /* 0x000ee20000300800 */
[----:B0-----:R-:W-:Y:S01]  /*33130*/  MOV R21, R24 ;  /* 0x0000001800157202 */ /* 0x001fe20000000f00 */
[----:B------:R-:W-:-:S02]  /*33140*/  IMAD.MOV.U32 R22, RZ, RZ, R26 ;  /* 0x000000ffff167224 */ /* 0x000fc400078e001a */
[----:B------:R-:W-:Y:S02]  /*33150*/  IMAD.MOV.U32 R0, RZ, RZ, R25 ;  /* 0x000000ffff007224 */ /* 0x000fe400078e0019 */
[----:B------:R-:W-:Y:S02]  /*33160*/  IMAD.MOV.U32 R29, RZ, RZ, R27 ;  /* 0x000000ffff1d7224 */ /* 0x000fe400078e001b */
[----:B------:R-:W0:Y:S04]  /*33170*/  LDSM.16.MT88.4 R24, [R18+UR9+0x3a180] ;  /* 0x03a180091218783b */ /* 0x000e280008004200 */
[----:B------:R-:W-:Y:S04]  /*33180*/  STL [R1+0x1070], R29 ;  /* 0x0010701d01007387 */ /* 0x000fe80000100800 */
[----:B------:R-:W-:Y:S04]  /*33190*/  STL [R1+0x106c], R0 ;  /* 0x00106c0001007387 */ /* 0x000fe80000100800 */
[----:B------:R-:W-:Y:S04]  /*331a0*/  STL.64 [R1+0x1080], R6 ;  /* 0x0010800601007387 */ /* 0x000fe80000100a00 */
[----:B------:R1:W-:Y:S04]  /*331b0*/  STL.64 [R1+0x1078], R4 ;  /* 0x0010780401007387 */ /* 0x0003e80000100a00 */
[----:B-1----:R-:W4:Y:S04]  /*331c0*/  LDL.LU R4, [R1+0x80] ;  /* 0x0000800001047983 */ /* 0x002f280000300800 */
[----:B------:R-:W4:Y:S04]  /*331d0*/  LDL.LU R5, [R1+0x84] ;  /* 0x0000840001057983 */ /* 0x000f280000300800 */
[----:B------:R-:W4:Y:S04]  /*331e0*/  LDL.LU R6, [R1+0x88] ;  /* 0x0000880001067983 */ /* 0x000f280000300800 */
[----:B------:R-:W4:Y:S04]  /*331f0*/  LDL.LU R7, [R1+0x8c] ;  /* 0x00008c0001077983 */ /* 0x000f280000300800 */
[----:B------:R1:W-:Y:S04]  /*33200*/  STL [R1+0x1d4], R13 ;  /* 0x0001d40d01007387 */ /* 0x0003e80000100800 */
[----:B------:R5:W-:Y:S04]  /*33210*/  STL [R1+0x1dc], R15 ;  /* 0x0001dc0f01007387 */ /* 0x000be80000100800 */
[----:B------:R-:W2:Y:S04]  /*33220*/  LDL.LU R12, [R1+0xe0] ;  /* 0x0000e000010c7983 */ /* 0x000ea80000300800 */
[----:B-1----:R-:W2:Y:S04]  /*33230*/  LDL.LU R13, [R1+0xe8] ;  /* 0x0000e800010d7983 */ /* 0x002ea80000300800 */
[----:B------:R-:W2:Y:S04]  /*33240*/  LDL.LU R14, [R1+0xc0] ;  /* 0x0000c000010e7983 */ /* 0x000ea80000300800 */
[----:B-----5:R-:W2:Y:S04]  /*33250*/  LDL.LU R15, [R1+0xc8] ;  /* 0x0000c800010f7983 */ /* 0x020ea80000300800 */
[----:B0-----:R-:W-:Y:S04]  /*33260*/  STL [R1+0x204], R25 ;  /* 0x0002041901007387 */ /* 0x001fe80000100800 */
[----:B------:R0:W-:Y:S01]  /*33270*/  STL [R1+0x20c], R27 ;  /* 0x00020c1b01007387 */ /* 0x0001e20000100800 */
[----:B------:R-:W-:-:S02]  /*33280*/  IMAD.MOV.U32 R16, RZ, RZ, R26 ;  /* 0x000000ffff107224 */ /* 0x000fc400078e001a */
[----:B------:R-:W-:Y:S01]  /*33290*/  IMAD.MOV.U32 R17, RZ, RZ, R24 ;  /* 0x000000ffff117224 */ /* 0x000fe200078e0018 */
[----:B0-----:R-:W2:Y:S04]  /*332a0*/  LDL.LU.64 R26, [R1+0x1108] ;  /* 0x00110800011a7983 */ /* 0x001ea80000300a00 */
[----:B------:R-:W2:Y:S02]  /*332b0*/  LDL.LU.64 R24, [R1+0x1100] ;  /* 0x0011000001187983 */ /* 0x000ea40000300a00 */
[----:B--2---:R-:W-:Y:S02]  /*332c0*/  HMMA.16816.F32 R12, R12, R2, R24 ;  /* 0x000000020c0c723c */ /* 0x004fe40000001818 */
[----:B------:R-:W-:-:S15]  /*332d0*/  LDSM.16.MT88.4 R24, [R23+UR9+0x38000] ;  /* 0x038000091718783b */ /* 0x000fde0008004200 */
[----:B------:R-:W-:Y:S02]  /*332e0*/  NOP ;  /* 0x0000000000007918 */ /* 0x000fe40000000000 */
[----:B------:R-:W-:Y:S04]  /*332f0*/  STL.64 [R1+0x50], R12 ;  /* 0x0000500c01007387 */ /* 0x000fe80000100a00 */
[----:B------:R-:W-:Y:S04]  /*33300*/  STL.64 [R1+0x58], R14 ;  /* 0x0000580e01007387 */ /* 0x000fe80000100a00 */
[----:B------:R-:W0:Y:S04]  /*33310*/  LDSM.16.MT88.4 R12, [R23+UR9+0x3a000] ;  /* 0x03a00009170c783b */ /* 0x000e280008004200 */
[----:B0-----:R0:W-:Y:S01]  /*33320*/  STL [R1+0x34], R13 ;  /* 0x0000340d01007387 */ /* 0x0011e20000100800 */
[----:B------:R-:W-:-:S03]  /*33330*/  MOV R18, R12 ;  /* 0x0000000c00127202 */ /* 0x000fc60000000f00 */
[----:B------:R1:W-:Y:S04]  /*33340*/  STL [R1+0x3c], R15 ;  /* 0x00003c0f01007387 */ /* 0x0003e80000100800 */
[----:B------:R-:W3:Y:S01]  /*33350*/  LDL.LU R12, [R1+0xf0] ;  /* 0x0000f000010c7983 */ /* 0x000ee20000300800 */
[----:B------:R-:W-:Y:S02]  /*33360*/  IMAD.MOV.U32 R0, RZ, RZ, R14 ;  /* 0x000000ffff007224 */ /* 0x000fe400078e000e */
[----:B------:R-:W-:Y:S02]  /*33370*/  IMAD.MOV.U32 R14, RZ, RZ, R21 ;  /* 0x000000ffff0e7224 */ /* 0x000fe400078e0015 */
[----:B0-----:R-:W-:Y:S01]  /*33380*/  IMAD.MOV.U32 R13, RZ, RZ, R20 ;  /* 0x000000ffff0d7224 */ /* 0x001fe200078e0014 */
[----:B-1----:R-:W-:Y:S01]  /*33390*/  MOV R15, R22 ;  /* 0x00000016000f7202 */ /* 0x002fe20000000f00 */
[----:B------:R-:W2:Y:S04]  /*333a0*/  LDL.LU R20, [R1+0x10f8] ;  /* 0x0010f80001147983 */ /* 0x000ea80000300800 */
[----:B------:R-:W5:Y:S04]  /*333b0*/  LDL.LU R21, [R1+0x10f4] ;  /* 0x0010f40001157983 */ /* 0x000f680000300800 */
[----:B------:R-:W2:Y:S01]  /*333c0*/  LDL.LU R22, [R1+0x10f0] ;  /* 0x0010f00001167983 */ /* 0x000ea20000300800 */
[----:B---3--:R-:W-:Y:S03]  /*333d0*/  HMMA.16816.F32 R12, R12, R2, R8 ;  /* 0x000000020c0c723c */ /* 0x008fe60000001808 */
[----:B------:R-:W3:Y:S04]  /*333e0*/  LDL.LU.64 R10, [R1+0x10e8] ;  /* 0x0010e800010a7983 */ /* 0x000ee80000300a00 */
[----:B------:R-:W3:-:S12]  /*333f0*/  LDL.LU.64 R8, [R1+0x10e0] ;  /* 0x0010e00001087983 */ /* 0x000ed80000300a00 */
[----:B------:R0:W-:Y:S04]  /*33400*/  STL.64 [R1+0x90], R12 ;  /* 0x0000900c01007387 */ /* 0x0001e80000100a00 */
[----:B------:R1:W-:Y:S01]  /*33410*/  STL.64 [R1+0x98], R14 ;  /* 0x0000980e01007387 */ /* 0x0003e20000100a00 */
[----:B0-----:R-:W-:Y:S02]  /*33420*/  IMAD.MOV.U32 R12, RZ, RZ, R28 ;  /* 0x000000ffff0c7224 */ /* 0x001fe400078e001c */
[----:B------:R-:W-:Y:S02]  /*33430*/  IMAD.MOV.U32 R13, RZ, RZ, R19 ;  /* 0x000000ffff0d7224 */ /* 0x000fe400078e0013 */
[----:B-1----:R-:W-:Y:S01]  /*33440*/  IMAD.MOV.U32 R14, RZ, RZ, R17 ;  /* 0x000000ffff0e7224 */ /* 0x002fe200078e0011 */
[----:B------:R-:W-:Y:S01]  /*33450*/  MOV R15, R16 ;  /* 0x00000010000f7202 */ /* 0x000fe20000000f00 */
[----:B------:R-:W-:-:S02]  /*33460*/  IMAD.MOV.U32 R16, RZ, RZ, R24 ;  /* 0x000000ffff107224 */ /* 0x000fc400078e0018 */
[----:B------:R-:W-:Y:S02]  /*33470*/  IMAD.MOV.U32 R17, RZ, RZ, R26 ;  /* 0x000000ffff117224 */ /* 0x000fe400078e001a */
[----:B------:R-:W-:-:S07]  /*33480*/  IMAD.MOV.U32 R19, RZ, RZ, R0 ;  /* 0x000000ffff137224 */ /* 0x000fce00078e0000 */
[-C--:B----4-:R-:W-:Y:S08]  /*33490*/  HMMA.16816.F32 R16, R16, R2.reuse, R4 ;  /* 0x000000021010723c */ /* 0x090ff00000001804 */
[----:B---3--:R-:W-:-:S15]  /*334a0*/  HMMA.16816.F32 R8, R12, R2, R8 ;  /* 0x000000020c08723c */ /* 0x008fde0000001808 */
[----:B------:R-:W-:-:S04]  /*334b0*/  NOP ;  /* 0x0000000000007918 */ /* 0x000fc80000000000 */
[----:B------:R-:W-:Y:S04]  /*334c0*/  STL.64 [R1+0x150], R8 ;  /* 0x0001500801007387 */ /* 0x000fe80000100a00 */
[----:B------:R-:W-:Y:S04]  /*334d0*/  STL.64 [R1+0x158], R10 ;  /* 0x0001580a01007387 */ /* 0x000fe80000100a00 */
[----:B------:R-:W-:Y:S04]  /*334e0*/  STL [R1+0x108c], R27 ;  /* 0x00108c1b01007387 */ /* 0x000fe80000100800 */
[----:B------:R-:W-:Y:S04]  /*334f0*/  STL [R1+0x1088], R25 ;  /* 0x0010881901007387 */ /* 0x000fe80000100800 */
[----:B------:R-:W-:Y:S04]  /*33500*/  STL.64 [R1+0x1098], R18 ;  /* 0x0010981201007387 */ /* 0x000fe80000100a00 */
[----:B------:R0:W-:Y:S01]  /*33510*/  STL.64 [R1+0x1090], R16 ;  /* 0x0010901001007387 */ /* 0x0001e20000100a00 */
[----:B--2---:R-:W-:Y:S01]  /*33520*/  MOV R5, R22 ;  /* 0x0000001600057202 */ /* 0x004fe20000000f00 */
[----:B-----5:R-:W-:-:S02]  /*33530*/  IMAD.MOV.U32 R6, RZ, RZ, R21 ;  /* 0x000000ffff067224 */ /* 0x020fc400078e0015 */
[----:B------:R-:W-:Y:S01]  /*33540*/  IMAD.MOV.U32 R7, RZ, RZ, R20 ;  /* 0x000000ffff077224 */ /* 0x000fe200078e0014 */
[----:B------:R-:W-:Y:S04]  /*33550*/  LDSM.16.MT88.4 R8, [R23+UR9+0x3a080] ;  /* 0x03a080091708783b */ /* 0x000fe80008004200 */
        /* <DEDUP_REMOVED lines=18> */
[----:B------:R-:W2:Y:S04]  /*33680*/  LDL.LU R4, [R1+0x10] ;  /* 0x0000100001047983 */ /* 0x000ea80000300800 */
[----:B------:R-:W-:Y:S04]  /*33690*/  LDSM.16.MT88.4 R16, [R23+UR9+0x38180] ;  /* 0x038180091710783b */ /* 0x000fe80008004200 */
[----:B--2---:R-:W-:Y:S04]  /*336a0*/  STL [R1+0x10a0], R4 ;  /* 0x0010a00401007387 */ /* 0x004fe80000100800 */
[----:B------:R-:W-:Y:S04]  /*336b0*/  STL [R1+0x10a4], R5 ;  /* 0x0010a40501007387 */ /* 0x000fe80000100800 */
[----:B------:R-:W-:Y:S04]  /*336c0*/  STL [R1+0x10a8], R6 ;  /* 0x0010a80601007387 */ /* 0x000fe80000100800 */
[----:B------:R-:W-:Y:S04]  /*336d0*/  STL [R1+0x10ac], R7 ;  /* 0x0010ac0701007387 */ /* 0x000fe80000100800 */
[----:B------:R-:W0:Y:S04]  /*336e0*/  LDSM.16.MT88.4 R4, [R23+UR9+0x38080] ;  /* 0x038080091704783b */ /* 0x000e280008004200 */
[----:B------:R-:W2:Y:S04]  /*336f0*/  LDL.LU R24, [R1+0xd0] ;  /* 0x0000d00001187983 */ /* 0x000ea80000300800 */
[----:B------:R-:W2:Y:S04]  /*33700*/  LDL.LU R25, [R1+0xd4] ;  /* 0x0000d40001197983 */ /* 0x000ea80000300800 */
[----:B------:R-:W2:Y:S04]  /*33710*/  LDL.LU R26, [R1+0xd8] ;  /* 0x0000d800011a7983 */ /* 0x000ea80000300800 */
[----:B------:R-:W2:Y:S04]  /*33720*/  LDL.LU R27, [R1+0xdc] ;  /* 0x0000dc00011b7983 */ /* 0x000ea80000300800 */
[----:B0-----:R-:W-:Y:S01]  /*33730*/  STL [R1+0x24], R5 ;  /* 0x0000240501007387 */ /* 0x001fe20000100800 */
[----:B------:R-:W-:-:S03]  /*33740*/  IMAD.MOV.U32 R12, RZ, RZ, R4 ;  /* 0x000000ffff0c7224 */ /* 0x000fc600078e0004 */
[----:B------:R-:W-:Y:S01]  /*33750*/  STL [R1+0x2c], R7 ;  /* 0x00002c0701007387 */ /* 0x000fe20000100800 */
[----:B------:R-:W-:-:S03]  /*33760*/  MOV R13, R6 ;  /* 0x00000006000d7202 */ /* 0x000fc60000000f00 */
[----:B------:R-:W0:Y:S04]  /*33770*/  LDSM.16.MT88.4 R4, [R23+UR9+0x38100] ;  /* 0x038100091704783b */ /* 0x000e280008004200 */
[----:B0-----:R-:W-:Y:S01]  /*33780*/  STL [R1+0x74], R5 ;  /* 0x0000740501007387 */ /* 0x001fe20000100800 */
[----:B------:R-:W-:-:S03]  /*33790*/  IMAD.MOV.U32 R20, RZ, RZ, R4 ;  /* 0x000000ffff147224 */ /* 0x000fc600078e0004 */
[----:B------:R-:W-:Y:S01]  /*337a0*/  STL [R1+0x7c], R7 ;  /* 0x00007c0701007387 */ /* 0x000fe20000100800 */
[----:B------:R-:W-:-:S03]  /*337b0*/  IMAD.MOV.U32 R21, RZ, RZ, R6 ;  /* 0x000000ffff157224 */ /* 0x000fc600078e0006 */
[----:B------:R-:W0:Y:S04]  /*337c0*/  LDSM.16.MT88.4 R4, [R23+UR9+0x3a100] ;  /* 0x03a100091704783b */ /* 0x000e280008004200 */
[----:B0-----:R-:W-:Y:S04]  /*337d0*/  STL [R1+0x84], R5 ;  /* 0x0000840501007387 */ /* 0x001fe80000100800 */
[----:B------:R0:W-:Y:S01]  /*337e0*/  STL [R1+0x8c], R7 ;  /* 0x00008c0701007387 */ /* 0x0001e20000100800 */
[----:B------:R-:W-:-:S03]  /*337f0*/  MOV R0, R6 ;  /* 0x0000000600007202 */ /* 0x000fc60000000f00 */
[----:B------:R-:W-:Y:S04]  /*33800*/  STL [R1+0x164], R17 ;  /* 0x0001641101007387 */ /* 0x000fe80000100800 */
[----:B------:R-:W-:Y:S01]  /*33810*/  STL [R1+0x16c], R19 ;  /* 0x00016c1301007387 */ /* 0x000fe20000100800 */
[----:B------:R-:W-:Y:S02]  /*33820*/  IMAD.MOV.U32 R6, RZ, RZ, R18 ;  /* 0x000000ffff067224 */ /* 0x000fe400078e0012 */
[----:B0-----:R-:W-:Y:S02]  /*33830*/  IMAD.MOV.U32 R7, RZ, RZ, R16 ;  /* 0x000000ffff077224 */ /* 0x001fe400078e0010 */
[----:B------:R-:W0:Y:S01]  /*33840*/  LDSM.16.MT88.4 R16, [R23+UR9+0x3a180] ;  /* 0x03a180091710783b */ /* 0x000e220008004200 */
[----:B------:R-:W-:-:S03]  /*33850*/  IMAD.MOV.U32 R22, RZ, RZ, R4 ;  /* 0x000000ffff167224 */ /* 0x000fc600078e0004 */
[----:B0-----:R-:W-:Y:S04]  /*33860*/  STL [R1+0x174], R17 ;  /* 0x0001741101007387 */ /* 0x001fe80000100800 */
[----:B------:R0:W-:Y:S01]  /*33870*/  STL [R1+0x17c], R19 ;  /* 0x00017c1301007387 */ /* 0x0001e20000100800 */
[----:B------:R-:W-:Y:S01]  /*33880*/  MOV R4, R18 ;  /* 0x0000001200047202 */ /* 0x000fe20000000f00 */
[----:B------:R-:W-:Y:S02]  /*33890*/  IMAD.MOV.U32 R5, RZ, RZ, R16 ;  /* 0x000000ffff057224 */ /* 0x000fe400078e0010 */
[----:B0-----:R-:W3:Y:S04]  /*338a0*/  LDL.LU.64 R18, [R1+0x10d8] ;  /* 0x0010d80001127983 */ /* 0x001ee80000300a00 */
[----:B------:R-:W3:Y:S01]  /*338b0*/  LDL.LU.64 R16, [R1+0x10d0] ;  /* 0x0010d00001107983 */ /* 0x000ee20000300a00 */
[----:B------:R-:W-:-:S02]  /*338c0*/  IMAD.MOV.U32 R14, RZ, RZ, R8 ;  /* 0x000000ffff0e7224 */ /* 0x000fc400078e0008 */
[----:B------:R-:W-:Y:S01]  /*338d0*/  IMAD.MOV.U32 R15, RZ, RZ, R10 ;  /* 0x000000ffff0f7224 */ /* 0x000fe200078e000a */
[----:B------:R-:W4:Y:S04]  /*338e0*/  LDL.LU R8, [R1+0x2e4] ;  /* 0x0002e40001087983 */ /* 0x000f280000300800 */
[----:B------:R-:W5:Y:S01]  /*338f0*/  LDL.LU R10, [R1+0x2e0] ;  /* 0x0002e000010a7983 */ /* 0x000f620000300800 */
[----:B------:R-:W-:Y:S01]  /*33900*/  IMAD.MOV.U32 R23, RZ, RZ, R0 ;  /* 0x000000ffff177224 */ /* 0x000fe200078e0000 */
[-C--:B---3--:R-:W-:Y:S02]  /*33910*/  HMMA.16816.F32 R12, R12, R2.reuse, R16 ;  /* 0x000000020c0c723c */ /* 0x088fe40000001810 */
[----:B------:R-:W3:Y:S04]  /*33920*/  LDL.LU.64 R18, [R1+0x10c8] ;  /* 0x0010c80001127983 */ /* 0x000ee80000300a00 */
[----:B------:R-:W3:Y:S02]  /*33930*/  LDL.LU.64 R16, [R1+0x10c0] ;  /* 0x0010c00001107983 */ /* 0x000ee40000300a00 */
[----:B---3--:R-:W-:Y:S02]  /*33940*/  HMMA.16816.F32 R20, R20, R2, R16 ;  /* 0x000000021414723c */ /* 0x008fe40000001810 */
[----:B------:R-:W3:Y:S04]  /*33950*/  LDL.LU.64 R18, [R1+0x10b8] ;  /* 0x0010b80001127983 */ /* 0x000ee80000300a00 */
[----:B------:R-:W3:-:S13]  /*33960*/  LDL.LU.64 R16, [R1+0x10b0] ;  /* 0x0010b00001107983 */ /* 0x000eda0000300a00 */
[----:B------:R-:W-:Y:S01]  /*33970*/  MOV R29, R21 ;  /* 0x00000015001d7202 */ /* 0x000fe20000000f00 */
[----:B------:R-:W-:Y:S01]  /*33980*/  IMAD.MOV.U32 R0, RZ, RZ, R22 ;  /* 0x000000ffff007224 */ /* 0x000fe200078e0016 */
[----:B------:R0:W-:Y:S01]  /*33990*/  STL [R1], R20 ;  /* 0x0000001401007387 */ /* 0x0001e20000100800 */
[----:B------:R-:W-:Y:S01]  /*339a0*/  IMAD.MOV.U32 R28, RZ, RZ, R23 ;  /* 0x000000ffff1c7224 */ /* 0x000fe200078e0017 */
[----:B------:R-:W-:Y:S01]  /*339b0*/  MOV R21, R6 ;  /* 0x0000000600157202 */ /* 0x000fe20000000f00 */
[----:B------:R-:W-:Y:S02]  /*339c0*/  IMAD.MOV.U32 R22, RZ, RZ, R5 ;  /* 0x000000ffff167224 */ /* 0x000fe400078e0005 */
[----:B------:R-:W-:Y:S02]  /*339d0*/  IMAD.MOV.U32 R23, RZ, RZ, R4 ;  /* 0x000000ffff177224 */ /* 0x000fe400078e0004 */
[----:B0-----:R-:W-:Y:S02]  /*339e0*/  IMAD.MOV.U32 R20, RZ, RZ, R7 ;  /* 0x000000ffff147224 */ /* 0x001fe400078e0007 */
        /* <DEDUP_REMOVED lines=16> */
[----:B------:R-:W2:Y:S04]  /*33af0*/  LDL.LU R27, [R1+0x108c] ;  /* 0x00108c00011b7983 */ /* 0x000ea80000300800 */
[----:B------:R-:W4:-:S14]  /*33b00*/  LDL.LU R25, [R1+0x1088] ;  /* 0x0010880001197983 */ /* 0x000f1c0000300800 */
        /* <DEDUP_REMOVED lines=23> */
[----:B0-----:R-:W3:Y:S04]  /*33c80*/  LDL.LU R6, [R1+0x34] ;  /* 0x0000340001067983 */ /* 0x001ee80000300800 */
[----:B------:R-:W3:Y:S01]  /*33c90*/  LDL.LU R7, [R1+0x3c] ;  /* 0x00003c0001077983 */ /* 0x000ee20000300800 */
[----:B----4-:R-:W-:Y:S01]  /*33ca0*/  IMAD.MOV.U32 R4, RZ, RZ, R25 ;  /* 0x000000ffff047224 */ /* 0x010fe200078e0019 */
[----:B--2---:R-:W-:-:S07]  /*33cb0*/  MOV R5, R27 ;  /* 0x0000001b00057202 */ /* 0x004fce0000000f00 */
[----:B---3--:R-:W-:Y:S01]  /*33cc0*/  HMMA.16816.F32 R16, R4, R2, R16 ;  /* 0x000000020410723c */ /* 0x008fe20000001810 */
[----:B------:R-:W2:-:S15]  /*33cd0*/  LDL.LU R4, [R1+0x120] ;  /* 0x0001200001047983 */ /* 0x000e9e0000300800 */
[----:B------:R-:W-:-:S03]  /*33ce0*/  NOP ;  /* 0x0000000000007918 */ /* 0x000fc60000000000 */
        /* <DEDUP_REMOVED lines=8> */
[----:B------:R-:W3:Y:S04]  /*33d70*/  LDL.LU R19, [R1+0xac] ;  /* 0x0000ac0001137983 */ /* 0x000ee80000300800 */
[----:B------:R-:W2:Y:S04]  /*33d80*/  LDL.LU R24, [R1+0x234] ;  /* 0x0002340001187983 */ /* 0x000ea80000300800 */
[----:B------:R-:W2:Y:S04]  /*33d90*/  LDL.LU R25, [R1+0x23c] ;  /* 0x00023c0001197983 */ /* 0x000ea80000300800 */
        /* <DEDUP_REMOVED lines=13> */
[----:B------:R-:W3:Y:S02]  /*33e70*/  LDL.LU R7, [R1+0x18c] ;  /* 0x00018c0001077983 */ /* 0x000ee40000300800 */
[----:B---3--:R-:W-:Y:S02]  /*33e80*/  HMMA.16816.F32 R16, R4, R2, R16 ;  /* 0x000000020410723c */ /* 0x008fe40000001810 */
[----:B------:R-:W5:-:S15]  /*33e90*/  LDL.LU R4, [R1+0xe4] ;  /* 0x0000e40001047983 */ /* 0x000f5e0000300800 */
[----:B------:R-:W-:Y:S02]  /*33ea0*/  NOP ;  /* 0x0000000000007918 */ /* 0x000fe40000000000 */
[----:B------:R-:W-:Y:S04]  /*33eb0*/  STL.64 [R1+0x30], R16 ;  /* 0x0000301001007387 */ /* 0x000fe80000100a00 */
[----:B------:R5:W-:Y:S04]  /*33ec0*/  STL.64 [R1+0x38], R18 ;  /* 0x0000381201007387 */ /* 0x000be80000100a00 */
[----:B------:R-:W5:Y:S04]  /*33ed0*/  LDL.LU R5, [R1+0xec] ;  /* 0x0000ec0001057983 */ /* 0x000f680000300800 */
[----:B------:R-:W5:Y:S04]  /*33ee0*/  LDL.LU R6, [R1+0xc4] ;  /* 0x0000c40001067983 */ /* 0x000f680000300800 */
[----:B------:R-:W5:Y:S02]  /*33ef0*/  LDL.LU R7, [R1+0xcc] ;  /* 0x0000cc0001077983 */ /* 0x000f640000300800 */
[----:B-----5:R-:W-:Y:S02]  /*33f00*/  HMMA.16816.F32 R16, R4, R2, R20 ;  /* 0x000000020410723c */ /* 0x020fe40000001814 */
[----:B------:R-:W3:-:S15]  /*33f10*/  LDL.LU R4, [R1+0x24] ;  /* 0x0000240001047983 */ /* 0x000ede0000300800 */
[----:B------:R-:W-:Y:S02]  /*33f20*/  NOP ;  /* 0x0000000000007918 */ /* 0x000fe40000000000 */
[----:B------:R0:W-:Y:S04]  /*33f30*/  STL.64 [R1+0x40], R16 ;  /* 0x0000401001007387 */ /* 0x0001e80000100a00 */
[----:B------:R1:W-:Y:S04]  /*33f40*/  STL.64 [R1+0x48], R18 ;  /* 0x0000481201007387 */ /* 0x0003e80000100a00 */
[----:B------:R-:W3:Y:S01]  /*33f50*/  LDL.LU R5, [R1+0x2c] ;  /* 0x00002c0001057983 */ /* 0x000ee20000300800 */
[----:B------:R-:W-:Y:S02]  /*33f60*/  IMAD.MOV.U32 R6, RZ, RZ, R9 ;  /* 0x000000ffff067224 */ /* 0x000fe400078e0009 */
[----:B------:R-:W-:Y:S01]  /*33f70*/  IMAD.MOV.U32 R7, RZ, RZ, R11 ;  /* 0x000000ffff077224 */ /* 0x000fe200078e000b */
[----:B------:R-:W4:Y:S04]  /*33f80*/  LDL.LU R20, [R1+0x90] ;  /* 0x0000900001147983 */ /* 0x000f280000300800 */
[----:B------:R-:W4:Y:S04]  /*33f90*/  LDL.LU R21, [R1+0x94] ;  /* 0x0000940001157983 */ /* 0x000f280000300800 */
[----:B------:R-:W4:Y:S04]  /*33fa0*/  LDL.LU R22, [R1+0x98] ;  /* 0x0000980001167983 */ /* 0x000f280000300800 */
[----:B------:R-:W4:Y:S04]  /*33fb0*/  LDL.LU R23, [R1+0x9c] ;  /* 0x00009c0001177983 */ /* 0x000f280000300800 */
[----:B------:R-:W5:Y:S04]  /*33fc0*/  LDL.LU R8, [R1+0x110] ;  /* 0x0001100001087983 */ /* 0x000f680000300800 */
[----:B------:R-:W5:Y:S04]  /*33fd0*/  LDL.LU R9, [R1+0x114] ;  /* 0x0001140001097983 */ /* 0x000f680000300800 */
[----:B------:R-:W5:Y:S04]  /*33fe0*/  LDL.LU R10, [R1+0x118] ;  /* 0x00011800010a7983 */ /* 0x000f680000300800 */
[----:B------:R-:W5:Y:S01]  /*33ff0*/  LDL.LU R11, [R1+0x11c] ;  /* 0x00011c00010b7983 */ /* 0x000f620000300800 */
[----:B0-----:R-:W-:Y:S01]  /*34000*/  IMAD.MOV.U32 R17, RZ, RZ, R29 ;  /* 0x000000ffff117224 */ /* 0x001fe200078e001d */
[----:B-1----:R-:W-:Y:S01]  /*34010*/  MOV R18, R0 ;  /* 0x0000000000127202 */ /* 0x002fe20000000f00 */
[----:B------:R-:W-:Y:S01]  /*34020*/  IMAD.MOV.U32 R19, RZ, RZ, R28 ;  /* 0x000000ffff137224 */ /* 0x000fe200078e001c */
[----:B---3--:R-:W-:Y:S01]  /*34030*/  HMMA.16816.F32 R4, R4, R2, R12 ;  /* 0x000000020404723c */ /* 0x008fe2000000180c */
[----:B------:R-:W2:-:S15]  /*34040*/  LDL.LU R12, [R1+0x274] ;  /* 0x00027400010c7983 */ /* 0x000e9e0000300800 */
[----:B------:R-:W-:-:S03]  /*34050*/  NOP ;  /* 0x0000000000007918 */ /* 0x000fc60000000000 */
[----:B------:R0:W-:Y:S04]  /*34060*/  STL.64 [R1+0x2c0], R4 ;  /* 0x0002c00401007387 */ /* 0x0001e80000100a00 */
[----:B------:R1:W-:Y:S04]  /*34070*/  STL.64 [R1+0x2c8], R6 ;  /* 0x0002c80601007387 */ /* 0x0003e80000100a00 */
[----:B------:R-:W2:Y:S04]  /*34080*/  LDL.LU R13, [R1+0x27c] ;  /* 0x00027c00010d7983 */ /* 0x000ea80000300800 */
[----:B------:R-:W3:Y:S04]  /*34090*/  LDL.LU R16, [R1] ;  /* 0x0000000001107983 */ /* 0x000ee80000300800 */
[----:B------:R-:W2:Y:S04]  /*340a0*/  LDL.LU R29, [R1+0x1070] ;  /* 0x00107000011d7983 */ /* 0x000ea80000300800 */
[----:B------:R-:W2:Y:S04]  /*340b0*/  LDL.LU R0, [R1+0x106c] ;  /* 0x00106c0001007983 */ /* 0x000ea80000300800 */
[----:B------:R-:W2:Y:S04]  /*340c0*/  LDL.LU R28, [R1+0x1068] ;  /* 0x00106800011c7983 */ /* 0x000ea80000300800 */
[----:B------:R-:W2:Y:S04]  /*340d0*/  LDL.LU R14, [R1+0x294] ;  /* 0x00029400010e7983 */ /* 0x000ea80000300800 */
[----:B------:R-:W2:Y:S02]  /*340e0*/  LDL.LU R15, [R1+0x29c] ;  /* 0x00029c00010f7983 */ /* 0x000ea40000300800 */
[----:B--2---:R-:W-:-:S15]  /*340f0*/  HMMA.16816.F32 R12, R12, R2, R24 ;  /* 0x000000020c0c723c */ /* 0x004fde0000001818 */
[----:B------:R-:W-:-:S04]  /*34100*/  NOP ;  /* 0x0000000000007918 */ /* 0x000fc80000000000 */
[----:B------:R-:W-:Y:S04]  /*34110*/  STL [R1+0x1028], R13 ;  /* 0x0010280d01007387 */ /* 0x000fe80000100800 */
[----:B------:R-:W-:Y:S04]  /*34120*/  STL [R1+0xff0], R14 ;  /* 0x000ff00e01007387 */ /* 0x000fe80000100800 */
[----:B------:R-:W-:Y:S04]  /*34130*/  STL [R1+0xfec], R15 ;  /* 0x000fec0f01007387 */ /* 0x000fe80000100800 */
[----:B0-----:R-:W5:Y:S04]  /*34140*/  LDL.LU R4, [R1+0x1e4] ;  /* 0x0001e40001047983 */ /* 0x001f680000300800 */
[----:B------:R-:W5:Y:S04]  /*34150*/  LDL.LU R5, [R1+0x1ec] ;  /* 0x0001ec0001057983 */ /* 0x000f680000300800 */
[----:B------:R-:W2:Y:S04]  /*34160*/  LDL.LU R24, [R1+0x240] ;  /* 0x0002400001187983 */ /* 0x000ea80000300800 */
[----:B------:R-:W2:Y:S04]  /*34170*/  LDL.LU R25, [R1+0x244] ;  /* 0x0002440001197983 */ /* 0x000ea80000300800 */
[----:B------:R-:W2:Y:S04]  /*34180*/  LDL.LU R26, [R1+0x248] ;  /* 0x00024800011a7983 */ /* 0x000ea80000300800 */
[----:B------:R-:W2:Y:S04]  /*34190*/  LDL.LU R27, [R1+0x24c] ;  /* 0x00024c00011b7983 */ /* 0x000ea80000300800 */
[----:B-1----:R-:W5:Y:S04]  /*341a0*/  LDL.LU R6, [R1+0x1f4] ;  /* 0x0001f40001067983 */ /* 0x002f680000300800 */
[----:B------:R-:W5:Y:S02]  /*341b0*/  LDL.LU R7, [R1+0x1fc] ;  /* 0x0001fc0001077983 */ /* 0x000f640000300800 */
[----:B-----5:R-:W-:-:S15]  /*341c0*/  HMMA.16816.F32 R4, R4, R2, R8 ;  /* 0x000000020404723c */ /* 0x020fde0000001808 */
[----:B------:R-:W-:-:S04]  /*341d0*/  NOP ;  /* 0x0000000000007918 */ /* 0x000fc80000000000 */
[----:B------:R-:W-:Y:S04]  /*341e0*/  STL.64 [R1+0xfd0], R6 ;  /* 0x000fd00601007387 */ /* 0x000fe80000100a00 */
[----:B------:R0:W-:Y:S04]  /*341f0*/  STL.64 [R1+0xfc8], R4 ;  /* 0x000fc80401007387 */ /* 0x0001e80000100a00 */
[----:B0-----:R-:W5:Y:S04]  /*34200*/  LDL R5, [R1+0x310] ;  /* 0x0003100001057983 */ /* 0x001f680000100800 */
[----:B------:R-:W4:Y:S04]  /*34210*/  LDL.LU R8, [R1+0xf4] ;  /* 0x0000f40001087983 */ /* 0x000f280000300800 */
[----:B------:R-:W4:Y:S01]  /*34220*/  LDL.LU R9, [R1+0xfc] ;  /* 0x0000fc0001097983 */ /* 0x000f220000300800 */
[----:B------:R-:W-:-:S02]  /*34230*/  IMAD.MOV.U32 R10, RZ, RZ, R0 ;  /* 0x000000ffff0a7224 */ /* 0x000fc400078e0000 */
[----:B------:R-:W-:Y:S01]  /*34240*/  IMAD.MOV.U32 R11, RZ, RZ, R29 ;  /* 0x000000ffff0b7224 */ /* 0x000fe200078e001d */
[----:B------:R-:W2:Y:S04]  /*34250*/  LDL.LU R0, [R1+0x1064] ;  /* 0x0010640001007983 */ /* 0x000ea80000300800 */
[----:B------:R-:W2:Y:S02]  /*34260*/  LDL.LU R29, [R1+0x1060] ;  /* 0x00106000011d7983 */ /* 0x000ea40000300800 */
[----:B----4-:R-:W-:Y:S02]  /*34270*/  HMMA.16816.F32 R20, R8, R2, R20 ;  /* 0x000000020814723c */ /* 0x010fe40000001814 */
[----:B------:R-:W3:-:S15]  /*34280*/  LDL.LU R8, [R1+0x74] ;  /* 0x0000740001087983 */ /* 0x000ede0000300800 */
[----:B------:R-:W-:Y:S02]  /*34290*/  NOP ;  /* 0x0000000000007918 */ /* 0x000fe40000000000 */
[----:B------:R0:W-:Y:S04]  /*342a0*/  STL.64 [R1+0x10], R20 ;  /* 0x0000101401007387 */ /* 0x0001e80000100a00 */
[----:B------:R1:W-:Y:S04]  /*342b0*/  STL.64 [R1+0x18], R22 ;  /* 0x0000181601007387 */ /* 0x0003e80000100a00 */
[----:B------:R-:W3:Y:S04]  /*342c0*/  LDL.LU R9, [R1+0x7c] ;  /* 0x00007c0001097983 */ /* 0x000ee80000300800 */
[----:B0-----:R-:W4:Y:S01]  /*342d0*/  LDL.LU R20, [R1+0x1b0] ;  /* 0x0001b00001147983 */ /* 0x001f220000300800 */
[----:B--2---:R-:W-:-:S03]  /*342e0*/  MOV R21, R0 ;  /* 0x0000000000157202 */ /* 0x004fc60000000f00 */
[----:B------:R-:W2:Y:S01]  /*342f0*/  LDL.LU R0, [R1+0x105c] ;  /* 0x00105c0001007983 */ /* 0x000ea20000300800 */
[----:B-1----:R-:W-:Y:S02]  /*34300*/  IMAD.MOV.U32 R22, RZ, RZ, R29 ;  /* 0x000000ffff167224 */ /* 0x002fe400078e001d */
[----:B------:R-:W-:Y:S01]  /*34310*/  IMAD.MOV.U32 R23, RZ, RZ, R28 ;  /* 0x000000ffff177224 */ /* 0x000fe200078e001c */
[----:B------:R-:W2:Y:S04]  /*34320*/  LDL.LU R29, [R1+0x1058] ;  /* 0x00105800011d7983 */ /* 0x000ea80000300800 */
[----:B------:R-:W2:Y:S04]  /*34330*/  LDL.LU R28, [R1+0x1054] ;  /* 0x00105400011c7983 */ /* 0x000ea80000300800 */
[----:B------:R-:W3:Y:S04]  /*34340*/  LDL.LU R10, [R1+0x84] ;  /* 0x00008400010a7983 */ /* 0x000ee80000300800 */
[----:B------:R-:W3:Y:S02]  /*34350*/  LDL.LU R11, [R1+0x8c] ;  /* 0x00008c00010b7983 */ /* 0x000ee40000300800 */
[----:B---3--:R-:W-:Y:S02]  /*34360*/  HMMA.16816.F32 R8, R8, R2, R16 ;  /* 0x000000020808723c */ /* 0x008fe40000001810 */
[----:B------:R-:W3:-:S15]  /*34370*/  LDL.LU R16, [R1+0x2a4] ;  /* 0x0002a40001107983 */ /* 0x000ede0000300800 */
[----:B------:R-:W-:Y:S02]  /*34380*/  NOP ;  /* 0x0000000000007918 */ /* 0x000fe40000000000 */
[----:B------:R-:W-:Y:S04]  /*34390*/  STL.64 [R1+0x80], R8 ;  /* 0x0000800801007387 */ /* 0x000fe80000100a00 */
[----:B------:R-:W-:Y:S04]  /*343a0*/  STL.64 [R1+0x88], R10 ;  /* 0x0000880a01007387 */ /* 0x000fe80000100a00 */
[----:B-----5:R-:W0:Y:S04]  /*343b0*/  LDSM.16.MT88.4 R8, [R5+UR9+0x3c000] ;  /* 0x03c000090508783b */ /* 0x020e280008004200 */
[----:B------:R-:W5:Y:S01]  /*343c0*/  LDL R7, [R1+0x31c] ;  /* 0x00031c0001077983 */ /* 0x000f620000100800 */
[----:B--2---:R-:W-:Y:S01]  /*343d0*/  IMAD.MOV.U32 R17, RZ, RZ, R29 ;  /* 0x000000ffff117224 */ /* 0x004fe200078e001d */
[----:B------:R-:W-:Y:S01]  /*343e0*/  MOV R18, R28 ;  /* 0x0000001c00127202 */ /* 0x000fe20000000f00 */
[----:B------:R-:W-:Y:S01]  /*343f0*/  IMAD.MOV.U32 R19, RZ, RZ, R0 ;  /* 0x000000ffff137224 */ /* 0x000fe200078e0000 */
[----:B0-----:R-:W-:Y:S01]  /*34400*/  STL [R1+0x1c4], R9 ;  /* 0x0001c40901007387 */ /* 0x001fe20000100800 */
[----:B------:R-:W-:-:S03]  /*34410*/  IMAD.MOV.U32 R13, RZ, RZ, R8 ;  /* 0x000000ffff0d7224 */ /* 0x000fc600078e0008 */
[----:B------:R-:W-:Y:S01]  /*34420*/  STL [R1+0x1cc], R11 ;  /* 0x0001cc0b01007387 */ /* 0x000fe20000100800 */
[----:B------:R-:W-:-:S03]  /*34430*/  IMAD.MOV.U32 R29, RZ, RZ, R10 ;  /* 0x000000ffff1d7224 */ /* 0x000fc600078e000a */
[----:B------:R-:W0:Y:S04]  /*34440*/  LDSM.16.MT88.4 R8, [R5+UR9+0x3e000] ;  /* 0x03e000090508783b */ /* 0x000e280008004200 */
[----:B0-----:R0:W-:Y:S04]  /*34450*/  STL [R1+0x1e4], R9 ;  /* 0x0001e40901007387 */ /* 0x0011e80000100800 */
[----:B------:R1:W-:Y:S01]  /*34460*/  STL [R1+0x1ec], R11 ;  /* 0x0001ec0b01007387 */ /* 0x0003e20000100800 */
[----:B------:R-:W-:Y:S01]  /*34470*/  MOV R28, R8 ;  /* 0x00000008001c7202 */ /* 0x000fe20000000f00 */
[----:B------:R-:W-:Y:S01]  /*34480*/  IMAD.MOV.U32 R0, RZ, RZ, R10 ;  /* 0x000000ffff007224 */ /* 0x000fe200078e000a */
[----:B---3--:R-:W-:-:S15]  /*34490*/  HMMA.16816.F32 R16, R16, R2, R24 ;  /* 0x000000021010723c */ /* 0x008fde0000001818 */
[----:B------:R-:W-:-:S04]  /*344a0*/  NOP ;  /* 0x0000000000007918 */ /* 0x000fc80000000000 */
[----:B------:R-:W-:Y:S04]  /*344b0*/  STL [R1+0xfe8], R19 ;  /* 0x000fe81301007387 */ /* 0x000fe80000100800 */
[----:B------:R-:W-:Y:S04]  /*344c0*/  STL [R1+0x1050], R18 ;  /* 0x0010501201007387 */ /* 0x000fe80000100800 */
[----:B------:R-:W-:Y:S04]  /*344d0*/  STL.64 [R1+0x1048], R16 ;  /* 0x0010481001007387 */ /* 0x000fe80000100a00 */
[----:B------:R-:W4:Y:S04]  /*344e0*/  LDL.LU R8, [R1+0x284] ;  /* 0x0002840001087983 */ /* 0x000f280000300800 */
[----:B0-----:R-:W4:Y:S04]  /*344f0*/  LDL.LU R9, [R1+0x28c] ;  /* 0x00028c0001097983 */ /* 0x001f280000300800 */
[----:B------:R-:W4:Y:S04]  /*34500*/  LDL.LU R10, [R1+0x264] ;  /* 0x00026400010a7983 */ /* 0x000f280000300800 */
[----:B-1----:R-:W4:Y:S04]  /*34510*/  LDL.LU R11, [R1+0x26c] ;  /* 0x00026c00010b7983 */ /* 0x002f280000300800 */
        /* <DEDUP_REMOVED lines=10> */
[----:B------:R-:W-:Y:S04]  /*345c0*/  STL.64 [R1+0x1010], R26 ;  /* 0x0010101a01007387 */ /* 0x000fe80000100a00 */
[----:B------:R-:W0:Y:S04]  /*345d0*/  LDSM.16.MT88.4 R16, [R5+UR9+0x3c100] ;  /* 0x03c100090510783b */ /* 0x000e280008004200 */
[----:B------:R1:W-:Y:S01]  /*345e0*/  STL.64 [R1+0x1008], R24 ;  /* 0x0010081801007387 */ /* 0x0003e20000100a00 */
[----:B----4-:R-:W-:-:S15]  /*345f0*/  HMMA.16816.F32 R8, R8, R2, R20 ;  /* 0x000000020808723c */ /* 0x010fde0000001814 */
[----:B------:R-:W-:-:S04]  /*34600*/  NOP ;  /* 0x0000000000007918 */ /* 0x000fc80000000000 */
[----:B------:R-:W-:Y:S04]  /*34610*/  STL [R1+0xfc4], R10 ;  /* 0x000fc40a01007387 */ /* 0x000fe80000100800 */
[----:B------:R-:W-:Y:S04]  /*34620*/  STL [R1+0xfc0], R11 ;  /* 0x000fc00b01007387 */ /* 0x000fe80000100800 */
[----:B------:R-:W2:Y:S04]  /*34630*/  LDL.LU R20, [R1+0x1d4] ;  /* 0x0001d40001147983 */ /* 0x000ea80000300800 */
[----:B------:R-:W2:Y:S04]  /*34640*/  LDL.LU R21, [R1+0x1dc] ;  /* 0x0001dc0001157983 */ /* 0x000ea80000300800 */
[----:B-1----:R-:W3:Y:S04]  /*34650*/  LDL.LU R24, [R1+0xd0] ;  /* 0x0000d00001187983 */ /* 0x002ee80000300800 */
[----:B------:R-:W3:Y:S04]  /*34660*/  LDL.LU R25, [R1+0xd4] ;  /* 0x0000d40001197983 */ /* 0x000ee80000300800 */
[----:B------:R-:W4:Y:S04]  /*34670*/  LDL.LU R26, [R1+0xd8] ;  /* 0x0000d800011a7983 */ /* 0x000f280000300800 */
[----:B------:R-:W4:Y:S04]  /*34680*/  LDL.LU R27, [R1+0xdc] ;  /* 0x0000dc00011b7983 */ /* 0x000f280000300800 */
[----:B----4-:R1:W-:Y:S04]  /*34690*/  STL.64 [R1+0x1020], R26 ;  /* 0x0010201a01007387 */ /* 0x0103e80000100a00 */
[----:B-1----:R-:W4:Y:S04]  /*346a0*/  LDL R26, [R1+0x2e8] ;  /* 0x0002e800011a7983 */ /* 0x002f280000100800 */
[----:B------:R-:W4:Y:S04]  /*346b0*/  LDL R27, [R1+0x2ec] ;  /* 0x0002ec00011b7983 */ /* 0x000f280000100800 */
[----:B---3--:R1:W-:Y:S04]  /*346c0*/  STL.64 [R1+0x1018], R24 ;  /* 0x0010181801007387 */ /* 0x0083e80000100a00 */
[----:B----4-:R3:W-:Y:S04]  /*346d0*/  STL.64 [R1+0x1030], R26 ;  /* 0x0010301a01007387 */ /* 0x0107e80000100a00 */
[----:B-1----:R-:W4:Y:S04]  /*346e0*/  LDL.LU R24, [R1+0xb0] ;  /* 0x0000b00001187983 */ /* 0x002f280000300800 */
[----:B------:R-:W4:Y:S04]  /*346f0*/  LDL.LU R25, [R1+0xb4] ;  /* 0x0000b40001197983 */ /* 0x000f280000300800 */
[----:B---3--:R-:W3:Y:S04]  /*34700*/  LDL.LU R26, [R1+0xb8] ;  /* 0x0000b800011a7983 */ /* 0x008ee80000300800 */
[----:B------:R-:W3:Y:S01]  /*34710*/  LDL.LU R27, [R1+0xbc] ;  /* 0x0000bc00011b7983 */ /* 0x000ee20000300800 */
[----:B0-----:R-:W-:-:S02]  /*34720*/  IMAD.MOV.U32 R14, RZ, RZ, R16 ;  /* 0x000000ffff0e7224 */ /* 0x001fc400078e0010 */
[----:B------:R-:W-:Y:S01]  /*34730*/  IMAD.MOV.U32 R15, RZ, RZ, R18 ;  /* 0x000000ffff0f7224 */ /* 0x000fe200078e0012 */
[----:B---3--:R-:W-:Y:S04]  /*34740*/  STL.64 [R1+0x1040], R26 ;  /* 0x0010401a01007387 */ /* 0x008fe80000100a00 */
[----:B----4-:R0:W-:Y:S04]  /*34750*/  STL.64 [R1+0x1038], R24 ;  /* 0x0010381801007387 */ /* 0x0101e80000100a00 */
[----:B0-----:R-:W2:Y:S04]  /*34760*/  LDL.LU R24, [R1+0x150] ;  /* 0x0001500001187983 */ /* 0x001ea80000300800 */
[----:B------:R-:W2:Y:S04]  /*34770*/  LDL.LU R25, [R1+0x154] ;  /* 0x0001540001197983 */ /* 0x000ea80000300800 */
[----:B------:R-:W2:Y:S04]  /*34780*/  LDL.LU R26, [R1+0x158] ;  /* 0x00015800011a7983 */ /* 0x000ea80000300800 */
[----:B------:R-:W2:Y:S04]  /*34790*/  LDL.LU R27, [R1+0x15c] ;  /* 0x00015c00011b7983 */ /* 0x000ea80000300800 */
[----:B------:R-:W2:Y:S04]  /*347a0*/  LDL.LU R22, [R1+0x204] ;  /* 0x0002040001167983 */ /* 0x000ea80000300800 */
[----:B------:R-:W2:Y:S04]  /*347b0*/  LDL.LU R23, [R1+0x20c] ;  /* 0x00020c0001177983 */ /* 0x000ea80000300800 */
[----:B------:R-:W-:Y:S04]  /*347c0*/  STL [R1+0x294], R17 ;  /* 0x0002941101007387 */ /* 0x000fe80000100800 */
[----:B------:R-:W-:Y:S04]  /*347d0*/  STL [R1+0x29c], R19 ;  /* 0x00029c1301007387 */ /* 0x000fe80000100800 */
[----:B------:R-:W0:Y:S04]  /*347e0*/  LDSM.16.MT88.4 R16, [R5+UR9+0x3e100] ;  /* 0x03e100090510783b */ /* 0x000e280008004200 */
[----:B0-----:R0:W-:Y:S04]  /*347f0*/  STL [R1+0x2a4], R17 ;  /* 0x0002a41101007387 */ /* 0x0011e80000100800 */
[----:B------:R-:W-:Y:S01]  /*34800*/  STL [R1+0x2ac], R19 ;  /* 0x0002ac1301007387 */ /* 0x000fe20000100800 */
[----:B------:R-:W-:Y:S01]  /*34810*/  IMAD.MOV.U32 R10, RZ, RZ, R18 ;  /* 0x000000ffff0a7224 */ /* 0x000fe200078e0012 */
[----:B------:R-:W-:-:S02]  /*34820*/  MOV R11, R16 ;  /* 0x00000010000b7202 */ /* 0x000fc40000000f00 */
[----:B------:R-:W3:Y:S04]  /*34830*/  LDL.LU R18, [R1+0x1050] ;  /* 0x0010500001127983 */ /* 0x000ee80000300800 */
[----:B0-----:R-:W3:Y:S01]  /*34840*/  LDL.LU.64 R16, [R1+0x1048] ;  /* 0x0010480001107983 */ /* 0x001ee20000300a00 */
[----:B--2---:R-:W-:Y:S03]  /*34850*/  HMMA.16816.F32 R24, R20, R2, R24 ;  /* 0x000000021418723c */ /* 0x004fe60000001818 */
[----:B------:R-:W2:-:S15]  /*34860*/  LDL.LU R20, [R1+0x164] ;  /* 0x0001640001147983 */ /* 0x000e9e0000300800 */
[----:B------:R-:W-:Y:S01]  /*34870*/  NOP ;  /* 0x0000000000007918 */ /* 0x000fe20000000000 */
[----:B------:R-:W-:Y:S04]  /*34880*/  STL.64 [R1], R24 ;  /* 0x0000001801007387 */ /* 0x000fe80000100a00 */
[----:B------:R-:W-:Y:S04]  /*34890*/  STL.64 [R1+0x8], R26 ;  /* 0x0000081a01007387 */ /* 0x000fe80000100a00 */
[----:B------:R-:W0:Y:S04]  /*348a0*/  LDSM.16.MT88.4 R24, [R5+UR9+0x3c180] ;  /* 0x03c180090518783b */ /* 0x000e280008004200 */
[----:B------:R-:W2:Y:S04]  /*348b0*/  LDL.LU R21, [R1+0x16c] ;  /* 0x00016c0001157983 */ /* 0x000ea80000300800 */
[----:B------:R-:W2:Y:S04]  /*348c0*/  LDL.LU R22, [R1+0x174] ;  /* 0x0001740001167983 */ /* 0x000ea80000300800 */
[----:B------:R-:W2:Y:S04]  /*348d0*/  LDL.LU R23, [R1+0x17c] ;  /* 0x00017c0001177983 */ /* 0x000ea80000300800 */
[----:B0-----:R-:W-:Y:S01]  /*348e0*/  STL [R1+0x2b4], R25 ;  /* 0x0002b41901007387 */ /* 0x001fe20000100800 */
[----:B------:R-:W-:-:S03]  /*348f0*/  IMAD.MOV.U32 R19, RZ, RZ, R24 ;  /* 0x000000ffff137224 */ /* 0x000fc600078e0018 */
[----:B------:R-:W-:Y:S01]  /*34900*/  STL [R1+0x2bc], R27 ;  /* 0x0002bc1b01007387 */ /* 0x000fe20000100800 */
[----:B------:R-:W-:-:S03]  /*34910*/  IMAD.MOV.U32 R6, RZ, RZ, R26 ;  /* 0x000000ffff067224 */ /* 0x000fc600078e001a */
[----:B------:R-:W0:Y:S04]  /*34920*/  LDSM.16.MT88.4 R24, [R5+UR9+0x3e180] ;  /* 0x03e180090518783b */ /* 0x000e280008004200 */
[----:B0-----:R-:W-:Y:S04]  /*34930*/  STL [R1+0x2d4], R25 ;  /* 0x0002d41901007387 */ /* 0x001fe80000100800 */
[----:B------:R0:W-:Y:S01]  /*34940*/  STL [R1+0x2dc], R27 ;  /* 0x0002dc1b01007387 */ /* 0x0001e20000100800 */
[----:B------:R-:W-:Y:S01]  /*34950*/  IMAD.MOV.U32 R4, RZ, RZ, R26 ;  /* 0x000000ffff047224 */ /* 0x000fe200078e001a */
[----:B------:R-:W-:-:S02]  /*34960*/  MOV R5, R24 ;  /* 0x0000001800057202 */ /* 0x000fc40000000f00 */
[----:B0-----:R-:W2:Y:S04]  /*34970*/  LDL.LU.64 R26, [R1+0x1040] ;  /* 0x00104000011a7983 */ /* 0x001ea80000300a00 */
[----:B------:R-:W2:Y:S02]  /*34980*/  LDL.LU.64 R24, [R1+0x1038] ;  /* 0x0010380001187983 */ /* 0x000ea40000300a00 */
[----:B--2---:R-:W-:Y:S02]  /*34990*/  HMMA.16816.F32 R20, R20, R2, R24 ;  /* 0x000000021414723c */ /* 0x004fe40000001818 */
[----:B------:R-:W2:-:S15]  /*349a0*/  LDL.LU.64 R26, [R1+0x1030] ;  /* 0x00103000011a7983 */ /* 0x000e9e0000300a00 */
[----:B------:R-:W-:Y:S02]  /*349b0*/  NOP ;  /* 0x0000000000007918 */ /* 0x000fe40000000000 */
[----:B------:R0:W-:Y:S04]  /*349c0*/  STL.64 [R1+0x90], R20 ;  /* 0x0000901401007387 */ /* 0x0001e80000100a00 */
[----:B------:R-:W-:Y:S01]  /*349d0*/  STL.64 [R1+0x98], R22 ;  /* 0x0000981601007387 */ /* 0x000fe20000100a00 */
[----:B0-----:R-:W-:-:S03]  /*349e0*/  IMAD.MOV.U32 R20, RZ, RZ, R13 ;  /* 0x000000ffff147224 */ /* 0x001fc600078e000d */
[----:B------:R-:W4:Y:S01]  /*349f0*/  LDL.LU R13, [R1+0x1028] ;  /* 0x00102800010d7983 */ /* 0x000f220000300800 */
[----:B------:R-:W-:Y:S01]  /*34a00*/  IMAD.MOV.U32 R21, RZ, RZ, R29 ;  /* 0x000000ffff157224 */ /* 0x000fe200078e001d */
[----:B--2---:R-:W-:Y:S02]  /*34a10*/  F2FP.F16.E4M3.UNPACK_B R2, R26 ;  /* 0x0000001aff02723e */ /* 0x004fe400020006ff */
[----:B------:R-:W-:Y:S02]  /*34a20*/  F2FP.F16.E4M3.UNPACK_B R3, R27 ;  /* 0x0000001bff03723e */ /* 0x000fe400020006ff */
[----:B-----5:R-:W0:Y:S04]  /*34a30*/  LDSM.16.MT88.4 R24, [R7+UR9+0x3c000] ;  /* 0x03c000090718783b */ /* 0x020e280008004200 */
[----:B0-----:R-:W-:Y:S04]  /*34a40*/  STL.64 [R1+0xe0], R24 ;  /* 0x0000e01801007387 */ /* 0x001fe80000100a00 */
[----:B------:R-:W-:Y:S04]  /*34a50*/  STL.64 [R1+0xe8], R26 ;  /* 0x0000e81a01007387 */ /* 0x000fe80000100a00 */
[----:B------:R-:W0:Y:S04]  /*34a60*/  LDSM.16.MT88.4 R24, [R7+UR9+0x3e000] ;  /* 0x03e000090718783b */ /* 0x000e280008004200 */
[----:B0-----:R-:W-:Y:S04]  /*34a70*/  STL.64 [R1+0x100], R24 ;  /* 0x0001001801007387 */ /* 0x001fe80000100a00 */
[----:B------:R0:W-:Y:S01]  /*34a80*/  STL [R1+0x108], R26 ;  /* 0x0001081a01007387 */ /* 0x0001e20000100800 */
[----:B------:R-:W-:-:S03]  /*34a90*/  IMAD.MOV.U32 R29, RZ, RZ, R27 ;  /* 0x000000ffff1d7224 */ /* 0x000fc600078e001b */
[----:B0-----:R-:W2:Y:S04]  /*34aa0*/  LDL.LU.64 R26, [R1+0x1020] ;  /* 0x00102000011a7983 */ /* 0x001ea80000300a00 */
[----:B------:R-:W2:Y:S01]  /*34ab0*/  LDL.LU.64 R24, [R1+0x1018] ;  /* 0x0010180001187983 */ /* 0x000ea20000300a00 */
[----:B------:R-:W-:Y:S01]  /*34ac0*/  MOV R22, R28 ;  /* 0x0000001c00167202 */ /* 0x000fe20000000f00 */
[----:B------:R-:W-:Y:S02]  /*34ad0*/  IMAD.MOV.U32 R23, RZ, RZ, R0 ;  /* 0x000000ffff177224 */ /* 0x000fe400078e0000 */
[----:B------:R-:W-:Y:S05]  /*34ae0*/  STL [R1+0xf48], R29 ;  /* 0x000f481d01007387 */ /* 0x000fea0000100800 */
[----:B--2---:R-:W-:Y:S01]  /*34af0*/  HMMA.16816.F32 R20, R20, R2, R24 ;  /* 0x000000021414723c */ /* 0x004fe20000001818 */
[----:B------:R-:W2:Y:S04]  /*34b00*/  LDL.LU.64 R26, [R1+0x1010] ;  /* 0x00101000011a7983 */ /* 0x000ea80000300a00 */
[----:B------:R-:W5:-:S14]  /*34b10*/  LDL.LU.64 R24, [R1+0x1008] ;  /* 0x0010080001187983 */ /* 0x000f5c0000300a00 */
[----:B------:R-:W-:Y:S04]  /*34b20*/  STL.64 [R1+0xa0], R20 ;  /* 0x0000a01401007387 */ /* 0x000fe80000100a00 */
[----:B------:R-:W-:Y:S01]  /*34b30*/  STL [R1+0xa8], R22 ;  /* 0x0000a81601007387 */ /* 0x000fe20000100800 */
[----:B------:R-:W-:-:S05]  /*34b40*/  IMAD.MOV.U32 R0, RZ, RZ, R23 ;  /* 0x000000ffff007224 */ /* 0x000fca00078e0017 */
[----:B------:R0:W-:Y:S04]  /*34b50*/  STL [R1+0xfb8], R0 ;  /* 0x000fb80001007387 */ /* 0x0001e80000100800 */
[----:B0-----:R-:W3:Y:S01]  /*34b60*/  LDL R0, [R1+0x318] ;  /* 0x0003180001007983 */ /* 0x001ee20000100800 */
[----:B--2---:R-:W-:Y:S01]  /*34b70*/  MOV R20, R27 ;  /* 0x0000001b00147202 */ /* 0x004fe20000000f00 */
[----:B------:R-:W-:Y:S02]  /*34b80*/  IMAD.MOV.U32 R21, RZ, RZ, R26 ;  /* 0x000000ffff157224 */ /* 0x000fe400078e001a */
[----:B-----5:R-:W-:Y:S02]  /*34b90*/  IMAD.MOV.U32 R22, RZ, RZ, R25 ;  /* 0x000000ffff167224 */ /* 0x020fe400078e0019 */
[----:B------:R-:W-:-:S02]  /*34ba0*/  IMAD.MOV.U32 R23, RZ, RZ, R24 ;  /* 0x000000ffff177224 */ /* 0x000fc400078e0018 */
[----:B------:R-:W0:Y:S04]  /*34bb0*/  LDSM.16.MT88.4 R24, [R7+UR9+0x3c080] ;  /* 0x03c080090718783b */ /* 0x000e280008004200 */
[----:B0-----:R-:W-:Y:S04]  /*34bc0*/  STL.64 [R1+0x170], R24 ;  /* 0x0001701801007387 */ /* 0x001fe80000100a00 */
[----:B------:R-:W-:Y:S04]  /*34bd0*/  STL.64 [R1+0x178], R26 ;  /* 0x0001781a01007387 */ /* 0x000fe80000100a00 */
[----:B------:R-:W0:Y:S04]  /*34be0*/  LDSM.16.MT88.4 R24, [R7+UR9+0x3e080] ;  /* 0x03e080090718783b */ /* 0x000e280008004200 */
[----:B0-----:R-:W-:Y:S04]  /*34bf0*/  STL [R1+0x1a4], R25 ;  /* 0x0001a41901007387 */ /* 0x001fe80000100800 */
[----:B------:R0:W-:Y:S01]  /*34c00*/  STL [R1+0x1ac], R27 ;  /* 0x0001ac1b01007387 */ /* 0x0001e20000100800 */
[----:B------:R-:W-:Y:S01]  /*34c10*/  IMAD.MOV.U32 R28, RZ, RZ, R26 ;  /* 0x000000ffff1c7224 */ /* 0x000fe200078e001a */
[----:B------:R-:W-:-:S02]  /*34c20*/  MOV R29, R24 ;  /* 0x00000018001d7202 */ /* 0x000fc40000000f00 */
[----:B0-----:R-:W2:Y:S04]  /*34c30*/  LDL.LU.64 R26, [R1+0x1000] ;  /* 0x00100000011a7983 */ /* 0x001ea80000300a00 */
[----:B------:R-:W2:Y:S02]  /*34c40*/  LDL.LU.64 R24, [R1+0xff8] ;  /* 0x000ff80001187983 */ /* 0x000ea40000300a00 */
[----:B--2---:R-:W-:Y:S01]  /*34c50*/  HMMA.16816.F32 R24, R20, R2, R24 ;  /* 0x000000021418723c */ /* 0x004fe20000001818 */
[----:B------:R-:W-:Y:S02]  /*34c60*/  IMAD.MOV.U32 R20, RZ, RZ, R14 ;  /* 0x000000ffff147224 */ /* 0x000fe400078e000e */
[----:B------:R-:W4:Y:S01]  /*34c70*/  LDL.LU R14, [R1+0xff0] ;  /* 0x000ff000010e7983 */ /* 0x000f220000300800 */
[----:B------:R-:W-:-:S15]  /*34c80*/  IMAD.MOV.U32 R21, RZ, RZ, R15 ;  /* 0x000000ffff157224 */ /* 0x000fde00078e000f */
[----:B------:R-:W-:Y:S04]  /*34c90*/  STL.64 [R1+0x130], R24 ;  /* 0x0001301801007387 */ /* 0x000fe80000100a00 */
[----:B------:R-:W-:Y:S04]  /*34ca0*/  STL.64 [R1+0x138], R26 ;  /* 0x0001381a01007387 */ /* 0x000fe80000100a00 */
[----:B------:R-:W4:Y:S04]  /*34cb0*/  LDL.LU R15, [R1+0xfec] ;  /* 0x000fec00010f7983 */ /* 0x000f280000300800 */
[----:B------:R-:W0:Y:S01]  /*34cc0*/  LDSM.16.MT88.4 R24, [R7+UR9+0x3c100] ;  /* 0x03c100090718783b */ /* 0x000e220008004200 */
[----:B------:R-:W-:Y:S01]  /*34cd0*/  MOV R22, R11 ;  /* 0x0000000b00167202 */ /* 0x000fe20000000f00 */
[----:B------:R-:W-:-:S02]  /*34ce0*/  IMAD.MOV.U32 R23, RZ, RZ, R10 ;  /* 0x000000ffff177224 */ /* 0x000fc400078e000a */
        /* <DEDUP_REMOVED lines=8> */
[----:B------:R-:W2:Y:S04]  /*34d70*/  LDL.LU R9, [R1+0x144] ;  /* 0x0001440001097983 */ /* 0x000ea80000300800 */
[----:B------:R-:W2:Y:S04]  /*34d80*/  LDL.LU R10, [R1+0x148] ;  /* 0x00014800010a7983 */ /* 0x000ea80000300800 */
[----:B------:R-:W2:Y:S04]  /*34d90*/  LDL.LU R11, [R1+0x14c] ;  /* 0x00014c00010b7983 */ /* 0x000ea80000300800 */
[----:B0-----:R-:W-:Y:S04]  /*34da0*/  STL.64 [R1+0x230], R24 ;  /* 0x0002301801007387 */ /* 0x001fe80000100a00 */
[----:B------:R-:W-:Y:S01]  /*34db0*/  STL.64 [R1+0x238], R26 ;  /* 0x0002381a01007387 */ /* 0x000fe20000100a00 */
[----:B----4-:R-:W-:Y:S01]  /*34dc0*/  HMMA.16816.F32 R20, R20, R2, R12 ;  /* 0x000000021414723c */ /* 0x010fe2000000180c */
[----:B------:R-:W-:-:S02]  /*34dd0*/  MOV R12, R19 ;  /* 0x00000013000c7202 */ /* 0x000fc40000000f00 */
[----:B------:R-:W3:Y:S01]  /*34de0*/  LDL.LU R19, [R1+0xfe8] ;  /* 0x000fe80001137983 */ /* 0x000ee20000300800 */
[----:B------:R-:W-:Y:S02]  /*34df0*/  IMAD.MOV.U32 R13, RZ, RZ, R6 ;  /* 0x000000ffff0d7224 */ /* 0x000fe400078e0006 */
[----:B------:R-:W-:Y:S02]  /*34e00*/  IMAD.MOV.U32 R14, RZ, RZ, R5 ;  /* 0x000000ffff0e7224 */ /* 0x000fe400078e0005 */
[----:B------:R-:W-:-:S11]  /*34e10*/  IMAD.MOV.U32 R15, RZ, RZ, R4 ;  /* 0x000000ffff0f7224 */ /* 0x000fd600078e0004 */
[----:B------:R-:W-:Y:S04]  /*34e20*/  STL.64 [R1+0x1d0], R20 ;  /* 0x0001d01401007387 */ /* 0x000fe80000100a00 */
[----:B------:R-:W-:Y:S04]  /*34e30*/  STL.64 [R1+0x1d8], R22 ;  /* 0x0001d81601007387 */ /* 0x000fe80000100a00 */
[----:B------:R-:W0:Y:S04]  /*34e40*/  LDSM.16.MT88.4 R20, [R7+UR9+0x3c180] ;  /* 0x03c180090714783b */ /* 0x000e280008004200 */
[----:B------:R-:W1:Y:S04]  /*34e50*/  LDSM.16.MT88.4 R4, [R7+UR9+0x3e180] ;  /* 0x03e180090704783b */ /* 0x000e680008004200 */
[----:B0-----:R-:W-:Y:S04]  /*34e60*/  STL [R1+0x274], R21 ;  /* 0x0002741501007387 */ /* 0x001fe80000100800 */
[----:B------:R-:W-:Y:S04]  /*34e70*/  STL [R1+0x27c], R23 ;  /* 0x00027c1701007387 */ /* 0x000fe80000100800 */
[----:B-1----:R0:W-:Y:S01]  /*34e80*/  STL [R1+0x284], R5 ;  /* 0x0002840501007387 */ /* 0x0021e20000100800 */
[----:B------:R-:W-:-:S03]  /*34e90*/  IMAD.MOV.U32 R25, RZ, RZ, R4 ;  /* 0x000000ffff197224 */ /* 0x000fc600078e0004 */
[----:B------:R1:W-:Y:S04]  /*34ea0*/  STL [R1+0x28c], R7 ;  /* 0x00028c0701007387 */ /* 0x0003e80000100800 */
[----:B------:R-:W4:Y:S01]  /*34eb0*/  LDL.LU R4, [R1+0x30] ;  /* 0x0000300001047983 */ /* 0x000f220000300800 */
[----:B------:R-:W-:-:S03]  /*34ec0*/  IMAD.MOV.U32 R24, RZ, RZ, R6 ;  /* 0x000000ffff187224 */ /* 0x000fc600078e0006 */
[----:B0-----:R-:W4:Y:S04]  /*34ed0*/  LDL.LU R5, [R1+0x34] ;  /* 0x0000340001057983 */ /* 0x001f280000300800 */
[----:B------:R-:W4:Y:S04]  /*34ee0*/  LDL.LU R6, [R1+0x38] ;  /* 0x0000380001067983 */ /* 0x000f280000300800 */
[----:B-1----:R-:W4:Y:S01]  /*34ef0*/  LDL.LU R7, [R1+0x3c] ;  /* 0x00003c0001077983 */ /* 0x002f220000300800 */
[----:B---3--:R-:W-:Y:S03]  /*34f00*/  HMMA.16816.F32 R16, R12, R2, R16 ;  /* 0x000000020c10723c */ /* 0x008fe60000001810 */
[----:B------:R-:W2:-:S15]  /*34f10*/  LDL.LU R12, [R1+0xe0] ;  /* 0x0000e000010c7983 */ /* 0x000e9e0000300800 */
[----:B------:R-:W-:Y:S01]  /*34f20*/  NOP ;  /* 0x0000000000007918 */ /* 0x000fe20000000000 */
[----:B------:R-:W-:Y:S04]  /*34f30*/  STL.64 [R1+0x250], R16 ;  /* 0x0002501001007387 */ /* 0x000fe80000100a00 */
[----:B------:R-:W-:Y:S04]  /*34f40*/  STL.64 [R1+0x258], R18 ;  /* 0x0002581201007387 */ /* 0x000fe80000100a00 */
[----:B------:R-:W2:Y:S04]  /*34f50*/  LDL.LU R13, [R1+0xe8] ;  /* 0x0000e800010d7983 */ /* 0x000ea80000300800 */
[----:B------:R-:W2:Y:S04]  /*34f60*/  LDL.LU R14, [R1+0x100] ;  /* 0x00010000010e7983 */ /* 0x000ea80000300800 */
[----:B------:R-:W2:Y:S04]  /*34f70*/  LDL.LU R15, [R1+0x108] ;  /* 0x00010800010f7983 */ /* 0x000ea80000300800 */
[----:B------:R-:W0:Y:S01]  /*34f80*/  LDSM.16.MT88.4 R16, [R0+UR9+0x3c000] ;  /* 0x03c000090010783b */ /* 0x000e220008004200 */
[----:B------:R-:W-:-:S03]  /*34f90*/  IMAD.MOV.U32 R26, RZ, RZ, R22 ;  /* 0x000000ffff1a7224 */ /* 0x000fc600078e0016 */
[----:B0-----:R-:W-:Y:S01]  /*34fa0*/  STL [R1+0x54], R17 ;  /* 0x0000541101007387 */ /* 0x001fe20000100800 */
[----:B------:R-:W-:-:S03]  /*34fb0*/  MOV R23, R16 ;  /* 0x0000001000177202 */ /* 0x000fc60000000f00 */
[----:B------:R-:W-:Y:S01]  /*34fc0*/  STL [R1+0x5c], R19 ;  /* 0x00005c1301007387 */ /* 0x000fe20000100800 */
[----:B------:R-:W-:-:S03]  /*34fd0*/  IMAD.MOV.U32 R22, RZ, RZ, R18 ;  /* 0x000000ffff167224 */ /* 0x000fc600078e0012 */
[----:B------:R-:W0:Y:S01]  /*34fe0*/  LDSM.16.MT88.4 R16, [R0+UR9+0x3e000] ;  /* 0x03e000090010783b */ /* 0x000e220008004200 */
[----:B------:R-:W-:-:S03]  /*34ff0*/  MOV R27, R20 ;  /* 0x00000014001b7202 */ /* 0x000fc60000000f00 */
[----:B0-----:R0:W-:Y:S04]  /*35000*/  STL [R1+0x74], R17 ;  /* 0x0000741101007387 */ /* 0x0011e80000100800 */
[----:B------:R1:W-:Y:S01]  /*35010*/  STL [R1+0x7c], R19 ;  /* 0x00007c1301007387 */ /* 0x0003e20000100800 */
[----:B------:R-:W-:Y:S02]  /*35020*/  IMAD.MOV.U32 R21, RZ, RZ, R16 ;  /* 0x000000ffff157224 */ /* 0x000fe400078e0010 */
[----:B------:R-:W-:Y:S01]  /*35030*/  IMAD.MOV.U32 R20, RZ, RZ, R18 ;  /* 0x000000ffff147224 */ /* 0x000fe200078e0012 */
[----:B------:R-:W-:Y:S01]  /*35040*/  MOV R18, R29 ;  /* 0x0000001d00127202 */ /* 0x000fe20000000f00 */
[----:B--2---:R-:W-:Y:S01]  /*35050*/  HMMA.16816.F32 R12, R12, R2, R8 ;  /* 0x000000020c0c723c */ /* 0x004fe20000001808 */
[----:B------:R-:W2:-:S15]  /*35060*/  LDSM.16.MT88.4 R8, [R0+UR9+0x3c080] ;  /* 0x03c080090008783b */ /* 0x000e9e0008004200 */
[----:B------:R-:W-:-:S03]  /*35070*/  NOP ;  /* 0x0000000000007918 */ /* 0x000fc60000000000 */
[----:B------:R-:W-:Y:S04]  /*35080*/  STL.64 [R1+0xf30], R14 ;  /* 0x000f300e01007387 */ /* 0x000fe80000100a00 */
[----:B------:R3:W-:Y:S04]  /*35090*/  STL.64 [R1+0xf28], R12 ;  /* 0x000f280c01007387 */ /* 0x0007e80000100a00 */
[----:B------:R-:W4:Y:S04]  /*350a0*/  LDL.LU R16, [R1+0x170] ;  /* 0x0001700001107983 */ /* 0x000f280000300800 */
[----:B0-----:R-:W4:Y:S04]  /*350b0*/  LDL.LU R17, [R1+0x178] ;  /* 0x0001780001117983 */ /* 0x001f280000300800 */
[----:B------:R-:W5:Y:S01]  /*350c0*/  LDL R29, [R1+0x314] ;  /* 0x00031400011d7983 */ /* 0x000f620000100800 */
[----:B-1----:R-:W-:-:S02]  /*350d0*/  IMAD.MOV.U32 R19, RZ, RZ, R28 ;  /* 0x000000ffff137224 */ /* 0x002fc400078e001c */
[----:B--2---:R-:W-:Y:S01]  /*350e0*/  IMAD.MOV.U32 R28, RZ, RZ, R11 ;  /* 0x000000ffff1c7224 */ /* 0x004fe200078e000b */
[----:B-----5:R-:W-:Y:S04]  /*350f0*/  STL [R1+0xfbc], R29 ;  /* 0x000fbc1d01007387 */ /* 0x020fe80000100800 */
[----:B------:R-:W-:Y:S04]  /*35100*/  STL.64 [R1+0x110], R8 ;  /* 0x0001100801007387 */ /* 0x000fe80000100a00 */
[----:B------:R-:W-:Y:S04]  /*35110*/  STL [R1+0x118], R10 ;  /* 0x0001180a01007387 */ /* 0x000fe80000100800 */
[----:B------:R-:W0:Y:S04]  /*35120*/  LDSM.16.MT88.4 R8, [R0+UR9+0x3e080] ;  /* 0x03e080090008783b */ /* 0x000e280008004200 */
[----:B---3--:R-:W2:Y:S04]  /*35130*/  LDL.LU R12, [R1+0x60] ;  /* 0x00006000010c7983 */ /* 0x008ea80000300800 */
[----:B------:R-:W2:Y:S04]  /*35140*/  LDL.LU R13, [R1+0x64] ;  /* 0x00006400010d7983 */ /* 0x000ea80000300800 */
[----:B------:R-:W2:Y:S04]  /*35150*/  LDL.LU R14, [R1+0x68] ;  /* 0x00006800010e7983 */ /* 0x000ea80000300800 */
[----:B------:R-:W2:Y:S04]  /*35160*/  LDL.LU R15, [R1+0x6c] ;  /* 0x00006c00010f7983 */ /* 0x000ea80000300800 */
[----:B------:R1:W-:Y:S04]  /*35170*/  STL [R1+0xf18], R28 ;  /* 0x000f181c01007387 */ /* 0x0003e80000100800 */
[----:B0-----:R-:W-:Y:S04]  /*35180*/  STL [R1+0x124], R9 ;  /* 0x0001240901007387 */ /* 0x001fe80000100800 */
[----:B------:R0:W-:Y:S01]  /*35190*/  STL [R1+0x12c], R11 ;  /* 0x00012c0b01007387 */ /* 0x0001e20000100800 */
[----:B-1----:R-:W-:-:S03]  /*351a0*/  MOV R28, R10 ;  /* 0x0000000a001c7202 */ /* 0x002fc60000000f00 */
[----:B0-----:R-:W3:Y:S01]  /*351b0*/  LDL.LU.64 R10, [R1+0xfe0] ;  /* 0x000fe000010a7983 */ /* 0x001ee20000300a00 */
[----:B----4-:R-:W-:Y:S01]  /*351c0*/  HMMA.16816.F32 R16, R16, R2, R4 ;  /* 0x000000021010723c */ /* 0x010fe20000001804 */
[----:B------:R-:W-:Y:S02]  /*351d0*/  IMAD.MOV.U32 R29, RZ, RZ, R8 ;  /* 0x000000ffff1d7224 */ /* 0x000fe400078e0008 */
[----:B------:R-:W4:Y:S04]  /*351e0*/  LDL.LU.64 R8, [R1+0xfd8] ;  /* 0x000fd80001087983 */ /* 0x000f280000300a00 */
[----:B------:R-:W5:Y:S04]  /*351f0*/  LDL.LU.64 R6, [R1+0xfd0] ;  /* 0x000fd00001067983 */ /* 0x000f680000300a00 */
[----:B------:R-:W5:Y:S08]  /*35200*/  LDL.LU.64 R4, [R1+0xfc8] ;  /* 0x000fc80001047983 */ /* 0x000f700000300a00 */
[----:B------:R3:W-:Y:S04]  /*35210*/  STL.64 [R1+0xb0], R16 ;  /* 0x0000b01001007387 */ /* 0x0007e80000100a00 */
[----:B------:R0:W-:Y:S01]  /*35220*/  STL.64 [R1+0xb8], R18 ;  /* 0x0000b81201007387 */ /* 0x0001e20000100a00 */
[----:B---3--:R-:W-:-:S02]  /*35230*/  IMAD.MOV.U32 R16, RZ, RZ, R10 ;  /* 0x000000ffff107224 */ /* 0x008fc400078e000a */
[----:B------:R-:W-:Y:S01]  /*35240*/  IMAD.MOV.U32 R17, RZ, RZ, R11 ;  /* 0x000000ffff117224 */ /* 0x000fe200078e000b */
[----:B------:R-:W4:Y:S04]  /*35250*/  LDL.LU R10, [R1+0xfc4] ;  /* 0x000fc400010a7983 */ /* 0x000f280000300800 */
[----:B------:R-:W4:Y:S04]  /*35260*/  LDL.LU R11, [R1+0xfc0] ;  /* 0x000fc000010b7983 */ /* 0x000f280000300800 */
[----:B0-----:R-:W5:Y:S04]  /*35270*/  LDL.LU R18, [R1+0x230] ;  /* 0x0002300001127983 */ /* 0x001f680000300800 */
[----:B------:R-:W5:Y:S02]  /*35280*/  LDL.LU R19, [R1+0x238] ;  /* 0x0002380001137983 */ /* 0x000f640000300800 */
[----:B-----5:R-:W-:Y:S01]  /*35290*/  HMMA.16816.F32 R16, R16, R2, R4 ;  /* 0x000000021010723c */ /* 0x020fe20000001804 */
[----:B------:R-:W-:Y:S01]  /*352a0*/  IMAD.MOV.U32 R4, RZ, RZ, R27 ;  /* 0x000000ffff047224 */ /* 0x000fe200078e001b */
[----:B------:R-:W-:Y:S01]  /*352b0*/  MOV R5, R26 ;  /* 0x0000001a00057202 */ /* 0x000fe20000000f00 */
[----:B------:R-:W-:-:S02]  /*352c0*/  IMAD.MOV.U32 R6, RZ, RZ, R25 ;  /* 0x000000ffff067224 */ /* 0x000fc400078e0019 */
[----:B------:R-:W-:-:S14]  /*352d0*/  IMAD.MOV.U32 R7, RZ, RZ, R24 ;  /* 0x000000ffff077224 */ /* 0x000fdc00078e0018 */
[----:B------:R-:W-:Y:S04]  /*352e0*/  STL.64 [R1+0x150], R16 ;  /* 0x0001501001007387 */ /* 0x000fe80000100a00 */
[----:B------:R-:W-:Y:S04]  /*352f0*/  STL.64 [R1+0x158], R18 ;  /* 0x0001581201007387 */ /* 0x000fe80000100a00 */
[----:B------:R-:W0:Y:S01]  /*35300*/  LDSM.16.MT88.4 R16, [R0+UR9+0x3c100] ;  /* 0x03c100090010783b */ /* 0x000e220008004200 */
[----:B----4-:R-:W-:Y:S01]  /*35310*/  HMMA.16816.F32 R4, R4, R2, R8 ;  /* 0x000000020404723c */ /* 0x010fe20000001808 */
[----:B------:R-:W-:Y:S01]  /*35320*/  MOV R27, R20 ;  /* 0x00000014001b7202 */ /* 0x000fe20000000f00 */
[----:B------:R-:W-:-:S02]  /*35330*/  IMAD.MOV.U32 R26, RZ, RZ, R21 ;  /* 0x000000ffff1a7224 */ /* 0x000fc400078e0015 */
[----:B------:R-:W-:Y:S02]  /*35340*/  IMAD.MOV.U32 R25, RZ, RZ, R22 ;  /* 0x000000ffff197224 */ /* 0x000fe400078e0016 */
[----:B------:R-:W-:-:S13]  /*35350*/  IMAD.MOV.U32 R24, RZ, RZ, R23 ;  /* 0x000000ffff187224 */ /* 0x000fda00078e0017 */
[----:B------:R-:W-:Y:S04]  /*35360*/  STL.64 [R1+0x1f0], R4 ;  /* 0x0001f00401007387 */ /* 0x000fe80000100a00 */
[----:B------:R-:W-:Y:S04]  /*35370*/  STL.64 [R1+0x1f8], R6 ;  /* 0x0001f80601007387 */ /* 0x000fe80000100a00 */
[----:B------:R-:W1:Y:S04]  /*35380*/  LDSM.16.MT88.4 R4, [R0+UR9+0x3e100] ;  /* 0x03e100090004783b */ /* 0x000e680008004200 */
[----:B0-----:R0:W-:Y:S04]  /*35390*/  STL [R1+0x144], R17 ;  /* 0x0001441101007387 */ /* 0x0011e80000100800 */
[----:B------:R3:W-:Y:S04]  /*353a0*/  STL [R1+0x14c], R19 ;  /* 0x00014c1301007387 */ /* 0x0007e80000100800 */
[----:B------:R-:W4:Y:S04]  /*353b0*/  LDL.LU R20, [R1+0x40] ;  /* 0x0000400001147983 */ /* 0x000f280000300800 */
[----:B------:R-:W4:Y:S04]  /*353c0*/  LDL.LU R21, [R1+0x44] ;  /* 0x0000440001157983 */ /* 0x000f280000300800 */
[----:B------:R-:W5:Y:S04]  /*353d0*/  LDL.LU R22, [R1+0x48] ;  /* 0x0000480001167983 */ /* 0x000f680000300800 */
[----:B------:R-:W5:Y:S01]  /*353e0*/  LDL.LU R23, [R1+0x4c] ;  /* 0x00004c0001177983 */ /* 0x000f620000300800 */
[----:B------:R-:W-:Y:S01]  /*353f0*/  IMAD.MOV.U32 R8, RZ, RZ, R16 ;  /* 0x000000ffff087224 */ /* 0x000fe200078e0010 */
[----:B------:R-:W-:Y:S01]  /*35400*/  MOV R9, R18 ;  /* 0x0000001200097202 */ /* 0x000fe20000000f00 */
[----:B-1----:R-:W-:-:S02]  /*35410*/  IMAD.MOV.U32 R10, RZ, RZ, R4 ;  /* 0x000000ffff0a7224 */ /* 0x002fc400078e0004 */
[----:B------:R-:W-:Y:S01]  /*35420*/  IMAD.MOV.U32 R11, RZ, RZ, R6 ;  /* 0x000000ffff0b7224 */ /* 0x000fe200078e0006 */
[----:B-----5:R-:W-:Y:S04]  /*35430*/  STL.64 [R1+0xfb0], R22 ;  /* 0x000fb01601007387 */ /* 0x020fe80000100a00 */
[----:B----4-:R-:W-:Y:S04]  /*35440*/  STL.64 [R1+0xfa8], R20 ;  /* 0x000fa81401007387 */ /* 0x010fe80000100a00 */
[----:B------:R-:W-:Y:S04]  /*35450*/  STL [R1+0x164], R5 ;  /* 0x0001640501007387 */ /* 0x000fe80000100800 */
[----:B------:R-:W-:Y:S04]  /*35460*/  STL [R1+0x16c], R7 ;  /* 0x00016c0701007387 */ /* 0x000fe80000100800 */
[----:B------:R-:W4:Y:S04]  /*35470*/  LDL.LU R16, [R1] ;  /* 0x0000000001107983 */ /* 0x000f280000300800 */
[----:B0-----:R-:W4:Y:S04]  /*35480*/  LDL.LU R17, [R1+0x4] ;  /* 0x0000040001117983 */ /* 0x001f280000300800 */
[----:B------:R-:W5:Y:S04]  /*35490*/  LDL.LU R18, [R1+0x8] ;  /* 0x0000080001127983 */ /* 0x000f680000300800 */
[----:B---3--:R-:W5:Y:S04]  /*354a0*/  LDL.LU R19, [R1+0xc] ;  /* 0x00000c0001137983 */ /* 0x008f680000300800 */
[----:B------:R-:W0:Y:S04]  /*354b0*/  LDSM.16.MT88.4 R4, [R0+UR9+0x3c180] ;  /* 0x03c180090004783b */ /* 0x000e280008004200 */
[----:B------:R-:W1:Y:S01]  /*354c0*/  LDSM.16.MT88.4 R20, [R0+UR9+0x3e180] ;  /* 0x03e180090014783b */ /* 0x000e620008004200 */
[----:B--2---:R-:W-:Y:S03]  /*354d0*/  HMMA.16816.F32 R24, R24, R2, R12 ;  /* 0x000000021818723c */ /* 0x004fe6000000180c */
[----:B-----5:R-:W-:Y:S04]  /*354e0*/  STL.64 [R1+0xfa0], R18 ;  /* 0x000fa01201007387 */ /* 0x020fe80000100a00 */
[----:B----4-:R2:W-:Y:S04]  /*354f0*/  STL.64 [R1+0xf98], R16 ;  /* 0x000f981001007387 */ /* 0x0105e80000100a00 */
[----:B--2---:R-:W2:Y:S04]  /*35500*/  LDL.LU R16, [R1+0x10] ;  /* 0x0000100001107983 */ /* 0x004ea80000300800 */
[----:B------:R-:W2:Y:S04]  /*35510*/  LDL.LU R17, [R1+0x14] ;  /* 0x0000140001117983 */ /* 0x000ea80000300800 */
[----:B------:R-:W2:Y:S04]  /*35520*/  LDL.LU R18, [R1+0x18] ;  /* 0x0000180001127983 */ /* 0x000ea80000300800 */
[----:B------:R-:W2:Y:S04]  /*35530*/  LDL.LU R19, [R1+0x1c] ;  /* 0x00001c0001137983 */ /* 0x000ea80000300800 */
[----:B------:R-:W3:Y:S04]  /*35540*/  LDL.LU R12, [R1+0x190] ;  /* 0x00019000010c7983 */ /* 0x000ee80000300800 */
[----:B------:R-:W3:Y:S04]  /*35550*/  LDL.LU R13, [R1+0x194] ;  /* 0x00019400010d7983 */ /* 0x000ee80000300800 */
[----:B------:R-:W3:Y:S04]  /*35560*/  LDL.LU R14, [R1+0x198] ;  /* 0x00019800010e7983 */ /* 0x000ee80000300800 */
[----:B------:R-:W3:Y:S04]  /*35570*/  LDL.LU R15, [R1+0x19c] ;  /* 0x00019c00010f7983 */ /* 0x000ee80000300800 */
[----:B------:R4:W-:Y:S04]  /*35580*/  STL.64 [R1+0xf40], R26 ;  /* 0x000f401a01007387 */ /* 0x0009e80000100a00 */
[----:B------:R-:W-:Y:S04]  /*35590*/  STL.64 [R1+0xf38], R24 ;  /* 0x000f381801007387 */ /* 0x000fe80000100a00 */
[----:B0-----:R0:W-:Y:S04]  /*355a0*/  STL [R1+0x204], R5 ;  /* 0x0002040501007387 */ /* 0x0011e80000100800 */
[----:B------:R-:W-:Y:S01]  /*355b0*/  STL [R1+0x20c], R7 ;  /* 0x00020c0701007387 */ /* 0x000fe20000100800 */
[----:B----4-:R-:W-:Y:S01]  /*355c0*/  IMAD.MOV.U32 R27, RZ, RZ, R4 ;  /* 0x000000ffff1b7224 */ /* 0x010fe200078e0004 */
[----:B------:R-:W-:-:S02]  /*355d0*/  MOV R26, R6 ;  /* 0x00000006001a7202 */ /* 0x000fc40000000f00 */
[----:B------:R-:W4:Y:S04]  /*355e0*/  LDL.LU R4, [R1+0x110] ;  /* 0x0001100001047983 */ /* 0x000f280000300800 */
[----:B0-----:R-:W4:Y:S01]  /*355f0*/  LDL.LU R5, [R1+0x118] ;  /* 0x0001180001057983 */ /* 0x001f220000300800 */
[----:B------:R-:W-:-:S03]  /*35600*/  IMAD.MOV.U32 R6, RZ, RZ, R29 ;  /* 0x000000ffff067224 */ /* 0x000fc600078e001d */
[----:B------:R-:W5:Y:S04]  /*35610*/  LDL.LU R29, [R1+0xfbc] ;  /* 0x000fbc00011d7983 */ /* 0x000f680000300800 */
[----:B------:R-:W2:Y:S04]  /*35620*/  LDL.LU R0, [R1+0xfb8] ;  /* 0x000fb80001007983 */ /* 0x000ea80000300800 */
[----:B-1----:R-:W-:Y:S04]  /*35630*/  STL [R1+0x214], R21 ;  /* 0x0002141501007387 */ /* 0x002fe80000100800 */
[----:B------:R0:W-:Y:S01]  /*35640*/  STL [R1+0x21c], R23 ;  /* 0x00021c1701007387 */ /* 0x0001e20000100800 */
[----:B------:R-:W-:-:S02]  /*35650*/  IMAD.MOV.U32 R24, RZ, RZ, R22 ;  /* 0x000000ffff187224 */ /* 0x000fc400078e0016 */
[----:B------:R-:W-:Y:S01]  /*35660*/  IMAD.MOV.U32 R25, RZ, RZ, R20 ;  /* 0x000000ffff197224 */ /* 0x000fe200078e0014 */
[----:B0-----:R-:W4:Y:S04]  /*35670*/  LDL.LU.64 R22, [R1+0xfb0] ;  /* 0x000fb00001167983 */ /* 0x001f280000300a00 */
[----:B------:R-:W4:Y:S01]  /*35680*/  LDL.LU.64 R20, [R1+0xfa8] ;  /* 0x000fa80001147983 */ /* 0x000f220000300a00 */
[----:B------:R-:W-:-:S07]  /*35690*/  MOV R7, R28 ;  /* 0x0000001c00077202 */ /* 0x000fce0000000f00 */
[----:B----4-:R-:W-:Y:S01]  /*356a0*/  HMMA.16816.F32 R20, R4, R2, R20 ;  /* 0x000000020414723c */ /* 0x010fe20000001814 */
[----:B-----5:R-:W-:-:S15]  /*356b0*/  LDSM.16.MT88.4 R4, [R29+UR9+0x3e000] ;  /* 0x03e000091d04783b */ /* 0x020fde0008004200 */
[----:B------:R-:W-:-:S03]  /*356c0*/  NOP ;  /* 0x0000000000007918 */ /* 0x000fc60000000000 */
[----:B------:R-:W-:Y:S04]  /*356d0*/  STL.64 [R1+0x60], R20 ;  /* 0x0000601401007387 */ /* 0x000fe80000100a00 */
[----:B------:R-:W-:Y:S01]  /*356e0*/  STL [R1+0x68], R22 ;  /* 0x0000681601007387 */ /* 0x000fe20000100800 */
[----:B------:R-:W-:-:S03]  /*356f0*/  IMAD.MOV.U32 R28, RZ, RZ, R23 ;  /* 0x000000ffff1c7224 */ /* 0x000fc600078e0017 */
[----:B------:R-:W0:Y:S04]  /*35700*/  LDSM.16.MT88.4 R20, [R29+UR9+0x3c000] ;  /* 0x03c000091d14783b */ /* 0x000e280008004200 */
[----:B------:R-:W-:Y:S01]  /*35710*/  STL [R1+0xf1c], R28 ;  /* 0x000f1c1c01007387 */ /* 0x000fe20000100800 */
[----:B--2---:R-:W-:Y:S03]  /*35720*/  HMMA.16816.F32 R8, R8, R2, R16 ;  /* 0x000000020808723c */ /* 0x004fe60000001810 */
[----:B0-----:R-:W-:Y:S04]  /*35730*/  STL [R1+0xf4c], R21 ;  /* 0x000f4c1501007387 */ /* 0x001fe80000100800 */
[----:B------:R-:W-:Y:S04]  /*35740*/  STL [R1+0xf20], R23 ;  /* 0x000f201701007387 */ /* 0x000fe80000100800 */
[----:B------:R-:W-:Y:S04]  /*35750*/  STL [R1+0xf54], R5 ;  /* 0x000f540501007387 */ /* 0x000fe80000100800 */
[----:B------:R-:W-:Y:S04]  /*35760*/  STL [R1+0xf50], R7 ;  /* 0x000f500701007387 */ /* 0x000fe80000100800 */
[----:B------:R-:W2:Y:S04]  /*35770*/  LDL.LU.64 R18, [R1+0xfa0] ;  /* 0x000fa00001127983 */ /* 0x000ea80000300a00 */
[----:B------:R-:W2:Y:S04]  /*35780*/  LDL.LU.64 R16, [R1+0xf98] ;  /* 0x000f980001107983 */ /* 0x000ea80000300a00 */
[----:B------:R0:W-:Y:S04]  /*35790*/  STL.64 [R1+0xf0], R8 ;  /* 0x0000f00801007387 */ /* 0x0001e80000100a00 */
[----:B------:R1:W-:Y:S01]  /*357a0*/  STL.64 [R1+0xf8], R10 ;  /* 0x0000f80a01007387 */ /* 0x0003e20000100a00 */
[----:B0-----:R-:W-:-:S02]  /*357b0*/  IMAD.MOV.U32 R8, RZ, RZ, R27 ;  /* 0x000000ffff087224 */ /* 0x001fc400078e001b */
[----:B------:R-:W-:Y:S01]  /*357c0*/  IMAD.MOV.U32 R9, RZ, RZ, R26 ;  /* 0x000000ffff097224 */ /* 0x000fe200078e001a */
[----:B-1----:R-:W-:Y:S01]  /*357d0*/  MOV R10, R25 ;  /* 0x00000019000a7202 */ /* 0x002fe20000000f00 */
[----:B------:R-:W-:-:S07]  /*357e0*/  IMAD.MOV.U32 R11, RZ, RZ, R24 ;  /* 0x000000ffff0b7224 */ /* 0x000fce00078e0018 */
[-C--:B--2---:R-:W-:Y:S01]  /*357f0*/  HMMA.16816.F32 R16, R8, R2.reuse, R16 ;  /* 0x000000020810723c */ /* 0x084fe20000001810 */
[----:B------:R-:W-:Y:S02]  /*35800*/  IMAD.MOV.U32 R8, RZ, RZ, R20 ;  /* 0x000000ffff087224 */ /* 0x000fe400078e0014 */
[----:B------:R-:W-:Y:S01]  /*35810*/  IMAD.MOV.U32 R9, RZ, RZ, R22 ;  /* 0x000000ffff097224 */ /* 0x000fe200078e0016 */
[----:B------:R-:W-:Y:S01]  /*35820*/  MOV R10, R4 ;  /* 0x00000004000a7202 */ /* 0x000fe20000000f00 */
[----:B------:R-:W-:Y:S02]  /*35830*/  IMAD.MOV.U32 R11, RZ, RZ, R6 ;  /* 0x000000ffff0b7224 */ /* 0x000fe400078e0006 */
[----:B------:R-:W0:Y:S05]  /*35840*/  LDSM.16.MT88.4 R4, [R29+UR9+0x3c080] ;  /* 0x03c080091d04783b */ /* 0x000e2a0008004200 */
[----:B---3--:R-:W-:Y:S07]  /*35850*/  HMMA.16816.F32 R8, R8, R2, R12 ;  /* 0x000000020808723c */ /* 0x008fee000000180c */
[----:B------:R-:W-:Y:S04]  /*35860*/  STL.64 [R1+0x180], R16 ;  /* 0x0001801001007387 */ /* 0x000fe80000100a00 */
[----:B------:R-:W-:Y:S08]  /*35870*/  STL.64 [R1+0x188], R18 ;  /* 0x0001881201007387 */ /* 0x000ff00000100a00 */
[----:B------:R-:W-:Y:S04]  /*35880*/  STL.64 [R1+0xf60], R10 ;  /* 0x000f600a01007387 */ /* 0x000fe80000100a00 */
[----:B------:R1:W-:Y:S04]  /*35890*/  STL.64 [R1+0xf58], R8 ;  /* 0x000f580801007387 */ /* 0x0003e80000100a00 */
[----:B------:R-:W2:Y:S04]  /*358a0*/  LDL.LU R24, [R1+0x90] ;  /* 0x0000900001187983 */ /* 0x000ea80000300800 */
[----:B--2---:R-:W-:Y:S04]  /*358b0*/  STL [R1+0xf68], R24 ;  /* 0x000f681801007387 */ /* 0x004fe80000100800 */
[----:B------:R-:W2:Y:S04]  /*358c0*/  LDL.LU R25, [R1+0x94] ;  /* 0x0000940001197983 */ /* 0x000ea80000300800 */
[----:B--2---:R-:W-:Y:S04]  /*358d0*/  STL [R1+0xf6c], R25 ;  /* 0x000f6c1901007387 */ /* 0x004fe80000100800 */
[----:B------:R-:W2:Y:S04]  /*358e0*/  LDL.LU R26, [R1+0x98] ;  /* 0x00009800011a7983 */ /* 0x000ea80000300800 */
[----:B--2---:R-:W-:Y:S04]  /*358f0*/  STL [R1+0xf70], R26 ;  /* 0x000f701a01007387 */ /* 0x004fe80000100800 */
[----:B------:R-:W2:Y:S04]  /*35900*/  LDL.LU R27, [R1+0x9c] ;  /* 0x00009c00011b7983 */ /* 0x000ea80000300800 */
[----:B--2---:R-:W-:Y:S04]  /*35910*/  STL [R1+0xf74], R27 ;  /* 0x000f741b01007387 */ /* 0x004fe80000100800 */
[----:B-1----:R-:W2:Y:S04]  /*35920*/  LDL.LU R8, [R1+0x80] ;  /* 0x0000800001087983 */ /* 0x002ea80000300800 */
[----:B------:R-:W2:Y:S04]  /*35930*/  LDL.LU R9, [R1+0x84] ;  /* 0x0000840001097983 */ /* 0x000ea80000300800 */
[----:B------:R-:W3:Y:S04]  /*35940*/  LDL.LU R10, [R1+0x88] ;  /* 0x00008800010a7983 */ /* 0x000ee80000300800 */
[----:B------:R-:W3:Y:S04]  /*35950*/  LDL.LU R11, [R1+0x8c] ;  /* 0x00008c00010b7983 */ /* 0x000ee80000300800 */
[----:B---3--:R-:W-:Y:S04]  /*35960*/  STL.64 [R1+0xf80], R10 ;  /* 0x000f800a01007387 */ /* 0x008fe80000100a00 */
[----:B--2---:R1:W-:Y:S04]  /*35970*/  STL.64 [R1+0xf78], R8 ;  /* 0x000f780801007387 */ /* 0x0043e80000100a00 */
[----:B-1----:R-:W2:Y:S04]  /*35980*/  LDL.LU R8, [R1+0x2c0] ;  /* 0x0002c00001087983 */ /* 0x002ea80000300800 */
[----:B------:R-:W2:Y:S04]  /*35990*/  LDL.LU R9, [R1+0x2c4] ;  /* 0x0002c40001097983 */ /* 0x000ea80000300800 */
[----:B------:R-:W3:Y:S04]  /*359a0*/  LDL.LU R10, [R1+0x2c8] ;  /* 0x0002c800010a7983 */ /* 0x000ee80000300800 */
[----:B------:R-:W3:Y:S01]  /*359b0*/  LDL.LU R11, [R1+0x2cc] ;  /* 0x0002cc00010b7983 */ /* 0x000ee20000300800 */
[----:B------:R-:W-:-:S02]  /*359c0*/  IMAD.MOV.U32 R15, RZ, RZ, R0 ;  /* 0x000000ffff0f7224 */ /* 0x000fc400078e0000 */
[----:B0-----:R-:W-:Y:S01]  /*359d0*/  IMAD.MOV.U32 R16, RZ, RZ, R4 ;  /* 0x000000ffff107224 */ /* 0x001fe200078e0004 */
[----:B------:R-:W-:Y:S01]  /*359e0*/  MOV R17, R6 ;  /* 0x0000000600117202 */ /* 0x000fe20000000f00 */
[----:B------:R-:W-:Y:S01]  /*359f0*/  IMAD.MOV.U32 R20, RZ, RZ, R5 ;  /* 0x000000ffff147224 */ /* 0x000fe200078e0005 */
[----:B---3--:R-:W-:Y:S04]  /*35a00*/  STL.64 [R1+0xf90], R10 ;  /* 0x000f900a01007387 */ /* 0x008fe80000100a00 */
[----:B--2---:R-:W-:Y:S04]  /*35a10*/  STL.64 [R1+0xf88], R8 ;  /* 0x000f880801007387 */ /* 0x004fe80000100a00 */
[----:B------:R-:W0:Y:S04]  /*35a20*/  LDSM.16.MT88.4 R8, [R29+UR9+0x3e080] ;  /* 0x03e080091d08783b */ /* 0x000e280008004200 */
[----:B------:R-:W2:Y:S04]  /*35a30*/  LDL.LU R12, [R1+0xa0] ;  /* 0x0000a000010c7983 */ /* 0x000ea80000300800 */
[----:B------:R-:W2:Y:S04]  /*35a40*/  LDL.LU R13, [R1+0xa4] ;  /* 0x0000a400010d7983 */ /* 0x000ea80000300800 */
[----:B------:R-:W2:Y:S01]  /*35a50*/  LDL.LU R14, [R1+0xa8] ;  /* 0x0000a800010e7983 */ /* 0x000ea20000300800 */
[----:B0-----:R-:W-:-:S02]  /*35a60*/  IMAD.MOV.U32 R6, RZ, RZ, R8 ;  /* 0x000000ffff067224 */ /* 0x001fc400078e0008 */
[----:B------:R-:W-:Y:S01]  /*35a70*/  IMAD.MOV.U32 R4, RZ, RZ, R10 ;  /* 0x000000ffff047224 */ /* 0x000fe200078e000a */
[----:B------:R-:W-:Y:S01]  /*35a80*/  MOV R22, R9 ;  /* 0x0000000900167202 */ /* 0x000fe20000000f00 */
[----:B------:R-:W-:Y:S02]  /*35a90*/  IMAD.MOV.U32 R0, RZ, RZ, R11 ;  /* 0x000000ffff007224 */ /* 0x000fe400078e000b */
[----:B------:R-:W0:Y:S04]  /*35aa0*/  LDSM.16.MT88.4 R8, [R29+UR9+0x3c100] ;  /* 0x03c100091d08783b */ /* 0x000e280008004200 */
[----:B------:R-:W-:Y:S04]  /*35ab0*/  STL [R1+0x2c], R7 ;  /* 0x00002c0701007387 */ /* 0x000fe80000100800 */
[----:B0-----:R-:W-:Y:S01]  /*35ac0*/  STL [R1+0xc4], R9 ;  /* 0x0000c40901007387 */ /* 0x001fe20000100800 */
[----:B------:R-:W-:-:S03]  /*35ad0*/  IMAD.MOV.U32 R27, RZ, RZ, R8 ;  /* 0x000000ffff1b7224 */ /* 0x000fc600078e0008 */
[----:B------:R-:W-:Y:S01]  /*35ae0*/  STL [R1+0xcc], R11 ;  /* 0x0000cc0b01007387 */ /* 0x000fe20000100800 */
[----:B------:R-:W-:-:S03]  /*35af0*/  IMAD.MOV.U32 R26, RZ, RZ, R10 ;  /* 0x000000ffff1a7224 */ /* 0x000fc600078e000a */
[----:B------:R-:W0:Y:S04]  /*35b00*/  LDSM.16.MT88.4 R8, [R29+UR9+0x3e100] ;  /* 0x03e100091d08783b */ /* 0x000e280008004200 */
[----:B0-----:R-:W-:Y:S01]  /*35b10*/  STL [R1+0xd4], R9 ;  /* 0x0000d40901007387 */ /* 0x001fe20000100800 */
[----:B------:R-:W-:-:S03]  /*35b20*/  MOV R25, R8 ;  /* 0x0000000800197202 */ /* 0x000fc60000000f00 */
[----:B------:R-:W-:Y:S01]  /*35b30*/  STL [R1+0xdc], R11 ;  /* 0x0000dc0b01007387 */ /* 0x000fe20000100800 */
[----:B------:R-:W-:-:S03]  /*35b40*/  IMAD.MOV.U32 R24, RZ, RZ, R10 ;  /* 0x000000ffff187224 */ /* 0x000fc600078e000a */
[----:B------:R-:W0:Y:S04]  /*35b50*/  LDSM.16.MT88.4 R8, [R29+UR9+0x3c180] ;  /* 0x03c180091d08783b */ /* 0x000e280008004200 */
[----:B0-----:R-:W-:Y:S01]  /*35b60*/  STL [R1+0x194], R9 ;  /* 0x0001940901007387 */ /* 0x001fe20000100800 */
[----:B------:R-:W-:-:S03]  /*35b70*/  IMAD.MOV.U32 R5, RZ, RZ, R8 ;  /* 0x000000ffff057224 */ /* 0x000fc600078e0008 */
[----:B------:R-:W-:Y:S01]  /*35b80*/  STL [R1+0x19c], R11 ;  /* 0x00019c0b01007387 */ /* 0x000fe20000100800 */
[----:B------:R-:W-:-:S03]  /*35b90*/  IMAD.MOV.U32 R7, RZ, RZ, R10 ;  /* 0x000000ffff077224 */ /* 0x000fc600078e000a */
[----:B------:R-:W0:Y:S01]  /*35ba0*/  LDSM.16.MT88.4 R8, [R29+UR9+0x3e180] ;  /* 0x03e180091d08783b */ /* 0x000e220008004200 */
[----:B------:R-:W-:Y:S02]  /*35bb0*/  IMAD.MOV.U32 R18, RZ, RZ, R6 ;  /* 0x000000ffff127224 */ /* 0x000fe400078e0006 */
[----:B------:R-:W-:Y:S01]  /*35bc0*/  IMAD.MOV.U32 R19, RZ, RZ, R4 ;  /* 0x000000ffff137224 */ /* 0x000fe200078e0004 */
[----:B------:R-:W-:Y:S06]  /*35bd0*/  BAR.SYNC.DEFER_BLOCKING 0x0 ;  /* 0x0000000000007b1d */ /* 0x000fec0000010000 */
[----:B0-----:R-:W-:Y:S04]  /*35be0*/  STL [R1+0x1b4], R9 ;  /* 0x0001b40901007387 */ /* 0x001fe80000100800 */
[----:B------:R0:W-:Y:S01]  /*35bf0*/  STL [R1+0x1bc], R11 ;  /* 0x0001bc0b01007387 */ /* 0x0001e20000100800 */
[----:B------:R-:W-:Y:S01]  /*35c00*/  IMAD.MOV.U32 R29, RZ, RZ, R10 ;  /* 0x000000ffff1d7224 */ /* 0x000fe200078e000a */
[----:B------:R-:W-:-:S02]  /*35c10*/  MOV R21, R8 ;  /* 0x0000000800157202 */ /* 0x000fc40000000f00 */
[----:B0-----:R-:W3:Y:S04]  /*35c20*/  LDL.LU.64 R10, [R1+0xf90] ;  /* 0x000f9000010a7983 */ /* 0x001ee80000300a00 */
[----:B------:R-:W3:Y:S02]  /*35c30*/  LDL.LU.64 R8, [R1+0xf88] ;  /* 0x000f880001087983 */ /* 0x000ee40000300a00 */
[----:B---3--:R-:W-:Y:S02]  /*35c40*/  HMMA.16816.F32 R16, R16, R2, R8 ;  /* 0x000000021010723c */ /* 0x008fe40000001808 */
[----:B------:R-:W3:Y:S04]  /*35c50*/  LDL.LU.64 R10, [R1+0xf80] ;  /* 0x000f8000010a7983 */ /* 0x000ee80000300a00 */
[----:B------:R-:W3:-:S13]  /*35c60*/  LDL.LU.64 R8, [R1+0xf78] ;  /* 0x000f780001087983 */ /* 0x000eda0000300a00 */
[----:B------:R-:W-:Y:S01]  /*35c70*/  MOV R23, R16 ;  /* 0x0000001000177202 */ /* 0x000fe20000000f00 */
[----:B------:R-:W-:Y:S01]  /*35c80*/  IMAD.MOV.U32 R28, RZ, RZ, R17 ;  /* 0x000000ffff1c7224 */ /* 0x000fe200078e0011 */
[----:B------:R-:W-:Y:S01]  /*35c90*/  MOV R16, R27 ;  /* 0x0000001b00107202 */ /* 0x000fe20000000f00 */
[----:B------:R-:W-:Y:S01]  /*35ca0*/  IMAD.MOV.U32 R6, RZ, RZ, R18 ;  /* 0x000000ffff067224 */ /* 0x000fe200078e0012 */
[----:B------:R-:W4:Y:S01]  /*35cb0*/  LDL.LU R27, [R1+0xf74] ;  /* 0x000f7400011b7983 */ /* 0x000f220000300800 */
[----:B------:R-:W-:Y:S02]  /*35cc0*/  IMAD.MOV.U32 R17, RZ, RZ, R26 ;  /* 0x000000ffff117224 */ /* 0x000fe400078e001a */
[----:B------:R-:W-:Y:S01]  /*35cd0*/  IMAD.MOV.U32 R4, RZ, RZ, R19 ;  /* 0x000000ffff047224 */ /* 0x000fe200078e0013 */
[----:B------:R-:W4:Y:S01]  /*35ce0*/  LDL.LU R26, [R1+0xf70] ;  /* 0x000f7000011a7983 */ /* 0x000f220000300800 */
[----:B------:R-:W-:Y:S02]  /*35cf0*/  IMAD.MOV.U32 R18, RZ, RZ, R25 ;  /* 0x000000ffff127224 */ /* 0x000fe400078e0019 */
[----:B------:R-:W-:Y:S01]  /*35d00*/  IMAD.MOV.U32 R19, RZ, RZ, R24 ;  /* 0x000000ffff137224 */ /* 0x000fe200078e0018 */
[----:B------:R-:W4:Y:S04]  /*35d10*/  LDL.LU R25, [R1+0xf6c] ;  /* 0x000f6c0001197983 */ /* 0x000f280000300800 */
[----:B------:R-:W4:Y:S02]  /*35d20*/  LDL.LU R24, [R1+0xf68] ;  /* 0x000f680001187983 */ /* 0x000f240000300800 */
[----:B---3--:R-:W-:Y:S02]  /*35d30*/  HMMA.16816.F32 R16, R16, R2, R8 ;  /* 0x000000021010723c */ /* 0x008fe40000001808 */
[----:B------:R-:W3:Y:S04]  /*35d40*/  LDL.LU.64 R10, [R1+0xf60] ;  /* 0x000f6000010a7983 */ /* 0x000ee80000300a00 */
[----:B------:R-:W3:-:S13]  /*35d50*/  LDL.LU.64 R8, [R1+0xf58] ;  /* 0x000f580001087983 */ /* 0x000eda0000300a00 */
[----:B------:R0:W-:Y:S04]  /*35d60*/  STL.64 [R1+0x80], R16 ;  /* 0x0000801001007387 */ /* 0x0001e80000100a00 */
[----:B------:R1:W-:Y:S01]  /*35d70*/  STL.64 [R1+0x88], R18 ;  /* 0x0000881201007387 */ /* 0x0003e20000100a00 */
[----:B0-----:R-:W-:Y:S01]  /*35d80*/  MOV R16, R5 ;  /* 0x0000000500107202 */ /* 0x001fe20000000f00 */
[----:B------:R-:W-:Y:S02]  /*35d90*/  IMAD.MOV.U32 R17, RZ, RZ, R7 ;  /* 0x000000ffff117224 */ /* 0x000fe400078e0007 */
[----:B-1----:R-:W-:Y:S02]  /*35da0*/  IMAD.MOV.U32 R18, RZ, RZ, R21 ;  /* 0x000000ffff127224 */ /* 0x002fe400078e0015 */
[----:B------:R-:W-:Y:S01]  /*35db0*/  IMAD.MOV.U32 R19, RZ, RZ, R29 ;  /* 0x000000ffff137224 */ /* 0x000fe200078e001d */
[----:B------:R-:W5:Y:S04]  /*35dc0*/  LDL.LU R5, [R1+0xf54] ;  /* 0x000f540001057983 */ /* 0x000f680000300800 */
[----:B------:R-:W2:Y:S04]  /*35dd0*/  LDL.LU R7, [R1+0xf50] ;  /* 0x000f500001077983 */ /* 0x000ea80000300800 */
[----:B------:R-:W2:Y:S04]  /*35de0*/  LDL.LU R21, [R1+0xf4c] ;  /* 0x000f4c0001157983 */ /* 0x000ea80000300800 */
[----:B------:R-:W2:Y:S01]  /*35df0*/  LDL.LU R29, [R1+0xf48] ;  /* 0x000f4800011d7983 */ /* 0x000ea20000300800 */
[----:B----4-:R-:W-:Y:S03]  /*35e00*/  HMMA.16816.F32 R16, R16, R2, R24 ;  /* 0x000000021010723c */ /* 0x010fe60000001818 */
[----:B------:R-:W4:Y:S04]  /*35e10*/  LDL.LU.64 R26, [R1+0xf40] ;  /* 0x000f4000011a7983 */ /* 0x000f280000300a00 */
[----:B------:R-:W4:Y:S04]  /*35e20*/  LDL.LU.64 R24, [R1+0xf38] ;  /* 0x000f380001187983 */ /* 0x000f280000300a00 */
        /* <DEDUP_REMOVED lines=15> */
[----:B0-----:R-:W2:Y:S04]  /*35f20*/  LDL.LU R16, [R1+0xe4] ;  /* 0x0000e40001107983 */ /* 0x001ea80000300800 */
[----:B------:R-:W2:Y:S04]  /*35f30*/  LDL.LU R17, [R1+0xec] ;  /* 0x0000ec0001117983 */ /* 0x000ea80000300800 */
[----:B-1----:R-:W2:Y:S01]  /*35f40*/  LDL.LU R18, [R1+0x104] ;  /* 0x0001040001127983 */ /* 0x002ea20000300800 */
[----:B------:R-:W-:-:S07]  /*35f50*/  MOV R19, R29 ;  /* 0x0000001d00137202 */ /* 0x000fce0000000f00 */
[----:B--2---:R-:W-:-:S15]  /*35f60*/  HMMA.16816.F32 R12, R16, R2, R12 ;  /* 0x00000002100c723c */ /* 0x004fde000000180c */
[----:B------:R-:W-:-:S04]  /*35f70*/  NOP ;  /* 0x0000000000007918 */ /* 0x000fc80000000000 */
[----:B------:R0:W-:Y:S04]  /*35f80*/  STL.64 [R1], R12 ;  /* 0x0000000c01007387 */ /* 0x0001e80000100a00 */
[----:B------:R1:W-:Y:S04]  /*35f90*/  STL [R1+0x8], R14 ;  /* 0x0000080e01007387 */ /* 0x0003e80000100800 */
[----:B------:R-:W2:Y:S04]  /*35fa0*/  LDL.LU R16, [R1+0xb0] ;  /* 0x0000b00001107983 */ /* 0x000ea80000300800 */
[----:B------:R-:W2:Y:S04]  /*35fb0*/  LDL.LU R17, [R1+0xb4] ;  /* 0x0000b40001117983 */ /* 0x000ea80000300800 */
[----:B------:R-:W2:Y:S04]  /*35fc0*/  LDL.LU R18, [R1+0xb8] ;  /* 0x0000b80001127983 */ /* 0x000ea80000300800 */
[----:B------:R-:W2:Y:S01]  /*35fd0*/  LDL.LU R19, [R1+0xbc] ;  /* 0x0000bc0001137983 */ /* 0x000ea20000300800 */
[----:B------:R-:W-:-:S03]  /*35fe0*/  IMAD.MOV.U32 R29, RZ, RZ, R15 ;  /* 0x000000ffff1d7224 */ /* 0x000fc600078e000f */
[----:B0-----:R-:W3:Y:S04]  /*35ff0*/  LDL.LU R12, [R1+0x54] ;  /* 0x00005400010c7983 */ /* 0x001ee80000300800 */
[----:B------:R-:W3:Y:S04]  /*36000*/  LDL.LU R13, [R1+0x5c] ;  /* 0x00005c00010d7983 */ /* 0x000ee80000300800 */
[----:B-1----:R-:W3:Y:S04]  /*36010*/  LDL.LU R14, [R1+0x74] ;  /* 0x00007400010e7983 */ /* 0x002ee80000300800 */
[----:B------:R-:W3:Y:S02]  /*36020*/  LDL.LU R15, [R1+0x7c] ;  /* 0x00007c00010f7983 */ /* 0x000ee40000300800 */
[----:B---3--:R-:W-:-:S15]  /*36030*/  HMMA.16816.F32 R24, R12, R2, R24 ;  /* 0x000000020c18723c */ /* 0x008fde0000001818 */
[----:B------:R-:W-:-:S04]  /*36040*/  NOP ;  /* 0x0000000000007918 */ /* 0x000fc80000000000 */
[----:B------:R-:W-:Y:S04]  /*36050*/  STL.64 [R1+0xf00], R26 ;  /* 0x000f001a01007387 */ /* 0x000fe80000100a00 */
[----:B------:R0:W-:Y:S02]  /*36060*/  STL.64 [R1+0xef8], R24 ;  /* 0x000ef81801007387 */ /* 0x0001e40000100a00 */
[----:B0-----:R-:W-:Y:S02]  /*36070*/  IMAD.MOV.U32 R24, RZ, RZ, R23 ;  /* 0x000000ffff187224 */ /* 0x001fe400078e0017 */
[----:B------:R-:W-:Y:S01]  /*36080*/  IMAD.MOV.U32 R25, RZ, RZ, R28 ;  /* 0x000000ffff197224 */ /* 0x000fe200078e001c */
[----:B------:R-:W3:Y:S04]  /*36090*/  LDL.LU R23, [R1+0xf20] ;  /* 0x000f200001177983 */ /* 0x000ee80000300800 */
[----:B------:R-:W4:Y:S01]  /*360a0*/  LDL.LU R28, [R1+0xf1c] ;  /* 0x000f1c00011c7983 */ /* 0x000f220000300800 */
[----:B------:R-:W-:Y:S01]  /*360b0*/  MOV R26, R6 ;  /* 0x00000006001a7202 */ /* 0x000fe20000000f00 */
[----:B------:R-:W-:-:S02]  /*360c0*/  IMAD.MOV.U32 R27, RZ, RZ, R4 ;  /* 0x000000ffff1b7224 */ /* 0x000fc400078e0004 */
[----:B------:R-:W-:Y:S02]  /*360d0*/  IMAD.MOV.U32 R12, RZ, RZ, R21 ;  /* 0x000000ffff0c7224 */ /* 0x000fe400078e0015 */
[----:B-----5:R-:W-:Y:S02]  /*360e0*/  IMAD.MOV.U32 R14, RZ, RZ, R5 ;  /* 0x000000ffff0e7224 */ /* 0x020fe400078e0005 */
[----:B------:R-:W-:Y:S01]  /*360f0*/  IMAD.MOV.U32 R15, RZ, RZ, R7 ;  /* 0x000000ffff0f7224 */ /* 0x000fe200078e0007 */
[----:B------:R-:W-:Y:S04]  /*36100*/  STL.64 [R1+0xf10], R26 ;  /* 0x000f101a01007387 */ /* 0x000fe80000100a00 */
[----:B------:R0:W-:Y:S04]  /*36110*/  STL.64 [R1+0xf08], R24 ;  /* 0x000f081801007387 */ /* 0x0001e80000100a00 */
[----:B0-----:R-:W5:Y:S04]  /*36120*/  LDL.LU R24, [R1+0x60] ;  /* 0x0000600001187983 */ /* 0x001f680000300800 */
[----:B------:R-:W5:Y:S04]  /*36130*/  LDL.LU R25, [R1+0x64] ;  /* 0x0000640001197983 */ /* 0x000f680000300800 */
[----:B------:R-:W5:Y:S01]  /*36140*/  LDL.LU R26, [R1+0x68] ;  /* 0x00006800011a7983 */ /* 0x000f620000300800 */
[----:B---3--:R-:W-:Y:S01]  /*36150*/  MOV R13, R23 ;  /* 0x00000017000d7202 */ /* 0x008fe20000000f00 */
[----:B----4-:R-:W-:-:S02]  /*36160*/  IMAD.MOV.U32 R27, RZ, RZ, R28 ;  /* 0x000000ffff1b7224 */ /* 0x010fc400078e001c */
[----:B------:R-:W3:Y:S04]  /*36170*/  LDL.LU R28, [R1+0xf18] ;  /* 0x000f1800011c7983 */ /* 0x000ee80000300800 */
[----:B------:R-:W4:Y:S04]  /*36180*/  LDL.LU R4, [R1+0x130] ;  /* 0x0001300001047983 */ /* 0x000f280000300800 */
[----:B------:R-:W4:Y:S04]  /*36190*/  LDL.LU R5, [R1+0x134] ;  /* 0x0001340001057983 */ /* 0x000f280000300800 */
[----:B------:R-:W4:Y:S04]  /*361a0*/  LDL.LU R6, [R1+0x138] ;  /* 0x0001380001067983 */ /* 0x000f280000300800 */
[----:B------:R-:W4:Y:S01]  /*361b0*/  LDL.LU R7, [R1+0x13c] ;  /* 0x00013c0001077983 */ /* 0x000f220000300800 */
[-C--:B------:R-:W-:Y:S03]  /*361c0*/  HMMA.16816.F32 R12, R12, R2.reuse, R8 ;  /* 0x000000020c0c723c */ /* 0x080fe60000001808 */
[----:B------:R-:W4:Y:S04]  /*361d0*/  LDL.LU R8, [R1+0x244] ;  /* 0x0002440001087983 */ /* 0x000f280000300800 */
[----:B------:R-:W4:Y:S04]  /*361e0*/  LDL.LU R9, [R1+0x24c] ;  /* 0x00024c0001097983 */ /* 0x000f280000300800 */
[----:B------:R-:W4:Y:S04]  /*361f0*/  LDL.LU R10, [R1+0x264] ;  /* 0x00026400010a7983 */ /* 0x000f280000300800 */
[----:B------:R-:W4:Y:S02]  /*36200*/  LDL.LU R11, [R1+0x26c] ;  /* 0x00026c00010b7983 */ /* 0x000f240000300800 */
[-C--:B----4-:R-:W-:Y:S02]  /*36210*/  HMMA.16816.F32 R8, R8, R2.reuse, R4 ;  /* 0x000000020808723c */ /* 0x090fe40000001804 */
[----:B------:R-:W2:Y:S04]  /*36220*/  LDL.LU R4, [R1+0x174] ;  /* 0x0001740001047983 */ /* 0x000ea80000300800 */
[----:B------:R-:W2:Y:S04]  /*36230*/  LDL.LU R5, [R1+0x17c] ;  /* 0x00017c0001057983 */ /* 0x000ea80000300800 */
[----:B------:R-:W2:Y:S04]  /*36240*/  LDL.LU R6, [R1+0x1a4] ;  /* 0x0001a40001067983 */ /* 0x000ea80000300800 */
[----:B------:R-:W2:Y:S02]  /*36250*/  LDL.LU R7, [R1+0x1ac] ;  /* 0x0001ac0001077983 */ /* 0x000ea40000300800 */
[----:B--2---:R-:W-:Y:S02]  /*36260*/  HMMA.16816.F32 R4, R4, R2, R16 ;  /* 0x000000020404723c */ /* 0x004fe40000001810 */
[----:B------:R-:W5:Y:S04]  /*36270*/  LDL.LU R16, [R1+0x114] ;  /* 0x0001140001107983 */ /* 0x000f680000300800 */
[----:B------:R-:W5:Y:S04]  /*36280*/  LDL.LU R18, [R1+0x124] ;  /* 0x0001240001127983 */ /* 0x000f680000300800 */
[----:B------:R-:W5:Y:S01]  /*36290*/  LDL.LU R19, [R1+0x12c] ;  /* 0x00012c0001137983 */ /* 0x000f620000300800 */
[----:B---3--:R-:W-:-:S02]  /*362a0*/  IMAD.MOV.U32 R17, RZ, RZ, R28 ;  /* 0x000000ffff117224 */ /* 0x008fc400078e001c */
[----:B------:R-:W0:Y:S01]  /*362b0*/  S2R R28, SR_TID.X ;  /* 0x00000000001c7919 */ /* 0x000e220000002100 */
[----:B------:R-:W-:-:S04]  /*362c0*/  MOV R23, R0 ;  /* 0x0000000000177202 */ /* 0x000fc80000000f00 */
[----:B-----5:R-:W-:Y:S01]  /*362d0*/  HMMA.16816.F32 R16, R16, R2, R24 ;  /* 0x000000021010723c */ /* 0x020fe20000001818 */
[----:B------:R-:W2:Y:S04]  /*362e0*/  LDL.LU.64 R26, [R1+0xf10] ;  /* 0x000f1000011a7983 */ /* 0x000ea80000300a00 */
[----:B------:R-:W2:Y:S04]  /*362f0*/  LDL.LU.64 R24, [R1+0xf08] ;  /* 0x000f080001187983 */ /* 0x000ea80000300a00 */
[----:B------:R-:W2:Y:S01]  /*36300*/  LDL.LU R21, [R1+0x2c] ;  /* 0x00002c0001157983 */ /* 0x000ea20000300800 */
[----:B0-----:R-:W-:Y:S01]  /*36310*/  LOP3.LUT R28, R28, 0x3, RZ, 0xc0, !PT ;  /* 0x000000031c1c7812 */ /* 0x001fe200078ec0ff */
[----:B------:R-:W-:-:S04]  /*36320*/  IMAD.U32 R0, RZ, RZ, UR8 ;  /* 0x00000008ff007e24 */ /* 0x000fc8000f8e00ff */
[----:B------:R-:W-:-:S05]  /*36330*/  IMAD.SHL.U32 R28, R28, 0x2, RZ ;  /* 0x000000021c1c7824 */ /* 0x000fca00078e00ff */
[----:B------:R-:W-:Y:S02]  /*36340*/  LEA.HI R0, R0, R28, RZ, 0x1e ;  /* 0x0000001c00007211 */ /* 0x000fe400078ff0ff */
[----:B------:R-:W3:Y:S01]  /*36350*/  LDL.LU R28, [R1+0x8] ;  /* 0x00000800011c7983 */ /* 0x000ee20000300800 */
[----:B--2---:R-:W-:Y:S03]  /*36360*/  HMMA.16816.F32 R20, R20, R2, R24 ;  /* 0x000000021414723c */ /* 0x004fe60000001818 */
[----:B------:R-:W2:Y:S04]  /*36370*/  LDL.LU.64 R26, [R1+0xf00] ;  /* 0x000f0000011a7983 */ /* 0x000ea80000300a00 */
[----:B------:R-:W4:Y:S04]  /*36380*/  LDL.LU.64 R24, [R1+0xef8] ;  /* 0x000ef80001187983 */ /* 0x000f280000300a00 */
[----:B------:R0:W-:Y:S04]  /*36390*/  STL [R1+0xe9c], R2 ;  /* 0x000e9c0201007387 */ /* 0x0001e80000100800 */
[----:B0-----:R-:W5:Y:S04]  /*363a0*/  LDL.LU R2, [R1+0x4] ;  /* 0x0000040001027983 */ /* 0x001f680000300800 */
[----:B------:R0:W-:Y:S04]  /*363b0*/  STL [R1+0xe98], R3 ;  /* 0x000e980301007387 */ /* 0x0001e80000100800 */
[----:B0-----:R-:W2:Y:S01]  /*363c0*/  LDL.LU R3, [R1] ;  /* 0x0000000001037983 */ /* 0x001ea20000300800 */
[----:B------:R-:W-:Y:S01]  /*363d0*/  FMUL R8, R8, UR12 ;  /* 0x0000000c08087c20 */ /* 0x000fe20008400000 */
[----:B--2---:R-:W-:-:S05]  /*363e0*/  FMUL R3, R3, UR12 ;  /* 0x0000000c03037c20 */ /* 0x004fca0008400000 */
[----:B------:R5:W-:Y:S02]  /*363f0*/  STL [R1+0xb0], R3 ;  /* 0x0000b00301007387 */ /* 0x000be40000100800 */
[----:B-----5:R-:W-:Y:S01]  /*36400*/  FMUL R3, R2, UR12 ;  /* 0x0000000c02037c20 */ /* 0x020fe20008400000 */
[----:B---3--:R-:W-:-:S04]  /*36410*/  FMUL R2, R28, UR12 ;  /* 0x0000000c1c027c20 */ /* 0x008fc80008400000 */
[----:B------:R0:W-:Y:S02]  /*36420*/  STL [R1+0xea0], R3 ;  /* 0x000ea00301007387 */ /* 0x0001e40000100800 */
[----:B0-----:R-:W-:-:S05]  /*36430*/  FMUL R3, R29, UR12 ;  /* 0x0000000c1d037c20 */ /* 0x001fca0008400000 */
[----:B------:R4:W-:Y:S04]  /*36440*/  STL [R1+0xea4], R3 ;  /* 0x000ea40301007387 */ /* 0x0009e80000100800 */
[----:B------:R0:W-:Y:S01]  /*36450*/  STL [R1+0xa4], R2 ;  /* 0x0000a40201007387 */ /* 0x0001e20000100800 */
[----:B----4-:R-:W-:Y:S01]  /*36460*/  FMUL R3, R25, UR12 ;  /* 0x0000000c19037c20 */ /* 0x010fe20008400000 */
[----:B0-----:R-:W-:Y:S01]  /*36470*/  FMUL R2, R24, UR12 ;  /* 0x0000000c18027c20 */ /* 0x001fe20008400000 */
[----:B------:R-:W-:-:S04]  /*36480*/  FMUL R24, R26, UR12 ;  /* 0x0000000c1a187c20 */ /* 0x000fc80008400000 */
[----:B------:R0:W-:Y:S04]  /*36490*/  STL [R1+0x7c], R2 ;  /* 0x00007c0201007387 */ /* 0x0001e80000100800 */
[----:B------:R1:W-:Y:S04]  /*364a0*/  STL [R1+0xa0], R3 ;  /* 0x0000a00301007387 */ /* 0x0003e80000100800 */
[----:B------:R-:W-:Y:S01]  /*364b0*/  STL [R1+0x74], R24 ;  /* 0x0000741801007387 */ /* 0x000fe20000100800 */
[----:B0-----:R-:W-:Y:S01]  /*364c0*/  FMUL R2, R27, UR12 ;  /* 0x0000000c1b027c20 */ /* 0x001fe20008400000 */
[----:B-1----:R-:W-:Y:S01]  /*364d0*/  FMUL R3, R12, UR12 ;  /* 0x0000000c0c037c20 */ /* 0x002fe20008400000 */
[----:B------:R-:W-:-:S03]  /*364e0*/  FMUL R12, R13, UR12 ;  /* 0x0000000c0d0c7c20 */ /* 0x000fc60008400000 */
[----:B------:R0:W-:Y:S04]  /*364f0*/  STL [R1+0x78], R2 ;  /* 0x0000780201007387 */ /* 0x0001e80000100800 */
[----:B------:R1:W-:Y:S04]  /*36500*/  STL [R1+0x6c], R3 ;  /* 0x00006c0301007387 */ /* 0x0003e80000100800 */
[----:B------:R-:W-:Y:S01]  /*36510*/  STL [R1+0x70], R12 ;  /* 0x0000700c01007387 */ /* 0x000fe20000100800 */
[----:B0-----:R-:W-:Y:S01]  /*36520*/  FMUL R2, R14, UR12 ;  /* 0x0000000c0e027c20 */ /* 0x001fe20008400000 */
[----:B-1----:R-:W-:-:S04]  /*36530*/  FMUL R3, R15, UR12 ;  /* 0x0000000c0f037c20 */ /* 0x002fc80008400000 */
[----:B------:R0:W-:Y:S04]  /*36540*/  STL [R1+0x64], R2 ;  /* 0x0000640201007387 */ /* 0x0001e80000100800 */
[----:B------:R1:W-:Y:S04]  /*36550*/  STL [R1+0x68], R3 ;  /* 0x0000680301007387 */ /* 0x0003e80000100800 */
[----:B------:R-:W-:Y:S04]  /*36560*/  STL [R1+0x5c], R8 ;  /* 0x00005c0801007387 */ /* 0x000fe80000100800 */
[----:B------:R-:W2:Y:S01]  /*36570*/  LDL R26, [R1+0x9cc] ;  /* 0x0009cc00011a7983 */ /* 0x000ea20000100800 */
[----:B0-----:R-:W-:Y:S01]  /*36580*/  FMUL R2, R9, UR12 ;  /* 0x0000000c09027c20 */ /* 0x001fe20008400000 */
[----:B-1----:R-:W-:-:S04]  /*36590*/  FMUL R3, R10, UR12 ;  /* 0x0000000c0a037c20 */ /* 0x002fc80008400000 */
[----:B------:R0:W-:Y:S04]  /*365a0*/  STL [R1+0x60], R2 ;  /* 0x0000600201007387 */ /* 0x0001e80000100800 */
[----:B------:R1:W-:Y:S01]  /*365b0*/  STL [R1+0x54], R3 ;  /* 0x0000540301007387 */ /* 0x0003e20000100800 */
[----:B0-----:R-:W-:Y:S01]  /*365c0*/  FMUL R2, R11, UR12 ;  /* 0x0000000c0b027c20 */ /* 0x001fe20008400000 */
[----:B-1----:R-:W-:-:S05]  /*365d0*/  FMUL R3, R4, UR12 ;  /* 0x0000000c04037c20 */ /* 0x002fca0008400000 */
[----:B------:R-:W-:Y:S04]  /*365e0*/  STL [R1+0xef0], R3 ;  /* 0x000ef00301007387 */ /* 0x000fe80000100800 */
[----:B------:R0:W-:Y:S02]  /*365f0*/  STL [R1+0x58], R2 ;  /* 0x0000580201007387 */ /* 0x0001e40000100800 */
[----:B0-----:R-:W-:Y:S01]  /*36600*/  FMUL R2, R6, UR12 ;  /* 0x0000000c06027c20 */ /* 0x001fe20008400000 */
[----:B------:R-:W-:-:S04]  /*36610*/  FMUL R3, R5, UR12 ;  /* 0x0000000c05037c20 */ /* 0x000fc80008400000 */
[----:B------:R0:W-:Y:S04]  /*36620*/  STL [R1+0xef4], R2 ;  /* 0x000ef40201007387 */ /* 0x0001e80000100800 */
[----:B------:R-:W-:Y:S01]  /*36630*/  STL [R1+0x50], R3 ;  /* 0x0000500301007387 */ /* 0x000fe20000100800 */
[----:B------:R-:W-:Y:S01]  /*36640*/  IADD3 R4, P1, PT, R0, UR6, RZ ;  /* 0x0000000600047c10 */ /* 0x000fe2000ff3e0ff */
[----:B------:R-:W-:Y:S01]  /*36650*/  FMUL R0, R17, UR12 ;  /* 0x0000000c11007c20 */ /* 0x000fe20008400000 */
[----:B0-----:R-:W-:-:S05]  /*36660*/  FMUL R2, R7, UR12 ;  /* 0x0000000c07027c20 */ /* 0x001fca0008400000 */
[----:B------:R0:W-:Y:S04]  /*36670*/  STL [R1+0x48], R2 ;  /* 0x0000480201007387 */ /* 0x0001e80000100800 */
[----:B------:R-:W3:Y:S04]  /*36680*/  LDL R12, [R1+0x9c8] ;  /* 0x0009c800010c7983 */ /* 0x000ee80000100800 */
[----:B------:R1:W-:Y:S01]  /*36690*/  STL [R1+0x40], R0 ;  /* 0x0000400001007387 */ /* 0x0003e20000100800 */
[----:B0-----:R-:W-:-:S05]  /*366a0*/  FMUL R2, R18, UR12 ;  /* 0x0000000c12027c20 */ /* 0x001fca0008400000 */
[----:B------:R0:W-:Y:S04]  /*366b0*/  STL [R1+0x14], R2 ;  /* 0x0000140201007387 */ /* 0x0001e80000100800 */
[----:B------:R-:W4:Y:S04]  /*366c0*/  LDL R10, [R1+0x9d4] ;  /* 0x0009d400010a7983 */ /* 0x000f280000100800 */
[----:B------:R-:W5:Y:S01]  /*366d0*/  LDL R29, [R1+0x9d0] ;  /* 0x0009d000011d7983 */ /* 0x000f620000100800 */
[----:B-1----:R-:W-:Y:S01]  /*366e0*/  FMUL R0, R19, UR12 ;  /* 0x0000000c13007c20 */ /* 0x002fe20008400000 */
[----:B------:R-:W-:-:S04]  /*366f0*/  FMUL R5, R21, UR12 ;  /* 0x0000000c15057c20 */ /* 0x000fc80008400000 */
[----:B------:R1:W-:Y:S04]  /*36700*/  STL [R1+0x18], R0 ;  /* 0x0000180001007387 */ /* 0x0003e80000100800 */
[----:B------:R-:W5:Y:S04]  /*36710*/  LDL R28, [R1+0x9bc] ;  /* 0x0009bc00011c7983 */ /* 0x000f680000100800 */
[----:B------:R1:W-:Y:S01]  /*36720*/  STL [R1+0x10], R5 ;  /* 0x0000100501007387 */ /* 0x0003e20000100800 */
[----:B0-----:R-:W-:-:S03]  /*36730*/  FMUL R2, R20, UR12 ;  /* 0x0000000c14027c20 */ /* 0x001fc60008400000 */
[----:B------:R-:W5:Y:S04]  /*36740*/  LDL R14, [R1+0x9b8] ;  /* 0x0009b800010e7983 */ /* 0x000f680000100800 */
[----:B------:R-:W5:Y:S01]  /*36750*/  LDL R13, [R1+0x9c4] ;  /* 0x0009c400010d7983 */ /* 0x000f620000100800 */
[----:B-1----:R-:W-:Y:S02]  /*36760*/  IMAD.X R0, RZ, RZ, UR7, P1 ;  /* 0x00000007ff007e24 */ /* 0x002fe400088e06ff */
[----:B------:R-:W-:Y:S01]  /*36770*/  FMUL R5, R23, UR12 ;  /* 0x0000000c17057c20 */ /* 0x000fe20008400000 */
[----:B------:R-:W-:-:S04]  /*36780*/  FMUL R3, R16, UR12 ;  /* 0x0000000c10037c20 */ /* 0x000fc80008400000 */
[----:B------:R-:W-:Y:S04]  /*36790*/  STL [R1+0xc], R5 ;  /* 0x00000c0501007387 */ /* 0x000fe80000100800 */
[----:B------:R-:W5:Y:S04]  /*367a0*/  LDL R16, [R1+0x9e8] ;  /* 0x0009e80001107983 */ /* 0x000f680000100800 */
[----:B------:R-:W5:Y:S04]  /*367b0*/  LDL R15, [R1+0x9f0] ;  /* 0x0009f000010f7983 */ /* 0x000f680000100800 */
[----:B------:R-:W5:Y:S01]  /*367c0*/  LDL R17, [R1+0x9e4] ;  /* 0x0009e40001117983 */ /* 0x000f620000100800 */
[----:B--2---:R-:W-:-:S04]  /*367d0*/  ISETP.GT.U32.AND P3, PT, R4, R26, PT ;  /* 0x0000001a0400720c */ /* 0x004fc80003f64070 */
[----:B------:R-:W-:-:S04]  /*367e0*/  ISETP.GT.U32.AND.EX P3, PT, R0, RZ, PT, P3 ;  /* 0x000000ff0000720c */ /* 0x000fc80003f64130 */
[----:B------:R-:W-:-:S05]  /*367f0*/  SEL R21, RZ, 0x4, !P3 ;  /* 0x00000004ff157807 */ /* 0x000fca0005800000 */
[----:B------:R0:W-:Y:S04]  /*36800*/  STL [R1+0xea8], R21 ;  /* 0x000ea81501007387 */ /* 0x0001e80000100800 */
[----:B0-----:R-:W2:Y:S01]  /*36810*/  LDL R21, [R1+0x9d8] ;  /* 0x0009d80001157983 */ /* 0x001ea20000100800 */
[----:B---3--:R-:W-:-:S04]  /*36820*/  ISETP.GT.U32.AND P1, PT, R4, R12, PT ;  /* 0x0000000c0400720c */ /* 0x008fc80003f24070 */
[----:B------:R-:W-:-:S04]  /*36830*/  ISETP.GT.U32.AND.EX P1, PT, R0, RZ, PT, P1 ;  /* 0x000000ff0000720c */ /* 0x000fc80003f24110 */
[----:B------:R-:W-:Y:S02]  /*36840*/  SEL R20, RZ, 0x7fff8, !P1 ;  /* 0x0007fff8ff147807 */ /* 0x000fe40004800000 */
[C---:B----4-:R-:W-:Y:S02]  /*36850*/  ISETP.GT.U32.AND P4, PT, R4.reuse, R10, PT ;  /* 0x0000000a0400720c */ /* 0x050fe40003f84070 */
[----:B-----5:R-:W-:Y:S02]  /*36860*/  ISETP.GT.U32.AND P2, PT, R4, R29, PT ;  /* 0x0000001d0400720c */ /* 0x020fe40003f44070 */
[C---:B------:R-:W-:Y:S02]  /*36870*/  ISETP.GT.U32.AND.EX P4, PT, R0.reuse, RZ, PT, P4 ;  /* 0x000000ff0000720c */ /* 0x040fe40003f84140 */
[----:B------:R-:W-:Y:S02]  /*36880*/  ISETP.GT.U32.AND.EX P2, PT, R0, RZ, PT, P2 ;  /* 0x000000ff0000720c */ /* 0x000fe40003f44120 */
[----:B------:R-:W-:-:S02]  /*36890*/  SEL R6, RZ, 0x1, !P4 ;  /* 0x00000001ff067807 */ /* 0x000fc40006000000 */
[----:B------:R-:W-:Y:S01]  /*368a0*/  SEL R5, RZ, 0x1fffe, !P2 ;  /* 0x0001fffeff057807 */ /* 0x000fe20005000000 */
[----:B------:R0:W-:Y:S04]  /*368b0*/  STL [R1+0xeac], R20 ;  /* 0x000eac1401007387 */ /* 0x0001e80000100800 */
[----:B0-----:R-:W3:Y:S04]  /*368c0*/  LDL R20, [R1+0x9dc] ;  /* 0x0009dc0001147983 */ /* 0x001ee80000100800 */
[----:B------:R0:W-:Y:S04]  /*368d0*/  STL [R1+0xeb0], R6 ;  /* 0x000eb00601007387 */ /* 0x0001e80000100800 */
[----:B0-----:R-:W4:Y:S04]  /*368e0*/  LDL R6, [R1+0x9ec] ;  /* 0x0009ec0001067983 */ /* 0x001f280000100800 */
[----:B------:R0:W-:Y:S04]  /*368f0*/  STL [R1+0xeb4], R5 ;  /* 0x000eb40501007387 */ /* 0x0001e80000100800 */
[----:B0-----:R-:W5:Y:S01]  /*36900*/  LDL R5, [R1+0x9c0] ;  /* 0x0009c00001057983 */ /* 0x001f620000100800 */
[----:B------:R-:W0:Y:S01]  /*36910*/  S2R R11, SR_TID.X ;  /* 0x00000000000b7919 */ /* 0x000e220000002100 */
[----:B------:R-:W1:Y:S01]  /*36920*/  S2R R27, SR_CTAID.X ;  /* 0x00000000001b7919 */ /* 0x000e620000002500 */
[----:B------:R-:W-:-:S02]  /*36930*/  ISETP.GT.U32.AND P3, PT, R4, R28, PT ;  /* 0x0000001c0400720c */ /* 0x000fc40003f64070 */
[C---:B------:R-:W-:Y:S02]  /*36940*/  ISETP.GT.U32.AND P1, PT, R4.reuse, R14, PT ;  /* 0x0000000e0400720c */ /* 0x040fe40003f24070 */
[----:B------:R-:W-:Y:S02]  /*36950*/  ISETP.GT.U32.AND P4, PT, R4, R13, PT ;  /* 0x0000000d0400720c */ /* 0x000fe40003f84070 */
[C---:B------:R-:W-:Y:S02]  /*36960*/  ISETP.GT.U32.AND.EX P3, PT, R0.reuse, RZ, PT, P3 ;  /* 0x000000ff0000720c */ /* 0x040fe40003f64130 */
[C---:B------:R-:W-:Y:S02]  /*36970*/  ISETP.GT.U32.AND.EX P1, PT, R0.reuse, RZ, PT, P1 ;  /* 0x000000ff0000720c */ /* 0x040fe40003f24110 */
[----:B------:R-:W-:Y:S01]  /*36980*/  ISETP.GT.U32.AND.EX P4, PT, R0, RZ, PT, P4 ;  /* 0x000000ff0000720c */ /* 0x000fe20003f84140 */
[----:B------:R-:W-:Y:S01]  /*36990*/  FMUL R9, R22, UR12 ;  /* 0x0000000c16097c20 */ /* 0x000fe20008400000 */
[----:B------:R-:W-:-:S02]  /*369a0*/  SEL R23, RZ, 0x4, !P3 ;  /* 0x00000004ff177807 */ /* 0x000fc40005800000 */
[----:B------:R-:W-:Y:S02]  /*369b0*/  SEL R22, RZ, 0x7fff8, !P1 ;  /* 0x0007fff8ff167807 */ /* 0x000fe40004800000 */
[C---:B------:R-:W-:Y:S02]  /*369c0*/  ISETP.GT.U32.AND P1, PT, R4.reuse, R16, PT ;  /* 0x000000100400720c */ /* 0x040fe40003f24070 */
[----:B------:R-:W-:Y:S02]  /*369d0*/  SEL R8, RZ, 0x1, !P4 ;  /* 0x00000001ff087807 */ /* 0x000fe40006000000 */
[----:B------:R-:W-:Y:S02]  /*369e0*/  ISETP.GT.U32.AND P4, PT, R4, R15, PT ;  /* 0x0000000f0400720c */ /* 0x000fe40003f84070 */
[C---:B------:R-:W-:Y:S02]  /*369f0*/  ISETP.GT.U32.AND.EX P1, PT, R0.reuse, RZ, PT, P1 ;  /* 0x000000ff0000720c */ /* 0x040fe40003f24110 */
[----:B------:R-:W-:-:S02]  /*36a00*/  ISETP.GT.U32.AND.EX P4, PT, R0, RZ, PT, P4 ;  /* 0x000000ff0000720c */ /* 0x000fc40003f84140 */
[----:B------:R-:W-:Y:S02]  /*36a10*/  SEL R24, RZ, 0x7fff8, !P1 ;  /* 0x0007fff8ff187807 */ /* 0x000fe40004800000 */
[----:B0-----:R-:W-:Y:S02]  /*36a20*/  LOP3.LUT R19, R11, 0x1c, RZ, 0xc0, !PT ;  /* 0x0000001c0b137812 */ /* 0x001fe400078ec0ff */
[----:B-1----:R-:W-:Y:S02]  /*36a30*/  SHF.L.U32 R18, R27, 0x8, RZ ;  /* 0x000000081b127819 */ /* 0x002fe400000006ff */
[----:B------:R-:W-:Y:S02]  /*36a40*/  LEA.HI R19, R19, 0xd0, RZ, 0x1e ;  /* 0x000000d013137811 */ /* 0x000fe400078ff0ff */
[----:B------:R-:W-:-:S03]  /*36a50*/  ISETP.GT.U32.AND P1, PT, R4, R17, PT ;  /* 0x000000110400720c */ /* 0x000fc60003f24070 */
[----:B------:R-:W-:Y:S01]  /*36a60*/  IMAD.IADD R18, R18, 0x1, R19 ;  /* 0x0000000112127824 */ /* 0x000fe200078e0213 */
[----:B------:R-:W-:Y:S02]  /*36a70*/  SEL R11, RZ, 0x1fffe, !P4 ;  /* 0x0001fffeff0b7807 */ /* 0x000fe40006000000 */
[----:B------:R-:W-:Y:S02]  /*36a80*/  ISETP.GT.U32.AND.EX P1, PT, R0, RZ, PT, P1 ;  /* 0x000000ff0000720c */ /* 0x000fe40003f24110 */
[----:B------:R-:W-:-:S04]  /*36a90*/  ISETP.GT.U32.AND P4, PT, R4, R18, PT ;  /* 0x000000120400720c */ /* 0x000fc80003f84070 */
[----:B------:R-:W-:Y:S01]  /*36aa0*/  ISETP.GT.U32.AND.EX P4, PT, R0, RZ, PT, P4 ;  /* 0x000000ff0000720c */ /* 0x000fe20003f84140 */
[----:B------:R-:W-:Y:S04]  /*36ab0*/  STL [R1+0xeb8], R23 ;  /* 0x000eb81701007387 */ /* 0x000fe80000100800 */
[----:B------:R-:W-:Y:S04]  /*36ac0*/  STL [R1+0xebc], R22 ;  /* 0x000ebc1601007387 */ /* 0x000fe80000100800 */
[----:B------:R-:W-:Y:S01]  /*36ad0*/  STL [R1+0xec0], R8 ;  /* 0x000ec00801007387 */ /* 0x000fe20000100800 */
[----:B----4-:R-:W-:-:S04]  /*36ae0*/  ISETP.GT.U32.AND P3, PT, R4, R6, PT ;  /* 0x000000060400720c */ /* 0x010fc80003f64070 */
[----:B------:R-:W-:Y:S02]  /*36af0*/  ISETP.GT.U32.AND.EX P3, PT, R0, RZ, PT, P3 ;  /* 0x000000ff0000720c */ /* 0x000fe40003f64130 */
[----:B-----5:R-:W-:-:S04]  /*36b00*/  ISETP.GT.U32.AND P2, PT, R4, R5, PT ;  /* 0x000000050400720c */ /* 0x020fc80003f44070 */
[----:B------:R-:W-:Y:S02]  /*36b10*/  ISETP.GT.U32.AND.EX P2, PT, R0, RZ, PT, P2 ;  /* 0x000000ff0000720c */ /* 0x000fe40003f44120 */
[----:B------:R-:W-:Y:S02]  /*36b20*/  SEL R25, RZ, 0x4, !P3 ;  /* 0x00000004ff197807 */ /* 0x000fe40005800000 */
[----:B------:R-:W-:Y:S02]  /*36b30*/  SEL R7, RZ, 0x1fffe, !P2 ;  /* 0x0001fffeff077807 */ /* 0x000fe40005000000 */
[C---:B---3--:R-:W-:Y:S02]  /*36b40*/  ISETP.GT.U32.AND P2, PT, R4.reuse, R20, PT ;  /* 0x000000140400720c */ /* 0x048fe40003f44070 */
[----:B--2---:R-:W-:Y:S02]  /*36b50*/  ISETP.GT.U32.AND P3, PT, R4, R21, PT ;  /* 0x000000150400720c */ /* 0x004fe40003f64070 */
[----:B------:R-:W-:-:S02]  /*36b60*/  ISETP.GT.U32.AND.EX P2, PT, R0, RZ, PT, P2 ;  /* 0x000000ff0000720c */ /* 0x000fc40003f44120 */
[----:B------:R-:W-:Y:S02]  /*36b70*/  ISETP.GT.U32.AND.EX P3, PT, R0, RZ, PT, P3 ;  /* 0x000000ff0000720c */ /* 0x000fe40003f64130 */
[----:B------:R-:W-:Y:S02]  /*36b80*/  SEL R27, RZ, 0x4, !P2 ;  /* 0x00000004ff1b7807 */ /* 0x000fe40005000000 */
[C---:B------:R-:W-:Y:S02]  /*36b90*/  ISETP.GE.U32.AND P2, PT, R4.reuse, R26, PT ;  /* 0x0000001a0400720c */ /* 0x040fe40003f46070 */
[----:B------:R-:W-:Y:S02]  /*36ba0*/  SEL R26, RZ, 0x7fff8, !P3 ;  /* 0x0007fff8ff1a7807 */ /* 0x000fe40005800000 */
[----:B------:R-:W-:Y:S02]  /*36bb0*/  ISETP.GE.U32.AND P3, PT, R4, R12, PT ;  /* 0x0000000c0400720c */ /* 0x000fe40003f66070 */
[----:B------:R-:W-:-:S02]  /*36bc0*/  SEL R12, RZ, 0x1, !P1 ;  /* 0x00000001ff0c7807 */ /* 0x000fc40004800000 */
[----:B------:R-:W-:Y:S02]  /*36bd0*/  ISETP.GE.U32.AND.EX P2, PT, R0, RZ, PT, P2 ;  /* 0x000000ff0000720c */ /* 0x000fe40003f46120 */
[C---:B------:R-:W-:Y:S02]  /*36be0*/  ISETP.GE.U32.AND P1, PT, R4.reuse, R10, PT ;  /* 0x0000000a0400720c */ /* 0x040fe40003f26070 */
[----:B------:R-:W-:Y:S02]  /*36bf0*/  SEL R10, RZ, 0x1fffe, !P4 ;  /* 0x0001fffeff0a7807 */ /* 0x000fe40006000000 */
[----:B------:R-:W-:Y:S02]  /*36c00*/  ISETP.GE.U32.AND P4, PT, R4, R29, PT ;  /* 0x0000001d0400720c */ /* 0x000fe40003f86070 */
[----:B------:R-:W-:Y:S02]  /*36c10*/  ISETP.GE.U32.AND.EX P3, PT, R0, RZ, PT, P3 ;  /* 0x000000ff0000720c */ /* 0x000fe40003f66130 */
[----:B------:R-:W-:-:S02]  /*36c20*/  SEL R29, RZ, 0x4, P2 ;  /* 0x00000004ff1d7807 */ /* 0x000fc40001000000 */
[----:B------:R-:W-:Y:S02]  /*36c30*/  ISETP.GE.U32.AND P2, PT, R4, R28, PT ;  /* 0x0000001c0400720c */ /* 0x000fe40003f46070 */
[C---:B------:R-:W-:Y:S02]  /*36c40*/  ISETP.GE.U32.AND.EX P1, PT, R0.reuse, RZ, PT, P1 ;  /* 0x000000ff0000720c */ /* 0x040fe40003f26110 */
[----:B------:R-:W-:Y:S02]  /*36c50*/  SEL R28, RZ, 0x7fff8, P3 ;  /* 0x0007fff8ff1c7807 */ /* 0x000fe40001800000 */
[----:B------:R-:W-:Y:S01]  /*36c60*/  ISETP.GE.U32.AND.EX P4, PT, R0, RZ, PT, P4 ;  /* 0x000000ff0000720c */ /* 0x000fe20003f86140 */
[----:B------:R-:W-:Y:S01]  /*36c70*/  STL [R1+0xec4], R7 ;  /* 0x000ec40701007387 */ /* 0x000fe20000100800 */
[----:B------:R-:W-:-:S03]  /*36c80*/  ISETP.GE.U32.AND P3, PT, R4, R14, PT ;  /* 0x0000000e0400720c */ /* 0x000fc60003f66070 */
[----:B------:R-:W-:Y:S01]  /*36c90*/  STL [R1+0xec8], R11 ;  /* 0x000ec80b01007387 */ /* 0x000fe20000100800 */
[----:B------:R-:W-:Y:S02]  /*36ca0*/  SEL R14, RZ, 0x1, P1 ;  /* 0x00000001ff0e7807 */ /* 0x000fe40000800000 */
[----:B------:R-:W-:Y:S01]  /*36cb0*/  ISETP.GE.U32.AND.EX P2, PT, R0, RZ, PT, P2 ;  /* 0x000000ff0000720c */ /* 0x000fe20003f46120 */
[----:B------:R-:W-:Y:S01]  /*36cc0*/  STL.64 [R1+0xe90], R26 ;  /* 0x000e901a01007387 */ /* 0x000fe20000100a00 */
[----:B------:R-:W-:-:S03]  /*36cd0*/  ISETP.GE.U32.AND P1, PT, R4, R13, PT ;  /* 0x0000000d0400720c */ /* 0x000fc60003f26070 */
[----:B------:R-:W-:Y:S01]  /*36ce0*/  STL.64 [R1+0xe88], R24 ;  /* 0x000e881801007387 */ /* 0x000fe20000100a00 */
[----:B------:R-:W-:-:S03]  /*36cf0*/  SEL R13, RZ, 0x1fffe, P4 ;  /* 0x0001fffeff0d7807 */ /* 0x000fc60002000000 */
[----:B------:R-:W-:Y:S01]  /*36d00*/  STL [R1+0xecc], R12 ;  /* 0x000ecc0c01007387 */ /* 0x000fe20000100800 */
[----:B------:R-:W-:-:S03]  /*36d10*/  ISETP.GE.U32.AND P4, PT, R4, R5, PT ;  /* 0x000000050400720c */ /* 0x000fc60003f86070 */
[----:B------:R-:W-:Y:S01]  /*36d20*/  STL [R1+0xed0], R10 ;  /* 0x000ed00a01007387 */ /* 0x000fe20000100800 */
[----:B------:R-:W-:-:S03]  /*36d30*/  SEL R5, RZ, 0x4, P2 ;  /* 0x00000004ff057807 */ /* 0x000fc60001000000 */
[----:B------:R-:W-:Y:S04]  /*36d40*/  STL [R1+0xed4], R29 ;  /* 0x000ed41d01007387 */ /* 0x000fe80000100800 */
[----:B------:R-:W-:Y:S01]  /*36d50*/  STL [R1+0xed8], R28 ;  /* 0x000ed81c01007387 */ /* 0x000fe20000100800 */
[----:B------:R-:W-:-:S03]  /*36d60*/  ISETP.GE.U32.AND.EX P3, PT, R0, RZ, PT, P3 ;  /* 0x000000ff0000720c */ /* 0x000fc60003f66130 */
[----:B------:R-:W-:Y:S04]  /*36d70*/  STL [R1+0xedc], R14 ;  /* 0x000edc0e01007387 */ /* 0x000fe80000100800 */
[----:B------:R-:W-:Y:S01]  /*36d80*/  STL [R1+0xee0], R13 ;  /* 0x000ee00d01007387 */ /* 0x000fe20000100800 */
[----:B------:R-:W-:Y:S02]  /*36d90*/  ISETP.GE.U32.AND P2, PT, R4, R6, PT ;  /* 0x000000060400720c */ /* 0x000fe40003f46070 */
[C---:B------:R-:W-:Y:S01]  /*36da0*/  ISETP.GE.U32.AND.EX P1, PT, R0.reuse, RZ, PT, P1 ;  /* 0x000000ff0000720c */ /* 0x040fe20003f26110 */
[----:B------:R0:W-:Y:S01]  /*36db0*/  STL [R1+0x4], R5 ;  /* 0x0000040501007387 */ /* 0x0001e20000100800 */
[C---:B------:R-:W-:Y:S02]  /*36dc0*/  ISETP.GE.U32.AND.EX P4, PT, R0.reuse, RZ, PT, P4 ;  /* 0x000000ff0000720c */ /* 0x040fe40003f86140 */
[----:B------:R-:W-:-:S02]  /*36dd0*/  ISETP.GE.U32.AND.EX P2, PT, R0, RZ, PT, P2 ;  /* 0x000000ff0000720c */ /* 0x000fc40003f46120 */
[----:B0-----:R-:W-:Y:S02]  /*36de0*/  SEL R5, RZ, 0x7fff8, P3 ;  /* 0x0007fff8ff057807 */ /* 0x001fe40001800000 */
[C---:B------:R-:W-:Y:S02]  /*36df0*/  ISETP.GE.U32.AND P3, PT, R4.reuse, R16, PT ;  /* 0x000000100400720c */ /* 0x040fe40003f66070 */
[----:B------:R-:W-:Y:S02]  /*36e00*/  SEL R16, RZ, 0x1, P1 ;  /* 0x00000001ff107807 */ /* 0x000fe40000800000 */
[----:B------:R-:W-:Y:S02]  /*36e10*/  ISETP.GE.U32.AND P1, PT, R4, R15, PT ;  /* 0x0000000f0400720c */ /* 0x000fe40003f26070 */
[----:B------:R-:W-:Y:S01]  /*36e20*/  SEL R15, RZ, 0x1fffe, P4 ;  /* 0x0001fffeff0f7807 */ /* 0x000fe20002000000 */
[----:B------:R0:W-:Y:S04]  /*36e30*/  STL [R1], R5 ;  /* 0x0000000501007387 */ /* 0x0001e80000100800 */
[----:B------:R-:W-:Y:S01]  /*36e40*/  STL [R1+0xee4], R16 ;  /* 0x000ee41001007387 */ /* 0x000fe20000100800 */
[----:B------:R-:W-:-:S03]  /*36e50*/  ISETP.GE.U32.AND.EX P3, PT, R0, RZ, PT, P3 ;  /* 0x000000ff0000720c */ /* 0x000fc60003f66130 */
[----:B------:R-:W-:Y:S04]  /*36e60*/  STL [R1+0xee8], R15 ;  /* 0x000ee80f01007387 */ /* 0x000fe80000100800 */
[----:B------:R-:W2:Y:S01]  /*36e70*/  LDL R13, [R1+0x9b4] ;  /* 0x0009b400010d7983 */ /* 0x000ea20000100800 */
[----:B0-----:R-:W-:Y:S02]  /*36e80*/  SEL R5, RZ, 0x4, P2 ;  /* 0x00000004ff057807 */ /* 0x001fe40001000000 */
[----:B------:R-:W-:-:S03]  /*36e90*/  ISETP.GE.U32.AND P2, PT, R4, R21, PT ;  /* 0x000000150400720c */ /* 0x000fc60003f46070 */
[----:B------:R0:W-:Y:S04]  /*36ea0*/  STL [R1+0x24], R5 ;  /* 0x0000240501007387 */ /* 0x0001e80000100800 */
[----:B------:R-:W3:Y:S01]  /*36eb0*/  LDL.LU R21, [R1+0x14] ;  /* 0x0000140001157983 */ /* 0x000ee20000300800 */
[----:B------:R-:W-:Y:S02]  /*36ec0*/  ISETP.GE.U32.AND.EX P1, PT, R0, RZ, PT, P1 ;  /* 0x000000ff0000720c */ /* 0x000fe40003f26110 */
[----:B0-----:R-:W-:-:S05]  /*36ed0*/  SEL R5, RZ, 0x7fff8, P3 ;  /* 0x0007fff8ff057807 */ /* 0x001fca0001800000 */
[----:B------:R0:W-:Y:S04]  /*36ee0*/  STL [R1+0x20], R5 ;  /* 0x0000200501007387 */ /* 0x0001e80000100800 */
[----:B------:R-:W4:Y:S01]  /*36ef0*/  LDL R8, [R1+0x9b0] ;  /* 0x0009b00001087983 */ /* 0x000f220000100800 */
[C---:B------:R-:W-:Y:S02]  /*36f00*/  ISETP.GE.U32.AND P3, PT, R4.reuse, R17, PT ;  /* 0x000000110400720c */ /* 0x040fe40003f66070 */
[----:B------:R-:W-:Y:S02]  /*36f10*/  SEL R17, RZ, 0x1fffe, P1 ;  /* 0x0001fffeff117807 */ /* 0x000fe40000800000 */
[----:B------:R-:W-:Y:S01]  /*36f20*/  ISETP.GE.U32.AND P4, PT, R4, R20, PT ;  /* 0x000000140400720c */ /* 0x000fe20003f86070 */
[----:B0-----:R-:W5:Y:S04]  /*36f30*/  LDL R5, [R1+0x9ac] ;  /* 0x0009ac0001057983 */ /* 0x001f680000100800 */
[----:B------:R-:W-:Y:S04]  /*36f40*/  STL [R1+0xeec], R17 ;  /* 0x000eec1101007387 */ /* 0x000fe80000100800 */
[----:B------:R-:W3:Y:S01]  /*36f50*/  LDL R20, [R1+0x9a8] ;  /* 0x0009a80001147983 */ /* 0x000ee20000100800 */
[----:B------:R-:W-:-:S02]  /*36f60*/  ISETP.GE.U32.AND.EX P4, PT, R0, RZ, PT, P4 ;  /* 0x000000ff0000720c */ /* 0x000fc40003f86140 */
[----:B------:R-:W-:Y:S01]  /*36f70*/  ISETP.GE.U32.AND.EX P2, PT, R0, RZ, PT, P2 ;  /* 0x000000ff0000720c */ /* 0x000fe20003f46120 */
[----:B------:R-:W3:Y:S01]  /*36f80*/  LDL R27, [R1+0x9a4] ;  /* 0x0009a400011b7983 */ /* 0x000ee20000100800 */
[----:B------:R-:W-:-:S05]  /*36f90*/  SEL R6, RZ, 0x4, P4 ;  /* 0x00000004ff067807 */ /* 0x000fca0002000000 */
[----:B------:R0:W-:Y:S04]  /*36fa0*/  STL [R1+0x2c], R6 ;  /* 0x00002c0601007387 */ /* 0x0001e80000100800 */
[----:B------:R-:W3:Y:S04]  /*36fb0*/  LDL.LU R26, [R1+0x54] ;  /* 0x00005400011a7983 */ /* 0x000ee80000300800 */
[----:B------:R-:W3:Y:S01]  /*36fc0*/  LDL R29, [R1+0x9a0] ;  /* 0x0009a000011d7983 */ /* 0x000ee20000100800 */
[----:B------:R-:W-:Y:S02]  /*36fd0*/  ISETP.GE.U32.AND.EX P3, PT, R0, RZ, PT, P3 ;  /* 0x000000ff0000720c */ /* 0x000fe40003f66130 */
[----:B0-----:R-:W-:-:S02]  /*36fe0*/  SEL R6, RZ, 0x7fff8, P2 ;  /* 0x0007fff8ff067807 */ /* 0x001fc40001000000 */
[----:B------:R-:W-:-:S03]  /*36ff0*/  ISETP.GE.U32.AND P1, PT, R4, R18, PT ;  /* 0x000000120400720c */ /* 0x000fc60003f26070 */
[----:B------:R0:W-:Y:S01]  /*37000*/  STL [R1+0x28], R6 ;  /* 0x0000280601007387 */ /* 0x0001e20000100800 */
[----:B------:R-:W-:-:S03]  /*37010*/  SEL R19, RZ, 0x1, P3 ;  /* 0x00000001ff137807 */ /* 0x000fc60001800000 */
[----:B------:R-:W3:Y:S04]  /*37020*/  LDL R12, [R1+0x99c] ;  /* 0x00099c00010c7983 */ /* 0x000ee80000100800 */
[----:B------:R-:W3:Y:S04]  /*37030*/  LDL R11, [R1+0x998] ;  /* 0x00099800010b7983 */ /* 0x000ee80000100800 */
[----:B------:R-:W3:Y:S04]  /*37040*/  LDL R7, [R1+0x994] ;  /* 0x0009940001077983 */ /* 0x000ee80000100800 */
[----:B------:R-:W3:Y:S01]  /*37050*/  LDL R22, [R1+0x990] ;  /* 0x0009900001167983 */ /* 0x000ee20000100800 */
[----:B------:R-:W-:-:S04]  /*37060*/  ISETP.GE.U32.AND.EX P1, PT, R0, RZ, PT, P1 ;  /* 0x000000ff0000720c */ /* 0x000fc80003f26110 */
[----:B------:R-:W-:Y:S02]  /*37070*/  SEL R18, RZ, 0x1fffe, P1 ;  /* 0x0001fffeff127807 */ /* 0x000fe40000800000 */
[----:B--2---:R-:W-:-:S04]  /*37080*/  ISETP.GT.U32.AND P4, PT, R4, R13, PT ;  /* 0x0000000d0400720c */ /* 0x004fc80003f84070 */
[----:B------:R-:W-:-:S04]  /*37090*/  ISETP.GT.U32.AND.EX P4, PT, R0, RZ, PT, P4 ;  /* 0x000000ff0000720c */ /* 0x000fc80003f84140 */
[----:B0-----:R-:W-:-:S05]  /*370a0*/  FSEL R6, R9, -INF , !P4 ;  /* 0xff80000009067808 */ /* 0x001fca0006000000 */
[----:B------:R0:W-:Y:S01]  /*370b0*/  STL [R1+0x1e0], R6 ;  /* 0x0001e00601007387 */ /* 0x0001e20000100800 */
[----:B----4-:R-:W-:-:S04]  /*370c0*/  ISETP.GT.U32.AND P2, PT, R4, R8, PT ;  /* 0x000000080400720c */ /* 0x010fc80003f44070 */
[----:B------:R-:W-:Y:S02]  /*370d0*/  ISETP.GT.U32.AND.EX P2, PT, R0, RZ, PT, P2 ;  /* 0x000000ff0000720c */ /* 0x000fe40003f44120 */
[----:B-----5:R-:W-:Y:S02]  /*370e0*/  ISETP.GT.U32.AND P3, PT, R4, R5, PT ;  /* 0x000000050400720c */ /* 0x020fe40003f64070 */
[----:B0-----:R-:W-:Y:S02]  /*370f0*/  FSEL R6, R2, -INF , !P2 ;  /* 0xff80000002067808 */ /* 0x001fe40005000000 */
[----:B---3--:R-:W-:Y:S01]  /*37100*/  ISETP.GT.U32.AND P1, PT, R4, R20, PT ;  /* 0x000000140400720c */ /* 0x008fe20003f24070 */
[----:B------:R-:W2:Y:S01]  /*37110*/  LDL.LU R2, [R1+0xef4] ;  /* 0x000ef40001027983 */ /* 0x000ea20000300800 */
[----:B------:R-:W-:-:S03]  /*37120*/  ISETP.GT.U32.AND.EX P3, PT, R0, RZ, PT, P3 ;  /* 0x000000ff0000720c */ /* 0x000fc60003f64130 */
[----:B------:R-:W3:Y:S04]  /*37130*/  LDL.LU R23, [R1+0x5c] ;  /* 0x00005c0001177983 */ /* 0x000ee80000300800 */
[----:B------:R0:W-:Y:S01]  /*37140*/  STL [R1+0x1cc], R6 ;  /* 0x0001cc0601007387 */ /* 0x0001e20000100800 */
[----:B------:R-:W-:Y:S02]  /*37150*/  ISETP.GT.U32.AND.EX P1, PT, R0, RZ, PT, P1 ;  /* 0x000000ff0000720c */ /* 0x000fe40003f24110 */
[----:B0-----:R-:W-:Y:S02]  /*37160*/  FSEL R6, R21, -INF , !P3 ;  /* 0xff80000015067808 */ /* 0x001fe40005800000 */
[----:B------:R-:W4:Y:S04]  /*37170*/  LDL.LU R21, [R1+0x64] ;  /* 0x0000640001157983 */ /* 0x000f280000300800 */
[----:B------:R0:W-:Y:S02]  /*37180*/  STL [R1+0x1c8], R6 ;  /* 0x0001c80601007387 */ /* 0x0001e40000100800 */
[----:B0-----:R-:W-:-:S02]  /*37190*/  FSEL R6, R3, -INF , !P1 ;  /* 0xff80000003067808 */ /* 0x001fc40004800000 */
[----:B------:R-:W5:Y:S01]  /*371a0*/  LDL.LU R3, [R1+0xef0] ;  /* 0x000ef00001037983 */ /* 0x000f620000300800 */
[C---:B------:R-:W-:Y:S02]  /*371b0*/  ISETP.GT.U32.AND P4, PT, R4.reuse, R27, PT ;  /* 0x0000001b0400720c */ /* 0x040fe40003f84070 */
[----:B------:R-:W-:Y:S02]  /*371c0*/  ISETP.GT.U32.AND P2, PT, R4, R29, PT ;  /* 0x0000001d0400720c */ /* 0x000fe40003f44070 */
[C---:B------:R-:W-:Y:S02]  /*371d0*/  ISETP.GT.U32.AND.EX P4, PT, R0.reuse, RZ, PT, P4 ;  /* 0x000000ff0000720c */ /* 0x040fe40003f84140 */
[----:B------:R-:W-:Y:S02]  /*371e0*/  ISETP.GT.U32.AND.EX P2, PT, R0, RZ, PT, P2 ;  /* 0x000000ff0000720c */ /* 0x000fe40003f44120 */
[C---:B------:R-:W-:Y:S01]  /*371f0*/  ISETP.GT.U32.AND P3, PT, R4.reuse, R12, PT ;  /* 0x0000000c0400720c */ /* 0x040fe20003f64070 */
[----:B------:R0:W-:Y:S01]  /*37200*/  STL [R1+0x1c0], R6 ;  /* 0x0001c00601007387 */ /* 0x0001e20000100800 */
[----:B------:R-:W-:-:S03]  /*37210*/  ISETP.GT.U32.AND P1, PT, R4, R11, PT ;  /* 0x0000000b0400720c */ /* 0x000fc60003f24070 */
[----:B------:R-:W4:Y:S01]  /*37220*/  LDL.LU R15, [R1+0x6c] ;  /* 0x00006c00010f7983 */ /* 0x000f220000300800 */
[C---:B------:R-:W-:Y:S02]  /*37230*/  ISETP.GT.U32.AND.EX P3, PT, R0.reuse, RZ, PT, P3 ;  /* 0x000000ff0000720c */ /* 0x040fe40003f64130 */
[----:B------:R-:W-:Y:S01]  /*37240*/  ISETP.GT.U32.AND.EX P1, PT, R0, RZ, PT, P1 ;  /* 0x000000ff0000720c */ /* 0x000fe20003f24110 */
[----:B0-----:R-:W0:Y:S02]  /*37250*/  S2R R6, SR_TID.X ;  /* 0x0000000000067919 */ /* 0x001e240000002100 */
[----:B0-----:R-:W-:-:S04]  /*37260*/  LOP3.LUT R6, R6, 0x1c, RZ, 0xc0, !PT ;  /* 0x0000001c06067812 */ /* 0x001fc800078ec0ff */
[----:B------:R-:W-:Y:S02]  /*37270*/  LEA.HI R6, R6, 0x28, RZ, 0x1e ;  /* 0x0000002806067811 */ /* 0x000fe400078ff0ff */
[----:B--2---:R-:W-:-:S05]  /*37280*/  FSEL R2, R2, -INF , !P4 ;  /* 0xff80000002027808 */ /* 0x004fca0006000000 */
[----:B------:R-:W-:Y:S04]  /*37290*/  STL [R1+0x1b0], R2 ;  /* 0x0001b00201007387 */ /* 0x000fe80000100800 */
[----:B------:R-:W2:Y:S01]  /*372a0*/  LDL.LU R28, [R1+0x74] ;  /* 0x00007400011c7983 */ /* 0x000ea20000300800 */
[----:B------:R-:W-:Y:S02]  /*372b0*/  ISETP.GT.U32.AND P4, PT, R4, R7, PT ;  /* 0x000000070400720c */ /* 0x000fe40003f84070 */
[----:B---3--:R-:W-:Y:S02]  /*372c0*/  FSEL R17, R23, -INF , !P1 ;  /* 0xff80000017117808 */ /* 0x008fe40004800000 */
[----:B------:R-:W-:Y:S02]  /*372d0*/  ISETP.GT.U32.AND.EX P4, PT, R0, RZ, PT, P4 ;  /* 0x000000ff0000720c */ /* 0x000fe40003f84140 */
[----:B-----5:R-:W-:-:S05]  /*372e0*/  FSEL R9, R3, -INF , !P2 ;  /* 0xff80000003097808 */ /* 0x020fca0005000000 */
[----:B------:R0:W-:Y:S04]  /*372f0*/  STL [R1+0x1a8], R9 ;  /* 0x0001a80901007387 */ /* 0x0001e80000100800 */
[----:B------:R-:W3:Y:S04]  /*37300*/  LDL.LU R10, [R1+0x7c] ;  /* 0x00007c00010a7983 */ /* 0x000ee80000300800 */
[----:B------:R-:W5:Y:S01]  /*37310*/  LDL.LU R16, [R1+0xa4] ;  /* 0x0000a40001107983 */ /* 0x000f620000300800 */
[----:B0-----:R-:W-:-:S05]  /*37320*/  FSEL R9, R26, -INF , !P3 ;  /* 0xff8000001a097808 */ /* 0x001fca0005800000 */
[----:B------:R0:W-:Y:S04]  /*37330*/  STL [R1+0x1a0], R9 ;  /* 0x0001a00901007387 */ /* 0x0001e80000100800 */
[----:B------:R-:W5:Y:S04]  /*37340*/  LDL.LU R14, [R1+0x38] ;  /* 0x00003800010e7983 */ /* 0x000f680000300800 */
[----:B0-----:R-:W5:Y:S04]  /*37350*/  LDL.LU R9, [R1+0xb0] ;  /* 0x0000b00001097983 */ /* 0x001f680000300800 */
[----:B------:R-:W5:Y:S04]  /*37360*/  LDL.LU R23, [R1+0x30] ;  /* 0x0000300001177983 */ /* 0x000f680000300800 */
[----:B------:R4:W-:Y:S02]  /*37370*/  STL [R1+0x198], R17 ;  /* 0x0001981101007387 */ /* 0x0009e40000100800 */
[----:B----4-:R-:W-:-:S02]  /*37380*/  FSEL R17, R21, -INF , !P4 ;  /* 0xff80000015117808 */ /* 0x010fc40006000000 */
[----:B------:R-:W4:Y:S01]  /*37390*/  LDL R21, [R1+0x97c] ;  /* 0x00097c0001157983 */ /* 0x000f220000100800 */
[----:B------:R-:W0:Y:S01]  /*373a0*/  S2R R2, SR_CTAID.X ;  /* 0x0000000000027919 */ /* 0x000e220000002500 */
[----:B------:R-:W1:Y:S01]  /*373b0*/  S2R R26, SR_TID.X ;  /* 0x00000000001a7919 */ /* 0x000e620000002100 */
[----:B0-----:R-:W-:-:S04]  /*373c0*/  IMAD.SHL.U32 R3, R2, 0x100, RZ ;  /* 0x0000010002037824 */ /* 0x001fc800078e00ff */
[----:B------:R-:W-:Y:S02]  /*373d0*/  IMAD.IADD R3, R3, 0x1, R6 ;  /* 0x0000000103037824 */ /* 0x000fe400078e0206 */
[----:B------:R-:W0:Y:S01]  /*373e0*/  S2R R6, SR_TID.X ;  /* 0x0000000000067919 */ /* 0x000e220000002100 */
[----:B-1----:R-:W-:-:S04]  /*373f0*/  LOP3.LUT R26, R26, 0x1c, RZ, 0xc0, !PT ;  /* 0x0000001c1a1a7812 */ /* 0x002fc800078ec0ff */
[----:B------:R-:W-:Y:S02]  /*37400*/  LEA.HI R26, R26, 0x18, RZ, 0x1e ;  /* 0x000000181a1a7811 */ /* 0x000fe400078ff0ff */
[----:B0-----:R-:W-:Y:S02]  /*37410*/  LOP3.LUT R25, R6, 0x1c, RZ, 0xc0, !PT ;  /* 0x0000001c06197812 */ /* 0x001fe400078ec0ff */
[----:B------:R-:W-:Y:S02]  /*37420*/  SHF.L.U32 R6, R2, 0x8, RZ ;  /* 0x0000000802067819 */ /* 0x000fe400000006ff */
[----:B------:R-:W-:-:S05]  /*37430*/  LEA.HI R25, R25, 0x20, RZ, 0x1e ;  /* 0x0000002019197811 */ /* 0x000fca00078ff0ff */
[----:B------:R-:W-:Y:S02]  /*37440*/  IMAD.IADD R6, R6, 0x1, R25 ;  /* 0x0000000106067824 */ /* 0x000fe400078e0219 */
[----:B------:R-:W-:-:S04]  /*37450*/  IMAD.SHL.U32 R25, R2, 0x100, RZ ;  /* 0x0000010002197824 */ /* 0x000fc800078e00ff */
[----:B------:R-:W-:Y:S02]  /*37460*/  IMAD.IADD R25, R25, 0x1, R26 ;  /* 0x0000000119197824 */ /* 0x000fe400078e021a */
[----:B------:R-:W0:Y:S01]  /*37470*/  S2R R26, SR_TID.X ;  /* 0x00000000001a7919 */ /* 0x000e220000002100 */
[----:B------:R0:W-:Y:S01]  /*37480*/  STL [R1+0x170], R17 ;  /* 0x0001701101007387 */ /* 0x0001e20000100800 */
[----:B------:R-:W-:Y:S02]  /*37490*/  ISETP.GT.U32.AND P2, PT, R4, R22, PT ;  /* 0x000000160400720c */ /* 0x000fe40003f44070 */
[----:B------:R-:W-:Y:S02]  /*374a0*/  SHF.L.U32 R24, R2, 0x8, RZ ;  /* 0x0000000802187819 */ /* 0x000fe400000006ff */
[C---:B------:R-:W-:Y:S02]  /*374b0*/  ISETP.GT.U32.AND P3, PT, R4.reuse, R3, PT ;  /* 0x000000030400720c */ /* 0x040fe40003f64070 */
[----:B------:R-:W-:-:S02]  /*374c0*/  ISETP.GT.U32.AND P1, PT, R4, R6, PT ;  /* 0x000000060400720c */ /* 0x000fc40003f24070 */
[----:B------:R-:W-:Y:S02]  /*374d0*/  ISETP.GT.U32.AND.EX P2, PT, R0, RZ, PT, P2 ;  /* 0x000000ff0000720c */ /* 0x000fe40003f44120 */
[----:B------:R-:W-:Y:S02]  /*374e0*/  ISETP.GT.U32.AND P4, PT, R4, R25, PT ;  /* 0x000000190400720c */ /* 0x000fe40003f84070 */
[C---:B------:R-:W-:Y:S02]  /*374f0*/  ISETP.GT.U32.AND.EX P3, PT, R0.reuse, RZ, PT, P3 ;  /* 0x000000ff0000720c */ /* 0x040fe40003f64130 */
[----:B------:R-:W-:Y:S02]  /*37500*/  ISETP.GT.U32.AND.EX P1, PT, R0, RZ, PT, P1 ;  /* 0x000000ff0000720c */ /* 0x000fe40003f24110 */
[----:B------:R-:W-:Y:S01]  /*37510*/  FSEL R15, R15, -INF , !P2 ;  /* 0xff8000000f0f7808 */ /* 0x000fe20005000000 */
[----:B------:R-:W-:Y:S01]  /*37520*/  IMAD.SHL.U32 R2, R2, 0x100, RZ ;  /* 0x0000010002027824 */ /* 0x000fe200078e00ff */
[----:B------:R-:W-:-:S02]  /*37530*/  ISETP.GT.U32.AND.EX P4, PT, R0, RZ, PT, P4 ;  /* 0x000000ff0000720c */ /* 0x000fc40003f84140 */
[C---:B0-----:R-:W-:Y:S02]  /*37540*/  LOP3.LUT R17, R26.reuse, 0x1c, RZ, 0xc0, !PT ;  /* 0x0000001c1a117812 */ /* 0x041fe400078ec0ff */
[----:B------:R-:W-:Y:S02]  /*37550*/  LOP3.LUT R26, R26, 0x1c, RZ, 0xc0, !PT ;  /* 0x0000001c1a1a7812 */ /* 0x000fe400078ec0ff */
[----:B------:R-:W-:Y:S02]  /*37560*/  LEA.HI R17, R17, 0x10, RZ, 0x1e ;  /* 0x0000001011117811 */ /* 0x000fe400078ff0ff */
[----:B------:R-:W-:-:S03]  /*37570*/  LEA.HI R26, R26, 0x8, RZ, 0x1e ;  /* 0x000000081a1a7811 */ /* 0x000fc600078ff0ff */
[----:B------:R-:W-:Y:S02]  /*37580*/  IMAD.IADD R24, R24, 0x1, R17 ;  /* 0x0000000118187824 */ /* 0x000fe400078e0211 */
[----:B------:R-:W4:Y:S04]  /*37590*/  LDL.LU R17, [R1+0xeec] ;  /* 0x000eec0001117983 */ /* 0x000f280000300800 */
[----:B------:R0:W-:Y:S01]  /*375a0*/  STL [R1+0x168], R15 ;  /* 0x0001680f01007387 */ /* 0x0001e20000100800 */
[----:B------:R-:W-:Y:S01]  /*375b0*/  ISETP.GT.U32.AND P2, PT, R4, R24, PT ;  /* 0x000000180400720c */ /* 0x000fe20003f44070 */
[----:B------:R-:W-:-:S03]  /*375c0*/  IMAD.IADD R2, R2, 0x1, R26 ;  /* 0x0000000102027824 */ /* 0x000fc600078e021a */
[----:B------:R-:W-:Y:S01]  /*375d0*/  ISETP.GT.U32.AND.EX P2, PT, R0, RZ, PT, P2 ;  /* 0x000000ff0000720c */ /* 0x000fe20003f44120 */
[----:B0-----:R-:W4:Y:S04]  /*375e0*/  LDL.LU R15, [R1+0xee8] ;  /* 0x000ee800010f7983 */ /* 0x001f280000300800 */
[----:B------:R-:W4:Y:S01]  /*375f0*/  LDL.LU R26, [R1+0xc] ;  /* 0x00000c00011a7983 */ /* 0x000f220000300800 */
[----:B--2---:R-:W-:Y:S02]  /*37600*/  FSEL R28, R28, -INF , !P3 ;  /* 0xff8000001c1c7808 */ /* 0x004fe40005800000 */
[----:B------:R-:W-:-:S03]  /*37610*/  ISETP.GT.U32.AND P3, PT, R4, R2, PT ;  /* 0x000000020400720c */ /* 0x000fc60003f64070 */
[----:B------:R0:W-:Y:S01]  /*37620*/  STL [R1+0x160], R28 ;  /* 0x0001601c01007387 */ /* 0x0001e20000100800 */
[----:B------:R-:W-:-:S03]  /*37630*/  ISETP.GT.U32.AND.EX P3, PT, R0, RZ, PT, P3 ;  /* 0x000000ff0000720c */ /* 0x000fc60003f64130 */
[----:B0-----:R-:W2:Y:S01]  /*37640*/  LDL.LU R28, [R1+0x10] ;  /* 0x00001000011c7983 */ /* 0x001ea20000300800 */
[----:B---3--:R-:W-:Y:S02]  /*37650*/  FSEL R10, R10, -INF , !P1 ;  /* 0xff8000000a0a7808 */ /* 0x008fe40004800000 */
[----:B-----5:R-:W-:-:S03]  /*37660*/  FSEL R16, R16, -INF , !P4 ;  /* 0xff80000010107808 */ /* 0x020fc60006000000 */
[----:B------:R0:W-:Y:S01]  /*37670*/  STL [R1+0x13c], R10 ;  /* 0x00013c0a01007387 */ /* 0x0001e20000100800 */
[----:B------:R-:W-:-:S03]  /*37680*/  ISETP.GE.U32.AND P4, PT, R4, R13, PT ;  /* 0x0000000d0400720c */ /* 0x000fc60003f86070 */
[----:B0-----:R-:W3:Y:S01]  /*37690*/  LDL.LU R10, [R1+0x18] ;  /* 0x00001800010a7983 */ /* 0x001ee20000300800 */
[----:B------:R-:W-:Y:S01]  /*376a0*/  FMUL R14, R14, UR12 ;  /* 0x0000000c0e0e7c20 */ /* 0x000fe20008400000 */
[----:B------:R-:W-:Y:S02]  /*376b0*/  FSEL R9, R9, -INF , !P2 ;  /* 0xff80000009097808 */ /* 0x000fe40005000000 */
[----:B------:R-:W-:Y:S02]  /*376c0*/  ISETP.GE.U32.AND P2, PT, R4, R8, PT ;  /* 0x000000080400720c */ /* 0x000fe40003f46070 */
[----:B------:R-:W-:Y:S02]  /*376d0*/  FSEL R14, R14, -INF , !P3 ;  /* 0xff8000000e0e7808 */ /* 0x000fe40005800000 */
[----:B----4-:R-:W-:Y:S02]  /*376e0*/  ISETP.GT.U32.AND P1, PT, R4, R21, PT ;  /* 0x000000150400720c */ /* 0x010fe40003f24070 */
[----:B------:R-:W4:Y:S04]  /*376f0*/  LDL.LU R21, [R1+0x40] ;  /* 0x0000400001157983 */ /* 0x000f280000300800 */
[----:B------:R0:W-:Y:S01]  /*37700*/  STL [R1+0x120], R16 ;  /* 0x0001201001007387 */ /* 0x0001e20000100800 */
[----:B------:R-:W-:-:S03]  /*37710*/  ISETP.GT.U32.AND.EX P1, PT, R0, RZ, PT, P1 ;  /* 0x000000ff0000720c */ /* 0x000fc60003f24110 */
[----:B0-----:R-:W5:Y:S04]  /*37720*/  LDL.LU R16, [R1+0xee4] ;  /* 0x000ee40001107983 */ /* 0x001f680000300800 */
[----:B------:R-:W5:Y:S04]  /*37730*/  LDL.LU R13, [R1+0xee0] ;  /* 0x000ee000010d7983 */ /* 0x000f680000300800 */
[----:B------:R-:W5:Y:S04]  /*37740*/  LDL.LU R8, [R1+0x50] ;  /* 0x0000500001087983 */ /* 0x000f680000300800 */
[----:B------:R0:W-:Y:S01]  /*37750*/  STL [R1+0x114], R9 ;  /* 0x0001140901007387 */ /* 0x0001e20000100800 */
[----:B------:R-:W-:Y:S01]  /*37760*/  ISETP.GE.U32.AND P3, PT, R4, R5, PT ;  /* 0x000000050400720c */ /* 0x000fe20003f66070 */
[----:B0-----:R-:W-:-:S02]  /*37770*/  FMUL R9, R23, UR12 ;  /* 0x0000000c17097c20 */ /* 0x001fc40008400000 */
[----:B------:R-:W5:Y:S04]  /*37780*/  LDL.LU R23, [R1+0x58] ;  /* 0x0000580001177983 */ /* 0x000f680000300800 */
[----:B------:R0:W-:Y:S01]  /*37790*/  STL [R1+0x108], R14 ;  /* 0x0001080e01007387 */ /* 0x0001e20000100800 */
[----:B------:R-:W-:-:S03]  /*377a0*/  FSEL R9, R9, -INF , !P1 ;  /* 0xff80000009097808 */ /* 0x000fc60004800000 */
[----:B0-----:R-:W5:Y:S04]  /*377b0*/  LDL.LU R14, [R1+0xedc] ;  /* 0x000edc00010e7983 */ /* 0x001f680000300800 */
[----:B------:R-:W5:Y:S04]  /*377c0*/  LDL.LU R5, [R1+0x60] ;  /* 0x0000600001057983 */ /* 0x000f680000300800 */
[----:B------:R0:W-:Y:S04]  /*377d0*/  STL [R1+0x104], R9 ;  /* 0x0001040901007387 */ /* 0x0001e80000100800 */
[----:B0-----:R-:W5:Y:S01]  /*377e0*/  LDL.LU R9, [R1+0x48] ;  /* 0x0000480001097983 */ /* 0x001f620000300800 */
[----:B------:R-:W-:-:S02]  /*377f0*/  ISETP.GE.U32.AND.EX P4, PT, R0, RZ, PT, P4 ;  /* 0x000000ff0000720c */ /* 0x000fc40003f86140 */
[----:B------:R-:W-:Y:S02]  /*37800*/  ISETP.GE.U32.AND.EX P2, PT, R0, RZ, PT, P2 ;  /* 0x000000ff0000720c */ /* 0x000fe40003f46120 */
[----:B------:R-:W-:Y:S02]  /*37810*/  ISETP.GE.U32.AND P1, PT, R4, R20, PT ;  /* 0x000000140400720c */ /* 0x000fe40003f26070 */
[C---:B------:R-:W-:Y:S01]  /*37820*/  ISETP.GE.U32.AND.EX P3, PT, R0.reuse, RZ, PT, P3 ;  /* 0x000000ff0000720c */ /* 0x040fe20003f66130 */
[----:B------:R-:W5:Y:S01]  /*37830*/  LDL.LU R20, [R1+0x68] ;  /* 0x0000680001147983 */ /* 0x000f620000300800 */
[----:B------:R-:W-:Y:S02]  /*37840*/  ISETP.GE.U32.AND.EX P1, PT, R0, RZ, PT, P1 ;  /* 0x000000ff0000720c */ /* 0x000fe40003f26110 */
[----:B------:R-:W-:Y:S02]  /*37850*/  FSEL R26, R26, -INF , !P4 ;  /* 0xff8000001a1a7808 */ /* 0x000fe40006000000 */
[----:B------:R-:W-:-:S03]  /*37860*/  ISETP.GE.U32.AND P4, PT, R4, R27, PT ;  /* 0x0000001b0400720c */ /* 0x000fc60003f86070 */
[----:B------:R0:W-:Y:S01]  /*37870*/  STL [R1+0x1c4], R26 ;  /* 0x0001c41a01007387 */ /* 0x0001e20000100800 */
[----:B------:R-:W-:-:S03]  /*37880*/  ISETP.GE.U32.AND.EX P4, PT, R0, RZ, PT, P4 ;  /* 0x000000ff0000720c */ /* 0x000fc60003f86140 */
[----:B0-----:R-:W5:Y:S04]  /*37890*/  LDL.LU R26, [R1+0x70] ;  /* 0x00007000011a7983 */ /* 0x001f680000300800 */
[----:B------:R-:W5:Y:S01]  /*378a0*/  LDL.LU R27, [R1+0x78] ;  /* 0x00007800011b7983 */ /* 0x000f620000300800 */
[----:B--2---:R-:W-:Y:S02]  /*378b0*/  FSEL R28, R28, -INF , !P2 ;  /* 0xff8000001c1c7808 */ /* 0x004fe40005000000 */
[----:B------:R-:W-:-:S03]  /*378c0*/  ISETP.GE.U32.AND P2, PT, R4, R29, PT ;  /* 0x0000001d0400720c */ /* 0x000fc60003f46070 */
[----:B------:R0:W-:Y:S01]  /*378d0*/  STL [R1+0x1b8], R28 ;  /* 0x0001b81c01007387 */ /* 0x0001e20000100800 */
[----:B------:R-:W-:-:S03]  /*378e0*/  ISETP.GE.U32.AND.EX P2, PT, R0, RZ, PT, P2 ;  /* 0x000000ff0000720c */ /* 0x000fc60003f46120 */
[----:B0-----:R-:W2:Y:S04]  /*378f0*/  LDL.LU R28, [R1+0xed8] ;  /* 0x000ed800011c7983 */ /* 0x001ea80000300800 */
[----:B------:R-:W2:Y:S01]  /*37900*/  LDL.LU R29, [R1+0xed4] ;  /* 0x000ed400011d7983 */ /* 0x000ea20000300800 */
[----:B---3--:R-:W-:Y:S02]  /*37910*/  FSEL R10, R10, -INF , !P3 ;  /* 0xff8000000a0a7808 */ /* 0x008fe40005800000 */
[----:B------:R-:W-:-:S03]  /*37920*/  ISETP.GE.U32.AND P3, PT, R4, R12, PT ;  /* 0x0000000c0400720c */ /* 0x000fc60003f66070 */
[----:B------:R0:W-:Y:S01]  /*37930*/  STL [R1+0x1ac], R10 ;  /* 0x0001ac0a01007387 */ /* 0x0001e20000100800 */
[----:B------:R-:W-:-:S03]  /*37940*/  ISETP.GE.U32.AND.EX P3, PT, R0, RZ, PT, P3 ;  /* 0x000000ff0000720c */ /* 0x000fc60003f66130 */
[----:B0-----:R-:W3:Y:S04]  /*37950*/  LDL.LU R10, [R1+0xed0] ;  /* 0x000ed000010a7983 */ /* 0x001ee80000300800 */
[----:B------:R-:W3:Y:S01]  /*37960*/  LDL.LU R12, [R1+0xecc] ;  /* 0x000ecc00010c7983 */ /* 0x000ee20000300800 */
[----:B----4-:R-:W-:Y:S02]  /*37970*/  FSEL R21, R21, -INF , !P1 ;  /* 0xff80000015157808 */ /* 0x010fe40004800000 */
[----:B------:R-:W-:-:S03]  /*37980*/  ISETP.GE.U32.AND P1, PT, R4, R11, PT ;  /* 0x0000000b0400720c */ /* 0x000fc60003f26070 */
[----:B------:R0:W-:Y:S01]  /*37990*/  STL [R1+0x1a4], R21 ;  /* 0x0001a41501007387 */ /* 0x0001e20000100800 */
[----:B-----5:R-:W-:-:S03]  /*379a0*/  FSEL R8, R8, -INF , !P2 ;  /* 0xff80000008087808 */ /* 0x020fc60005000000 */
[----:B0-----:R-:W4:Y:S04]  /*379b0*/  LDL.LU R21, [R1+0xa0] ;  /* 0x0000a00001157983 */ /* 0x001f280000300800 */
[----:B------:R-:W5:Y:S01]  /*379c0*/  LDL.LU R11, [R1+0xec8] ;  /* 0x000ec800010b7983 */ /* 0x000f620000300800 */
[C---:B------:R-:W-:Y:S02]  /*379d0*/  ISETP.GE.U32.AND P2, PT, R4.reuse, R22, PT ;  /* 0x000000160400720c */ /* 0x040fe40003f46070 */
[----:B------:R-:W-:Y:S02]  /*379e0*/  FSEL R23, R23, -INF , !P3 ;  /* 0xff80000017177808 */ /* 0x000fe40005800000 */
[----:B------:R-:W-:Y:S02]  /*379f0*/  ISETP.GE.U32.AND P3, PT, R4, R3, PT ;  /* 0x000000030400720c */ /* 0x000fe40003f66070 */
[----:B------:R-:W-:-:S02]  /*37a00*/  FSEL R9, R9, -INF , !P4 ;  /* 0xff80000009097808 */ /* 0x000fc40006000000 */
[----:B------:R-:W-:-:S03]  /*37a10*/  ISETP.GE.U32.AND P4, PT, R4, R7, PT ;  /* 0x000000070400720c */ /* 0x000fc60003f86070 */
[----:B------:R0:W-:Y:S04]  /*37a20*/  STL [R1+0x190], R9 ;  /* 0x0001900901007387 */ /* 0x0001e80000100800 */
[----:B0-----:R-:W2:Y:S04]  /*37a30*/  LDL R9, [R1+0x97c] ;  /* 0x00097c0001097983 */ /* 0x001ea80000100800 */
[----:B------:R-:W2:Y:S04]  /*37a40*/  LDL.LU R7, [R1+0xec4] ;  /* 0x000ec40001077983 */ /* 0x000ea80000300800 */
[----:B------:R0:W-:Y:S04]  /*37a50*/  STL [R1+0x17c], R8 ;  /* 0x00017c0801007387 */ /* 0x0001e80000100800 */
[----:B0-----:R-:W2:Y:S04]  /*37a60*/  LDL.LU R8, [R1+0xec0] ;  /* 0x000ec00001087983 */ /* 0x001ea80000300800 */
[----:B------:R-:W2:Y:S04]  /*37a70*/  LDL.LU R22, [R1+0xebc] ;  /* 0x000ebc0001167983 */ /* 0x000ea80000300800 */
[----:B------:R0:W-:Y:S04]  /*37a80*/  STL [R1+0x178], R23 ;  /* 0x0001781701007387 */ /* 0x0001e80000100800 */
[----:B0-----:R-:W2:Y:S04]  /*37a90*/  LDL.LU R23, [R1+0xeb8] ;  /* 0x000eb80001177983 */ /* 0x001ea80000300800 */
[----:B------:R-:W2:Y:S01]  /*37aa0*/  LDL R3, [R1+0x9f4] ;  /* 0x0009f40001037983 */ /* 0x000ea20000100800 */
[----:B------:R-:W-:-:S02]  /*37ab0*/  ISETP.GE.U32.AND.EX P1, PT, R0, RZ, PT, P1 ;  /* 0x000000ff0000720c */ /* 0x000fc40003f26110 */
[C---:B------:R-:W-:Y:S02]  /*37ac0*/  ISETP.GE.U32.AND.EX P4, PT, R0.reuse, RZ, PT, P4 ;  /* 0x000000ff0000720c */ /* 0x040fe40003f86140 */
[----:B------:R-:W-:Y:S02]  /*37ad0*/  ISETP.GE.U32.AND.EX P2, PT, R0, RZ, PT, P2 ;  /* 0x000000ff0000720c */ /* 0x000fe40003f46120 */
[----:B------:R-:W-:Y:S02]  /*37ae0*/  FSEL R5, R5, -INF , !P1 ;  /* 0xff80000005057808 */ /* 0x000fe40004800000 */
[----:B------:R-:W-:Y:S02]  /*37af0*/  FSEL R20, R20, -INF , !P4 ;  /* 0xff80000014147808 */ /* 0x000fe40006000000 */
[C---:B------:R-:W-:Y:S02]  /*37b00*/  ISETP.GE.U32.AND P4, PT, R4.reuse, R25, PT ;  /* 0x000000190400720c */ /* 0x040fe40003f86070 */
[----:B------:R-:W-:Y:S01]  /*37b10*/  ISETP.GE.U32.AND P1, PT, R4, R6, PT ;  /* 0x000000060400720c */ /* 0x000fe20003f26070 */
[----:B------:R0:W-:Y:S01]  /*37b20*/  STL [R1+0x174], R5 ;  /* 0x0001740501007387 */ /* 0x0001e20000100800 */
[----:B------:R-:W-:-:S02]  /*37b30*/  ISETP.GE.U32.AND.EX P3, PT, R0, RZ, PT, P3 ;  /* 0x000000ff0000720c */ /* 0x000fc40003f66130 */
[----:B------:R-:W-:Y:S01]  /*37b40*/  ISETP.GE.U32.AND.EX P1, PT, R0, RZ, PT, P1 ;  /* 0x000000ff0000720c */ /* 0x000fe20003f26110 */
[----:B0-----:R-:W3:Y:S04]  /*37b50*/  LDL.LU R5, [R1+0xeb4] ;  /* 0x000eb40001057983 */ /* 0x001ee80000300800 */
[----:B------:R-:W3:Y:S04]  /*37b60*/  LDL.LU R6, [R1+0xeb0] ;  /* 0x000eb00001067983 */ /* 0x000ee80000300800 */
[----:B------:R0:W-:Y:S04]  /*37b70*/  STL [R1+0x148], R20 ;  /* 0x0001481401007387 */ /* 0x0001e80000100800 */
[----:B0-----:R-:W3:Y:S01]  /*37b80*/  LDL.LU R20, [R1+0xeac] ;  /* 0x000eac0001147983 */ /* 0x001ee20000300800 */
[----:B------:R-:W-:-:S02]  /*37b90*/  FSEL R25, R26, -INF , !P2 ;  /* 0xff8000001a197808 */ /* 0x000fc40005000000 */
[----:B------:R-:W-:-:S03]  /*37ba0*/  ISETP.GE.U32.AND P2, PT, R4, R24, PT ;  /* 0x000000180400720c */ /* 0x000fc60003f46070 */
[----:B------:R0:W-:Y:S04]  /*37bb0*/  STL [R1+0x130], R25 ;  /* 0x0001301901007387 */ /* 0x0001e80000100800 */
[----:B------:R-:W3:Y:S01]  /*37bc0*/  LDL.LU R24, [R1+0x1d0] ;  /* 0x0001d00001187983 */ /* 0x000ee20000300800 */
[----:B0-----:R-:W-:-:S05]  /*37bd0*/  FSEL R25, R27, -INF , !P3 ;  /* 0xff8000001b197808 */ /* 0x001fca0005800000 */
[----:B------:R0:W-:Y:S04]  /*37be0*/  STL [R1+0x118], R25 ;  /* 0x0001181901007387 */ /* 0x0001e80000100800 */
[----:B0-----:R-:W3:Y:S04]  /*37bf0*/  LDL.LU R25, [R1+0x1d4] ;  /* 0x0001d40001197983 */ /* 0x001ee80000300800 */
[----:B------:R-:W3:Y:S04]  /*37c00*/  LDL.LU R26, [R1+0x1d8] ;  /* 0x0001d800011a7983 */ /* 0x000ee80000300800 */
[----:B------:R-:W3:Y:S01]  /*37c10*/  LDL.LU R27, [R1+0x1dc] ;  /* 0x0001dc00011b7983 */ /* 0x000ee20000300800 */
[----:B----4-:R-:W-:-:S05]  /*37c20*/  FSEL R21, R21, -INF , !P1 ;  /* 0xff80000015157808 */ /* 0x010fca0004800000 */
[----:B------:R0:W-:Y:S04]  /*37c30*/  STL [R1+0x110], R21 ;  /* 0x0001101501007387 */ /* 0x0001e80000100800 */
[----:B0-----:R-:W4:Y:S01]  /*37c40*/  LDL.LU R21, [R1+0xea8] ;  /* 0x000ea80001157983 */ /* 0x001f220000300800 */
[CC--:B--2---:R-:W-:Y:S02]  /*37c50*/  ISETP.GT.U32.AND P3, PT, R4.reuse, R3.reuse, PT ;  /* 0x000000030400720c */ /* 0x0c4fe40003f64070 */
[----:B------:R-:W-:Y:S02]  /*37c60*/  ISETP.GE.U32.AND P1, PT, R4, R3, PT ;  /* 0x000000030400720c */ /* 0x000fe40003f26070 */
[----:B------:R-:W2:Y:S01]  /*37c70*/  LDL.LU R3, [R1+0xea4] ;  /* 0x000ea40001037983 */ /* 0x000ea20000300800 */
[----:B------:R-:W-:-:S04]  /*37c80*/  ISETP.GE.U32.AND.EX P4, PT, R0, RZ, PT, P4 ;  /* 0x000000ff0000720c */ /* 0x000fc80003f86140 */
[----:B--2---:R-:W-:-:S05]  /*37c90*/  FSEL R3, R3, -INF , !P4 ;  /* 0xff80000003037808 */ /* 0x004fca0006000000 */
[----:B------:R0:W-:Y:S04]  /*37ca0*/  STL [R1+0x10c], R3 ;  /* 0x00010c0301007387 */ /* 0x0001e80000100800 */
[----:B0-----:R-:W2:Y:S01]  /*37cb0*/  LDL.LU R3, [R1+0xea0] ;  /* 0x000ea00001037983 */ /* 0x001ea20000300800 */
[C---:B------:R-:W-:Y:S02]  /*37cc0*/  ISETP.GE.U32.AND.EX P2, PT, R0.reuse, RZ, PT, P2 ;  /* 0x000000ff0000720c */ /* 0x040fe40003f46120 */
[----:B------:R-:W-:Y:S02]  /*37cd0*/  ISETP.GT.U32.AND.EX P3, PT, R0, RZ, PT, P3 ;  /* 0x000000ff0000720c */ /* 0x000fe40003f64130 */
[----:B------:R-:W-:Y:S02]  /*37ce0*/  ISETP.GE.U32.AND P4, PT, R4, R2, PT ;  /* 0x000000020400720c */ /* 0x000fe40003f86070 */
[----:B------:R-:W4:Y:S01]  /*37cf0*/  LDL.LU R2, [R1+0xe9c] ;  /* 0x000e9c0001027983 */ /* 0x000f220000300800 */
[----:B------:R-:W-:Y:S01]  /*37d00*/  IMAD.IADD R8, R8, 0x1, R7 ;  /* 0x0000000108087824 */ /* 0x000fe200078e0207 */
[----:B--2---:R-:W-:-:S02]  /*37d10*/  FSEL R3, R3, -INF , !P2 ;  /* 0xff80000003037808 */ /* 0x004fc40005000000 */
[----:B------:R-:W-:Y:S02]  /*37d20*/  ISETP.GE.U32.AND P2, PT, R4, R9, PT ;  /* 0x000000090400720c */ /* 0x000fe40003f46070 */
[----:B------:R-:W-:Y:S02]  /*37d30*/  SEL R4, RZ, 0x1, !P3 ;  /* 0x00000001ff047807 */ /* 0x000fe40005800000 */
[----:B---3--:R-:W-:Y:S01]  /*37d40*/  IADD3 R9, PT, PT, R6, R5, RZ ;  /* 0x0000000506097210 */ /* 0x008fe20007ffe0ff */
[----:B------:R0:W-:Y:S02]  /*37d50*/  STL [R1+0x100], R3 ;  /* 0x0001000301007387 */ /* 0x0001e40000100800 */
[----:B-----5:R-:W-:Y:S02]  /*37d60*/  IMAD.IADD R11, R4, 0x1, R11 ;  /* 0x00000001040b7824 */ /* 0x020fe400078e020b */
[----:B0-----:R-:W2:Y:S04]  /*37d70*/  LDL.LU R3, [R1+0xe98] ;  /* 0x000e980001037983 */ /* 0x001ea80000300800 */
[----:B------:R-:W2:Y:S04]  /*37d80*/  LDL.LU R4, [R1+0x294] ;  /* 0x0002940001047983 */ /* 0x000ea80000300800 */
[----:B------:R-:W2:Y:S04]  /*37d90*/  LDL.LU R5, [R1+0x29c] ;  /* 0x00029c0001057983 */ /* 0x000ea80000300800 */
[----:B------:R-:W2:Y:S04]  /*37da0*/  LDL.LU R6, [R1+0x2a4] ;  /* 0x0002a40001067983 */ /* 0x000ea80000300800 */
[----:B------:R-:W2:Y:S01]  /*37db0*/  LDL.LU R7, [R1+0x2ac] ;  /* 0x0002ac0001077983 */ /* 0x000ea20000300800 */
[----:B------:R-:W-:-:S02]  /*37dc0*/  LOP3.LUT R9, R9, 0x3, RZ, 0xc0, !PT ;  /* 0x0000000309097812 */ /* 0x000fc400078ec0ff */
[----:B------:R-:W-:Y:S01]  /*37dd0*/  IADD3 R13, PT, PT, R14, R13, RZ ;  /* 0x0000000d0e0d7210 */ /* 0x000fe20007ffe0ff */
[----:B------:R-:W-:Y:S02]  /*37de0*/  IMAD.IADD R14, R16, 0x1, R15 ;  /* 0x00000001100e7824 */ /* 0x000fe400078e020f */
[----:B------:R-:W-:Y:S01]  /*37df0*/  IMAD.IADD R15, R19, 0x1, R18 ;  /* 0x00000001130f7824 */ /* 0x000fe200078e0212 */
[----:B----4-:R-:W-:Y:S01]  /*37e00*/  IADD3 R16, PT, PT, R9, R20, R21 ;  /* 0x0000001409107210 */ /* 0x010fe20007ffe015 */
[----:B------:R-:W3:Y:S04]  /*37e10*/  LDL.LU R18, [R1] ;  /* 0x0000000001127983 */ /* 0x000ee80000300800 */
[----:B------:R-:W3:Y:S01]  /*37e20*/  LDL.LU R21, [R1+0x4] ;  /* 0x0000040001157983 */ /* 0x000ee20000300800 */
[----:B--2---:R-:W-:Y:S03]  /*37e30*/  HMMA.16816.F32 R4, R4, R2, R24 ;  /* 0x000000020404723c */ /* 0x004fe60000001818 */
[----:B------:R-:W2:Y:S04]  /*37e40*/  LDL.LU.64 R26, [R1+0xe90] ;  /* 0x000e9000011a7983 */ /* 0x000ea80000300a00 */
[----:B------:R-:W4:Y:S01]  /*37e50*/  LDL.LU.64 R24, [R1+0xe88] ;  /* 0x000e880001187983 */ /* 0x000f220000300a00 */
[----:B------:R-:W-:Y:S01]  /*37e60*/  IMAD.IADD R10, R12, 0x1, R10 ;  /* 0x000000010c0a7824 */ /* 0x000fe200078e020a */
[----:B------:R-:W-:-:S04]  /*37e70*/  LOP3.LUT R11, R11, 0x3, RZ, 0xc0, !PT ;  /* 0x000000030b0b7812 */ /* 0x000fc800078ec0ff */
[----:B------:R-:W-:-:S06]  /*37e80*/  LOP3.LUT R10, R10, 0x3, RZ, 0xc0, !PT ;  /* 0x000000030a0a7812 */ /* 0x000fcc00078ec0ff */
[----:B------:R0:W-:Y:S01]  /*37e90*/  STL [R1+0x14], R5 ;  /* 0x0000140501007387 */ /* 0x0001e20000100800 */
[----:B------:R-:W-:-:S03]  /*37ea0*/  MOV R20, R4 ;  /* 0x0000000400147202 */ /* 0x000fc60000000f00 */
[----:B------:R1:W-:Y:S04]  /*37eb0*/  STL [R1+0x1c], R7 ;  /* 0x00001c0701007387 */ /* 0x0003e80000100800 */
[----:B------:R-:W5:Y:S01]  /*37ec0*/  LDL.LU R4, [R1+0x224] ;  /* 0x0002240001047983 */ /* 0x000f620000300800 */
[----:B------:R-:W-:-:S03]  /*37ed0*/  IMAD.MOV.U32 R19, RZ, RZ, R6 ;  /* 0x000000ffff137224 */ /* 0x000fc600078e0006 */
[----:B0-----:R-:W5:Y:S04]  /*37ee0*/  LDL.LU R5, [R1+0x22c] ;  /* 0x00022c0001057983 */ /* 0x001f680000300800 */
[----:B------:R-:W5:Y:S04]  /*37ef0*/  LDL.LU R6, [R1+0x234] ;  /* 0x0002340001067983 */ /* 0x000f680000300800 */
[----:B-1----:R-:W5:Y:S01]  /*37f00*/  LDL.LU R7, [R1+0x23c] ;  /* 0x00023c0001077983 */ /* 0x002f620000300800 */
[----:B------:R-:W-:Y:S02]  /*37f10*/  ISETP.GE.U32.AND.EX P1, PT, R0, RZ, PT, P1 ;  /* 0x000000ff0000720c */ /* 0x000fe40003f26110 */
[----:B------:R-:W-:-:S02]  /*37f20*/  LOP3.LUT R8, R8, 0x3, RZ, 0xc0, !PT ;  /* 0x0000000308087812 */ /* 0x000fc400078ec0ff */
[----:B------:R-:W-:Y:S02]  /*37f30*/  SEL R12, RZ, 0x1, P1 ;  /* 0x00000001ff0c7807 */ /* 0x000fe40000800000 */
[----:B------:R-:W-:-:S03]  /*37f40*/  LOP3.LUT R9, R13, 0x3, RZ, 0xc0, !PT ;  /* 0x000000030d097812 */ /* 0x000fc600078ec0ff */
[----:B------:R-:W-:Y:S01]  /*37f50*/  IMAD.IADD R12, R12, 0x1, R17 ;  /* 0x000000010c0c7824 */ /* 0x000fe200078e0211 */
[----:B------:R-:W-:Y:S02]  /*37f60*/  IADD3 R17, PT, PT, R8, R22, R23 ;  /* 0x0000001608117210 */ /* 0x000fe40007ffe017 */
[----:B------:R-:W-:Y:S02]  /*37f70*/  LOP3.LUT R8, R14, 0x3, RZ, 0xc0, !PT ;  /* 0x000000030e087812 */ /* 0x000fe400078ec0ff */
[----:B------:R-:W-:Y:S02]  /*37f80*/  IADD3 R13, PT, PT, R9, R28, R29 ;  /* 0x0000001c090d7210 */ /* 0x000fe40007ffe01d */
[----:B---3--:R-:W-:Y:S02]  /*37f90*/  IADD3 R14, PT, PT, R8, R18, R21 ;  /* 0x00000012080e7210 */ /* 0x008fe40007ffe015 */
[----:B----4-:R-:W-:Y:S02]  /*37fa0*/  IADD3 R11, PT, PT, R11, R24, R25 ;  /* 0x000000180b0b7210 */ /* 0x010fe40007ffe019 */
[----:B--2---:R-:W-:Y:S01]  /*37fb0*/  IADD3 R10, PT, PT, R10, R26, R27 ;  /* 0x0000001a0a0a7210 */ /* 0x004fe20007ffe01b */
[----:B------:R-:W5:Y:S04]  /*37fc0*/  LDL.LU R24, [R1+0x150] ;  /* 0x0001500001187983 */ /* 0x000f680000300800 */
[----:B------:R-:W5:Y:S04]  /*37fd0*/  LDL.LU R25, [R1+0x154] ;  /* 0x0001540001197983 */ /* 0x000f680000300800 */
[----:B------:R-:W5:Y:S04]  /*37fe0*/  LDL.LU R26, [R1+0x158] ;  /* 0x00015800011a7983 */ /* 0x000f680000300800 */
[----:B------:R-:W5:Y:S04]  /*37ff0*/  LDL.LU R27, [R1+0x15c] ;  /* 0x00015c00011b7983 */ /* 0x000f680000300800 */
[----:B------:R-:W2:Y:S04]  /*38000*/  LDL.LU R9, [R1+0x20] ;  /* 0x0000200001097983 */ /* 0x000ea80000300800 */
[----:B------:R-:W3:Y:S04]  /*38010*/  LDL.LU R28, [R1+0x2c] ;  /* 0x00002c00011c7983 */ /* 0x000ee80000300800 */
[----:B------:R-:W3:Y:S04]  /*38020*/  LDL.LU R29, [R1+0x28] ;  /* 0x00002800011d7983 */ /* 0x000ee80000300800 */
[----:B------:R-:W2:Y:S04]  /*38030*/  LDL R8, [R1+0x24] ;  /* 0x0000240001087983 */ /* 0x000ea80000100800 */
[----:B------:R-:W4:Y:S04]  /*38040*/  LDL.LU R22, [R1+0x34] ;  /* 0x0000340001167983 */ /* 0x000f280000300800 */
[----:B------:R-:W4:Y:S01]  /*38050*/  LDL.LU R23, [R1+0x3c] ;  /* 0x00003c0001177983 */ /* 0x000f220000300800 */
[----:B-----5:R-:W-:-:S15]  /*38060*/  HMMA.16816.F32 R4, R4, R2, R24 ;  /* 0x000000020404723c */ /* 0x020fde0000001818 */
[----:B------:R-:W-:-:S04]  /*38070*/  NOP ;  /* 0x0000000000007918 */ /* 0x000fc80000000000 */
[----:B------:R-:W-:Y:S01]  /*38080*/  IMAD.MOV.U32 R21, RZ, RZ, R6 ;  /* 0x000000ffff157224 */ /* 0x000fe200078e0006 */
[----:B------:R-:W-:Y:S04]  /*38090*/  STL [R1+0x4], R5 ;  /* 0x0000040501007387 */ /* 0x000fe80000100800 */
[----:B------:R-:W-:Y:S04]  /*380a0*/  STL [R1+0xc], R7 ;  /* 0x00000c0701007387 */ /* 0x000fe80000100800 */
[----:B----4-:R-:W-:Y:S04]  /*380b0*/  STL.64 [R1+0xe70], R22 ;  /* 0x000e701601007387 */ /* 0x010fe80000100a00 */
[----:B------:R0:W-:Y:S04]  /*380c0*/  STL.64 [R1+0xe68], R20 ;  /* 0x000e681401007387 */ /* 0x0001e80000100a00 */
[----:B0-----:R-:W4:Y:S04]  /*380d0*/  LDL.LU R20, [R1+0x80] ;  /* 0x0000800001147983 */ /* 0x001f280000300800 */
[----:B------:R-:W4:Y:S04]  /*380e0*/  LDL.LU R21, [R1+0x84] ;  /* 0x0000840001157983 */ /* 0x000f280000300800 */
[----:B------:R-:W5:Y:S04]  /*380f0*/  LDL.LU R22, [R1+0x88] ;  /* 0x0000880001167983 */ /* 0x000f680000300800 */
[----:B------:R-:W5:Y:S04]  /*38100*/  LDL.LU R23, [R1+0x8c] ;  /* 0x00008c0001177983 */ /* 0x000f680000300800 */
[----:B-----5:R-:W-:Y:S04]  /*38110*/  STL.64 [R1+0xe80], R22 ;  /* 0x000e801601007387 */ /* 0x020fe80000100a00 */
[----:B----4-:R0:W-:Y:S04]  /*38120*/  STL.64 [R1+0xe78], R20 ;  /* 0x000e781401007387 */ /* 0x0101e80000100a00 */
[----:B0-----:R-:W4:Y:S04]  /*38130*/  LDL.LU R20, [R1+0xf0] ;  /* 0x0000f00001147983 */ /* 0x001f280000300800 */
[----:B------:R-:W4:Y:S04]  /*38140*/  LDL.LU R21, [R1+0xf4] ;  /* 0x0000f40001157983 */ /* 0x000f280000300800 */
[----:B------:R-:W4:Y:S04]  /*38150*/  LDL.LU R22, [R1+0xf8] ;  /* 0x0000f80001167983 */ /* 0x000f280000300800 */
[----:B------:R-:W4:Y:S04]  /*38160*/  LDL.LU R23, [R1+0xfc] ;  /* 0x0000fc0001177983 */ /* 0x000f280000300800 */
[----:B------:R-:W4:Y:S04]  /*38170*/  LDL.LU R24, [R1+0x144] ;  /* 0x0001440001187983 */ /* 0x000f280000300800 */
[----:B------:R-:W4:Y:S04]  /*38180*/  LDL.LU R25, [R1+0x14c] ;  /* 0x00014c0001197983 */ /* 0x000f280000300800 */
[----:B------:R-:W4:Y:S04]  /*38190*/  LDL.LU R26, [R1+0x164] ;  /* 0x00016400011a7983 */ /* 0x000f280000300800 */
[----:B------:R-:W4:Y:S01]  /*381a0*/  LDL.LU R27, [R1+0x16c] ;  /* 0x00016c00011b7983 */ /* 0x000f220000300800 */
[----:B------:R-:W-:-:S02]  /*381b0*/  SHF.L.U32 R5, R16, 0x8, RZ ;  /* 0x0000000810057819 */ /* 0x000fc400000006ff */
[----:B------:R-:W-:Y:S01]  /*381c0*/  LOP3.LUT R6, R12, 0x3, RZ, 0xc0, !PT ;  /* 0x000000030c067812 */ /* 0x000fe200078ec0ff */
[----:B------:R-:W-:Y:S01]  /*381d0*/  IMAD.MOV.U32 R18, RZ, RZ, R4 ;  /* 0x000000ffff127224 */ /* 0x000fe200078e0004 */
[----:B------:R-:W-:Y:S02]  /*381e0*/  LOP3.LUT R4, R11, 0xf, RZ, 0xc0, !PT ;  /* 0x0000000f0b047812 */ /* 0x000fe400078ec0ff */
[----:B------:R-:W-:Y:S02]  /*381f0*/  LOP3.LUT R5, R5, 0xf00, RZ, 0xe2, !PT ;  /* 0x00000f0005057812 */ /* 0x000fe400078ee2ff */
[----:B--2---:R-:W-:Y:S02]  /*38200*/  IADD3 R6, PT, PT, R6, R9, R8 ;  /* 0x0000000906067210 */ /* 0x004fe40007ffe008 */
[----:B------:R-:W-:Y:S01]  /*38210*/  LOP3.LUT R7, R15, 0x3, RZ, 0xc0, !PT ;  /* 0x000000030f077812 */ /* 0x000fe200078ec0ff */
[----:B------:R-:W-:Y:S02]  /*38220*/  IMAD R9, R10, 0x10, R4 ;  /* 0x000000100a097824 */ /* 0x000fe400078e0204 */
[----:B------:R-:W-:Y:S01]  /*38230*/  IMAD R12, R17, 0x1000, R5 ;  /* 0x00001000110c7824 */ /* 0x000fe200078e0205 */
[----:B------:R-:W-:-:S02]  /*38240*/  LOP3.LUT R10, R6, 0xf, RZ, 0xc0, !PT ;  /* 0x0000000f060a7812 */ /* 0x000fc400078ec0ff */
[----:B---3--:R-:W-:Y:S01]  /*38250*/  IADD3 R11, PT, PT, R7, R29, R28 ;  /* 0x0000001d070b7210 */ /* 0x008fe20007ffe01c */
[----:B----4-:R-:W-:Y:S01]  /*38260*/  HMMA.16816.F32 R24, R24, R2, R20 ;  /* 0x000000021818723c */ /* 0x010fe20000001814 */
[----:B------:R-:W2:Y:S04]  /*38270*/  LDL.LU.64 R22, [R1+0xe80] ;  /* 0x000e800001167983 */ /* 0x000ea80000300a00 */
[----:B------:R-:W2:Y:S04]  /*38280*/  LDL.LU.64 R20, [R1+0xe78] ;  /* 0x000e780001147983 */ /* 0x000ea80000300a00 */
[----:B------:R-:W2:Y:S04]  /*38290*/  LDL.LU R4, [R1+0xc4] ;  /* 0x0000c40001047983 */ /* 0x000ea80000300800 */
[----:B------:R-:W2:Y:S04]  /*382a0*/  LDL.LU R5, [R1+0xcc] ;  /* 0x0000cc0001057983 */ /* 0x000ea80000300800 */
[----:B------:R-:W2:Y:S04]  /*382b0*/  LDL.LU R6, [R1+0xd4] ;  /* 0x0000d40001067983 */ /* 0x000ea80000300800 */
[----:B------:R-:W2:Y:S01]  /*382c0*/  LDL.LU R7, [R1+0xdc] ;  /* 0x0000dc0001077983 */ /* 0x000ea20000300800 */
[----:B------:R-:W-:Y:S01]  /*382d0*/  LOP3.LUT R9, R9, 0xff, RZ, 0xc0, !PT ;  /* 0x000000ff09097812 */ /* 0x000fe200078ec0ff */
[----:B------:R-:W-:Y:S01]  /*382e0*/  IMAD.SHL.U32 R8, R13, 0x100, RZ ;  /* 0x000001000d087824 */ /* 0x000fe200078e00ff */
[----:B------:R-:W-:-:S02]  /*382f0*/  ISETP.GE.U32.AND.EX P4, PT, R0, RZ, PT, P4 ;  /* 0x000000ff0000720c */ /* 0x000fc40003f86140 */
[----:B------:R-:W-:Y:S01]  /*38300*/  ISETP.GE.U32.AND.EX P2, PT, R0, RZ, PT, P2 ;  /* 0x000000ff0000720c */ /* 0x000fe20003f46120 */
[----:B------:R-:W-:Y:S01]  /*38310*/  IMAD.IADD R0, R12, 0x1, R9 ;  /* 0x000000010c007824 */ /* 0x000fe200078e0209 */
[----:B--2---:R-:W-:Y:S01]  /*38320*/  HMMA.16816.F32 R4, R4, R2, R20 ;  /* 0x000000020404723c */ /* 0x004fe20000001814 */
[----:B------:R-:W2:Y:S01]  /*38330*/  LDL.LU.64 R22, [R1+0xe70] ;  /* 0x000e700001167983 */ /* 0x000ea20000300a00 */
[----:B------:R-:W-:Y:S02]  /*38340*/  LOP3.LUT R8, R8, 0xf00, RZ, 0xe2, !PT ;  /* 0x00000f0008087812 */ /* 0x000fe400078ee2ff */
[----:B------:R-:W-:Y:S02]  /*38350*/  LEA R10, R11, R10, 0x4 ;  /* 0x0000000a0b0a7211 */ /* 0x000fe400078e20ff */
[----:B------:R-:W-:Y:S01]  /*38360*/  LOP3.LUT R0, R0, 0xffff, RZ, 0xc0, !PT ;  /* 0x0000ffff00007812 */ /* 0x000fe200078ec0ff */
[----:B------:R-:W3:Y:S01]  /*38370*/  LDL.LU.64 R20, [R1+0xe68] ;  /* 0x000e680001147983 */ /* 0x000ee20000300a00 */
[----:B------:R-:W-:Y:S01]  /*38380*/  LOP3.LUT R12, R10, 0xff, RZ, 0xc0, !PT ;  /* 0x000000ff0a0c7812 */ /* 0x000fe200078ec0ff */
[----:B------:R-:W-:Y:S01]  /*38390*/  IMAD R14, R14, 0x1000, R8 ;  /* 0x000010000e0e7824 */ /* 0x000fe200078e0208 */
[----:B------:R-:W-:Y:S01]  /*383a0*/  SHF.R.U32.HI R13, RZ, 0xf, R0 ;  /* 0x0000000fff0d7819 */ /* 0x000fe20000011600 */
[----:B------:R-:W4:Y:S04]  /*383b0*/  LDL.LU R8, [R1+0x2b4] ;  /* 0x0002b40001087983 */ /* 0x000f280000300800 */
[----:B------:R-:W4:Y:S01]  /*383c0*/  LDL.LU R9, [R1+0x2bc] ;  /* 0x0002bc0001097983 */ /* 0x000f220000300800 */
[----:B------:R-:W-:Y:S01]  /*383d0*/  IMAD.IADD R29, R14, 0x1, R12 ;  /* 0x000000010e1d7824 */ /* 0x000fe200078e020c */
[----:B------:R-:W-:-:S02]  /*383e0*/  SHF.R.U32.HI R12, RZ, 0xe, R0 ;  /* 0x0000000eff0c7819 */ /* 0x000fc40000011600 */
[----:B------:R-:W4:Y:S04]  /*383f0*/  LDL.LU R10, [R1+0x2d4] ;  /* 0x0002d400010a7983 */ /* 0x000f280000300800 */
[----:B------:R-:W4:Y:S01]  /*38400*/  LDL.LU R11, [R1+0x2dc] ;  /* 0x0002dc00010b7983 */ /* 0x000f220000300800 */
[----:B--2---:R-:W-:Y:S01]  /*38410*/  FMUL R16, R22, UR12 ;  /* 0x0000000c16107c20 */ /* 0x004fe20008400000 */
[----:B------:R-:W-:-:S04]  /*38420*/  FMUL R15, R23, UR12 ;  /* 0x0000000c170f7c20 */ /* 0x000fc80008400000 */
[----:B------:R-:W-:Y:S02]  /*38430*/  FSEL R14, R16, -INF , !P2 ;  /* 0xff800000100e7808 */ /* 0x000fe40005000000 */
[----:B------:R-:W-:Y:S02]  /*38440*/  LOP3.LUT P2, RZ, R13, 0x1, RZ, 0xc0, !PT ;  /* 0x000000010dff7812 */ /* 0x000fe4000784c0ff */
[----:B------:R-:W-:Y:S02]  /*38450*/  FSEL R13, R15, -INF , !P4 ;  /* 0xff8000000f0d7808 */ /* 0x000fe40006000000 */
[----:B------:R-:W-:Y:S01]  /*38460*/  LOP3.LUT P4, RZ, R12, 0x1, RZ, 0xc0, !PT ;  /* 0x000000010cff7812 */ /* 0x000fe2000788c0ff */
[----:B------:R-:W-:Y:S04]  /*38470*/  STL [R1+0xa4], R14 ;  /* 0x0000a40e01007387 */ /* 0x000fe80000100800 */
[----:B------:R-:W4:Y:S04]  /*38480*/  LDL.LU R12, [R1+0x250] ;  /* 0x00025000010c7983 */ /* 0x000f280000300800 */
[----:B------:R0:W-:Y:S04]  /*38490*/  STL [R1+0xa0], R13 ;  /* 0x0000a00d01007387 */ /* 0x0001e80000100800 */
[----:B0-----:R-:W4:Y:S04]  /*384a0*/  LDL.LU R13, [R1+0x254] ;  /* 0x00025400010d7983 */ /* 0x001f280000300800 */
[----:B------:R-:W4:Y:S04]  /*384b0*/  LDL.LU R14, [R1+0x258] ;  /* 0x00025800010e7983 */ /* 0x000f280000300800 */
[----:B------:R-:W4:Y:S01]  /*384c0*/  LDL.LU R15, [R1+0x25c] ;  /* 0x00025c00010f7983 */ /* 0x000f220000300800 */
[----:B---3--:R-:W-:Y:S01]  /*384d0*/  FMUL R20, R20, UR12 ;  /* 0x0000000c14147c20 */ /* 0x008fe20008400000 */
[--C-:B------:R-:W-:Y:S01]  /*384e0*/  SHF.R.U32.HI R16, RZ, 0xd, R0.reuse ;  /* 0x0000000dff107819 */ /* 0x100fe20000011600 */
[----:B------:R-:W-:Y:S01]  /*384f0*/  FMUL R19, R19, UR12 ;  /* 0x0000000c13137c20 */ /* 0x000fe20008400000 */
[----:B------:R-:W-:Y:S01]  /*38500*/  SHF.R.U32.HI R17, RZ, 0xc, R0 ;  /* 0x0000000cff117819 */ /* 0x000fe20000011600 */
[----:B------:R-:W-:Y:S01]  /*38510*/  FMUL R18, R18, UR12 ;  /* 0x0000000c12127c20 */ /* 0x000fe20008400000 */
[----:B------:R-:W-:-:S02]  /*38520*/  FSEL R20, R20, -INF , !P2 ;  /* 0xff80000014147808 */ /* 0x000fc40005000000 */
[----:B------:R-:W-:Y:S02]  /*38530*/  LOP3.LUT P2, RZ, R16, 0x1, RZ, 0xc0, !PT ;  /* 0x0000000110ff7812 */ /* 0x000fe4000784c0ff */
[--C-:B------:R-:W-:Y:S02]  /*38540*/  SHF.R.U32.HI R16, RZ, 0xb, R0.reuse ;  /* 0x0000000bff107819 */ /* 0x100fe40000011600 */
[----:B------:R-:W-:Y:S02]  /*38550*/  FSEL R19, R19, -INF , !P4 ;  /* 0xff80000013137808 */ /* 0x000fe40006000000 */
[----:B------:R-:W-:Y:S02]  /*38560*/  LOP3.LUT P4, RZ, R17, 0x1, RZ, 0xc0, !PT ;  /* 0x0000000111ff7812 */ /* 0x000fe4000788c0ff */
[----:B------:R-:W-:Y:S02]  /*38570*/  FSEL R17, R18, -INF , !P2 ;  /* 0xff80000012117808 */ /* 0x000fe40005000000 */
[----:B------:R-:W-:Y:S01]  /*38580*/  LOP3.LUT P2, RZ, R16, 0x1, RZ, 0xc0, !PT ;  /* 0x0000000110ff7812 */ /* 0x000fe2000784c0ff */
[----:B----4-:R-:W-:Y:S01]  /*38590*/  HMMA.16816.F32 R8, R8, R2, R12 ;  /* 0x000000020808723c */ /* 0x010fe2000000180c */
[----:B------:R-:W2:Y:S04]  /*385a0*/  LDL.LU R12, [R1+0x274] ;  /* 0x00027400010c7983 */ /* 0x000ea80000300800 */
[----:B------:R-:W2:Y:S04]  /*385b0*/  LDL.LU R13, [R1+0x27c] ;  /* 0x00027c00010d7983 */ /* 0x000ea80000300800 */
[----:B------:R-:W2:Y:S04]  /*385c0*/  LDL.LU R14, [R1+0x284] ;  /* 0x00028400010e7983 */ /* 0x000ea80000300800 */
[----:B------:R-:W2:Y:S04]  /*385d0*/  LDL.LU R15, [R1+0x28c] ;  /* 0x00028c00010f7983 */ /* 0x000ea80000300800 */
[----:B------:R-:W-:Y:S04]  /*385e0*/  STL [R1+0xe8], R20 ;  /* 0x0000e81401007387 */ /* 0x000fe80000100800 */
[----:B------:R-:W-:Y:S04]  /*385f0*/  STL [R1+0xf0], R19 ;  /* 0x0000f01301007387 */ /* 0x000fe80000100800 */
[----:B------:R-:W2:Y:S04]  /*38600*/  LDL.LU R16, [R1+0x1f0] ;  /* 0x0001f00001107983 */ /* 0x000ea80000300800 */
[----:B------:R0:W-:Y:S04]  /*38610*/  STL [R1+0xf4], R17 ;  /* 0x0000f41101007387 */ /* 0x0001e80000100800 */
[----:B0-----:R-:W2:Y:S04]  /*38620*/  LDL.LU R17, [R1+0x1f4] ;  /* 0x0001f40001117983 */ /* 0x001ea80000300800 */
[----:B------:R-:W2:Y:S04]  /*38630*/  LDL.LU R18, [R1+0x1f8] ;  /* 0x0001f80001127983 */ /* 0x000ea80000300800 */
[----:B------:R-:W2:Y:S01]  /*38640*/  LDL.LU R19, [R1+0x1fc] ;  /* 0x0001fc0001137983 */ /* 0x000ea20000300800 */
[----:B------:R-:W-:Y:S01]  /*38650*/  FMUL R28, R21, UR12 ;  /* 0x0000000c151c7c20 */ /* 0x000fe20008400000 */
[--C-:B------:R-:W-:Y:S01]  /*38660*/  SHF.R.U32.HI R20, RZ, 0xa, R0.reuse ;  /* 0x0000000aff147819 */ /* 0x100fe20000011600 */
[----:B------:R-:W-:Y:S01]  /*38670*/  FMUL R23, R24, UR12 ;  /* 0x0000000c18177c20 */ /* 0x000fe20008400000 */
[----:B------:R-:W-:Y:S01]  /*38680*/  SHF.R.U32.HI R21, RZ, 0x9, R0 ;  /* 0x00000009ff157819 */ /* 0x000fe20000011600 */
[----:B------:R-:W-:Y:S01]  /*38690*/  FMUL R22, R26, UR12 ;  /* 0x0000000c1a167c20 */ /* 0x000fe20008400000 */
[----:B------:R-:W-:-:S02]  /*386a0*/  FSEL R24, R28, -INF , !P4 ;  /* 0xff8000001c187808 */ /* 0x000fc40006000000 */
[----:B------:R-:W-:Y:S02]  /*386b0*/  LOP3.LUT P4, RZ, R20, 0x1, RZ, 0xc0, !PT ;  /* 0x0000000114ff7812 */ /* 0x000fe4000788c0ff */
[----:B------:R-:W-:Y:S02]  /*386c0*/  SHF.R.U32.HI R20, RZ, 0x8, R0 ;  /* 0x00000008ff147819 */ /* 0x000fe40000011600 */
[----:B------:R-:W-:Y:S02]  /*386d0*/  FSEL R23, R23, -INF , !P2 ;  /* 0xff80000017177808 */ /* 0x000fe40005000000 */
[----:B------:R-:W-:Y:S02]  /*386e0*/  LOP3.LUT P2, RZ, R21, 0x1, RZ, 0xc0, !PT ;  /* 0x0000000115ff7812 */ /* 0x000fe4000784c0ff */
[----:B------:R-:W-:Y:S02]  /*386f0*/  FSEL R21, R22, -INF , !P4 ;  /* 0xff80000016157808 */ /* 0x000fe40006000000 */
[----:B------:R-:W-:Y:S01]  /*38700*/  LOP3.LUT P4, RZ, R20, 0x1, RZ, 0xc0, !PT ;  /* 0x0000000114ff7812 */ /* 0x000fe2000788c0ff */
        /* <DEDUP_REMOVED lines=14> */
[----:B------:R-:W3:Y:S04]  /*387f0*/  LDL.LU R20, [R1+0x180] ;  /* 0x0001800001147983 */ /* 0x000ee80000300800 */
[----:B------:R0:W-:Y:S04]  /*38800*/  STL [R1+0x140], R21 ;  /* 0x0001401501007387 */ /* 0x0001e80000100800 */
[----:B0-----:R-:W3:Y:S04]  /*38810*/  LDL.LU R21, [R1+0x184] ;  /* 0x0001840001157983 */ /* 0x001ee80000300800 */
[----:B------:R-:W3:Y:S04]  /*38820*/  LDL.LU R22, [R1+0x188] ;  /* 0x0001880001167983 */ /* 0x000ee80000300800 */
[----:B------:R-:W3:Y:S02]  /*38830*/  LDL.LU R23, [R1+0x18c] ;  /* 0x00018c0001177983 */ /* 0x000ee40000300800 */
[----:B---3--:R-:W-:-:S15]  /*38840*/  HMMA.16816.F32 R16, R16, R2, R20 ;  /* 0x000000021010723c */ /* 0x008fde0000001814 */
[----:B------:R-:W-:-:S04]  /*38850*/  NOP ;  /* 0x0000000000007918 */ /* 0x000fc80000000000 */
[----:B------:R0:W-:Y:S04]  /*38860*/  STL [R1+0xe3c], R19 ;  /* 0x000e3c1301007387 */ /* 0x0001e80000100800 */
[----:B------:R-:W2:Y:S04]  /*38870*/  LDL.LU R20, [R1+0x194] ;  /* 0x0001940001147983 */ /* 0x000ea80000300800 */
[----:B------:R-:W2:Y:S04]  /*38880*/  LDL.LU R21, [R1+0x19c] ;  /* 0x00019c0001157983 */ /* 0x000ea80000300800 */
[----:B------:R-:W2:Y:S04]  /*38890*/  LDL.LU R22, [R1+0x1b4] ;  /* 0x0001b40001167983 */ /* 0x000ea80000300800 */
[----:B------:R-:W2:Y:S01]  /*388a0*/  LDL.LU R23, [R1+0x1bc] ;  /* 0x0001bc0001177983 */ /* 0x000ea20000300800 */
[----:B------:R-:W-:Y:S01]  /*388b0*/  FMUL R26, R4, UR12 ;  /* 0x0000000c041a7c20 */ /* 0x000fe20008400000 */
[----:B------:R-:W-:-:S04]  /*388c0*/  FMUL R6, R6, UR12 ;  /* 0x0000000c06067c20 */ /* 0x000fc80008400000 */
[----:B0-----:R-:W-:Y:S02]  /*388d0*/  FSEL R19, R26, -INF , !P2 ;  /* 0xff8000001a137808 */ /* 0x001fe40005000000 */
[----:B------:R-:W-:-:S03]  /*388e0*/  FSEL R6, R6, -INF , !P4 ;  /* 0xff80000006067808 */ /* 0x000fc60006000000 */
[----:B------:R0:W-:Y:S04]  /*388f0*/  STL [R1+0x11c], R19 ;  /* 0x00011c1301007387 */ /* 0x0001e80000100800 */
[----:B------:R1:W-:Y:S01]  /*38900*/  STL [R1+0x128], R6 ;  /* 0x0001280601007387 */ /* 0x0003e20000100800 */
[----:B--2---:R-:W-:Y:S03]  /*38910*/  HMMA.16816.F32 R20, R20, R2, R12 ;  /* 0x000000021414723c */ /* 0x004fe6000000180c */
[----:B------:R-:W2:Y:S04]  /*38920*/  LDL.LU.64 R14, [R1+0xe60] ;  /* 0x000e6000010e7983 */ /* 0x000ea80000300a00 */
[----:B------:R-:W3:Y:S04]  /*38930*/  LDL.LU.64 R12, [R1+0xe58] ;  /* 0x000e5800010c7983 */ /* 0x000ee80000300a00 */
[----:B0-----:R-:W4:Y:S04]  /*38940*/  LDL.LU R19, [R1+0x14] ;  /* 0x0000140001137983 */ /* 0x001f280000300800 */
[----:B------:R-:W5:Y:S01]  /*38950*/  LDL.LU R28, [R1+0x1c] ;  /* 0x00001c00011c7983 */ /* 0x000f620000300800 */
[----:B------:R-:W-:-:S02]  /*38960*/  SHF.R.U32.HI R4, RZ, 0x6, R0 ;  /* 0x00000006ff047819 */ /* 0x000fc40000011600 */
[--C-:B------:R-:W-:Y:S02]  /*38970*/  SHF.R.U32.HI R24, RZ, 0x7, R0.reuse ;  /* 0x00000007ff187819 */ /* 0x100fe40000011600 */
[----:B------:R-:W-:Y:S01]  /*38980*/  LOP3.LUT P4, RZ, R4, 0x1, RZ, 0xc0, !PT ;  /* 0x0000000104ff7812 */ /* 0x000fe2000788c0ff */
[----:B------:R-:W-:Y:S01]  /*38990*/  FMUL R4, R8, UR12 ;  /* 0x0000000c08047c20 */ /* 0x000fe20008400000 */
[----:B------:R-:W-:Y:S02]  /*389a0*/  LOP3.LUT P2, RZ, R24, 0x1, RZ, 0xc0, !PT ;  /* 0x0000000118ff7812 */ /* 0x000fe4000784c0ff */
[--C-:B------:R-:W-:Y:S01]  /*389b0*/  SHF.R.U32.HI R2, RZ, 0x5, R0.reuse ;  /* 0x00000005ff027819 */ /* 0x100fe20000011600 */
[----:B------:R-:W-:Y:S01]  /*389c0*/  FMUL R3, R10, UR12 ;  /* 0x0000000c0a037c20 */ /* 0x000fe20008400000 */
[----:B------:R-:W-:Y:S02]  /*389d0*/  FSEL R4, R4, -INF , !P2 ;  /* 0xff80000004047808 */ /* 0x000fe40005000000 */
[----:B------:R-:W-:Y:S01]  /*389e0*/  LOP3.LUT P2, RZ, R2, 0x1, RZ, 0xc0, !PT ;  /* 0x0000000102ff7812 */ /* 0x000fe2000784c0ff */
[----:B------:R-:W-:Y:S04]  /*389f0*/  STL [R1+0xe48], R21 ;  /* 0x000e481501007387 */ /* 0x000fe80000100800 */
[----:B------:R-:W-:Y:S04]  /*38a00*/  STL [R1+0xe44], R22 ;  /* 0x000e441601007387 */ /* 0x000fe80000100800 */
[----:B------:R-:W-:Y:S04]  /*38a10*/  STL [R1+0xe40], R23 ;  /* 0x000e401701007387 */ /* 0x000fe80000100800 */
[----:B------:R0:W-:Y:S01]  /*38a20*/  STL [R1+0xf8], R4 ;  /* 0x0000f80401007387 */ /* 0x0001e20000100800 */
[----:B-1----:R-:W-:-:S02]  /*38a30*/  SHF.R.U32.HI R6, RZ, 0x4, R0 ;  /* 0x00000004ff067819 */ /* 0x002fc40000011600 */
[----:B0-----:R-:W-:Y:S02]  /*38a40*/  FSEL R4, R3, -INF , !P4 ;  /* 0xff80000003047808 */ /* 0x001fe40006000000 */
[--C-:B------:R-:W-:Y:S02]  /*38a50*/  SHF.R.U32.HI R3, RZ, 0x3, R0.reuse ;  /* 0x00000003ff037819 */ /* 0x100fe40000011600 */
[----:B------:R-:W-:Y:S01]  /*38a60*/  LOP3.LUT P4, RZ, R6, 0x1, RZ, 0xc0, !PT ;  /* 0x0000000106ff7812 */ /* 0x000fe2000788c0ff */
[----:B------:R2:W-:Y:S04]  /*38a70*/  STL [R1+0xfc], R4 ;  /* 0x0000fc0401007387 */ /* 0x0005e80000100800 */
[----:B------:R-:W5:Y:S01]  /*38a80*/  LDL.LU R21, [R1+0x4] ;  /* 0x0000040001157983 */ /* 0x000f620000300800 */
[----:B------:R-:W-:-:S02]  /*38a90*/  SHF.R.U32.HI R6, RZ, 0x2, R0 ;  /* 0x00000002ff067819 */ /* 0x000fc40000011600 */
[----:B------:R-:W-:Y:S02]  /*38aa0*/  LOP3.LUT R8, R29, 0xffff, RZ, 0xc0, !PT ;  /* 0x0000ffff1d087812 */ /* 0x000fe400078ec0ff */
[----:B------:R-:W-:Y:S01]  /*38ab0*/  SHF.R.U32.HI R0, RZ, 0x1, R0 ;  /* 0x00000001ff007819 */ /* 0x000fe20000011600 */
[----:B---3--:R-:W-:-:S05]  /*38ac0*/  FMUL R2, R12, UR12 ;  /* 0x0000000c0c027c20 */ /* 0x008fca0008400000 */
[----:B------:R-:W-:Y:S01]  /*38ad0*/  FSEL R2, R2, -INF , !P2 ;  /* 0xff80000002027808 */ /* 0x000fe20005000000 */
[----:B--2---:R-:W-:Y:S01]  /*38ae0*/  FMUL R4, R14, UR12 ;  /* 0x0000000c0e047c20 */ /* 0x004fe20008400000 */
[----:B------:R-:W-:-:S03]  /*38af0*/  LOP3.LUT P2, RZ, R3, 0x1, RZ, 0xc0, !PT ;  /* 0x0000000103ff7812 */ /* 0x000fc6000784c0ff */
[----:B------:R0:W-:Y:S01]  /*38b00*/  STL [R1+0x124], R2 ;  /* 0x0001240201007387 */ /* 0x0001e20000100800 */
[----:B------:R-:W-:Y:S01]  /*38b10*/  FSEL R3, R4, -INF , !P4 ;  /* 0xff80000004037808 */ /* 0x000fe20006000000 */
[----:B0-----:R-:W-:-:S04]  /*38b20*/  FMUL R2, R16, UR12 ;  /* 0x0000000c10027c20 */ /* 0x001fc80008400000 */
[----:B------:R0:W-:Y:S01]  /*38b30*/  STL [R1+0x12c], R3 ;  /* 0x00012c0301007387 */ /* 0x0001e20000100800 */
[----:B------:R-:W-:Y:S01]  /*38b40*/  FSEL R2, R2, -INF , !P2 ;  /* 0xff80000002027808 */ /* 0x000fe20005000000 */
[----:B------:R-:W-:Y:S01]  /*38b50*/  FMUL R4, R18, UR12 ;  /* 0x0000000c12047c20 */ /* 0x000fe20008400000 */
[----:B------:R-:W-:-:S03]  /*38b60*/  LOP3.LUT P4, RZ, R6, 0x1, RZ, 0xc0, !PT ;  /* 0x0000000106ff7812 */ /* 0x000fc6000788c0ff */
[----:B------:R1:W-:Y:S04]  /*38b70*/  STL [R1+0x138], R2 ;  /* 0x0001380201007387 */ /* 0x0003e80000100800 */
[----:B------:R-:W2:Y:S01]  /*38b80*/  LDL R14, [R1+0xc] ;  /* 0x00000c00010e7983 */ /* 0x000ea20000100800 */
[----:B0-----:R-:W-:Y:S01]  /*38b90*/  SHF.R.U32.HI R3, RZ, 0xf, R8 ;  /* 0x0000000fff037819 */ /* 0x001fe20000011608 */
[----:B------:R-:W-:Y:S01]  /*38ba0*/  FMUL R6, R20, UR12 ;  /* 0x0000000c14067c20 */ /* 0x000fe20008400000 */
[----:B------:R-:W-:Y:S02]  /*38bb0*/  LOP3.LUT P2, RZ, R0, 0x1, RZ, 0xc0, !PT ;  /* 0x0000000100ff7812 */ /* 0x000fe4000784c0ff */
[----:B-1----:R-:W-:Y:S01]  /*38bc0*/  FSEL R2, R4, -INF , !P4 ;  /* 0xff80000004027808 */ /* 0x002fe20006000000 */
[----:B----4-:R-:W-:Y:S01]  /*38bd0*/  FMUL R4, R19, UR12 ;  /* 0x0000000c13047c20 */ /* 0x010fe20008400000 */
[----:B------:R-:W-:-:S03]  /*38be0*/  LOP3.LUT P4, RZ, R3, 0x1, RZ, 0xc0, !PT ;  /* 0x0000000103ff7812 */ /* 0x000fc6000788c0ff */
[----:B------:R0:W-:Y:S01]  /*38bf0*/  STL [R1+0x144], R2 ;  /* 0x0001440201007387 */ /* 0x0001e20000100800 */
[----:B------:R-:W-:Y:S01]  /*38c00*/  FSEL R23, R4, -INF , P4 ;  /* 0xff80000004177808 */ /* 0x000fe20002000000 */
[----:B-----5:R-:W-:Y:S01]  /*38c10*/  FMUL R3, R28, UR12 ;  /* 0x0000000c1c037c20 */ /* 0x020fe20008400000 */
[----:B0-----:R-:W-:-:S05]  /*38c20*/  FSEL R2, R6, -INF , !P2 ;  /* 0xff80000006027808 */ /* 0x001fca0005000000 */
[----:B------:R-:W-:Y:S04]  /*38c30*/  STL [R1+0x14c], R2 ;  /* 0x00014c0201007387 */ /* 0x000fe80000100800 */
[----:B------:R-:W3:Y:S04]  /*38c40*/  LDL R24, [R1+0x104] ;  /* 0x0001040001187983 */ /* 0x000ee80000100800 */
[----:B------:R-:W4:Y:S04]  /*38c50*/  LDL R20, [R1+0xa0] ;  /* 0x0000a00001147983 */ /* 0x000f280000100800 */
[----:B------:R-:W4:Y:S04]  /*38c60*/  LDL R16, [R1+0x108] ;  /* 0x0001080001107983 */ /* 0x000f280000100800 */
[----:B------:R-:W5:Y:S04]  /*38c70*/  LDL R18, [R1+0x100] ;  /* 0x0001000001127983 */ /* 0x000f680000100800 */
[----:B------:R-:W5:Y:S04]  /*38c80*/  LDL R29, [R1+0x114] ;  /* 0x00011400011d7983 */ /* 0x000f680000100800 */
[----:B------:R-:W3:Y:S04]  /*38c90*/  LDL R12, [R1+0x10c] ;  /* 0x00010c00010c7983 */ /* 0x000ee80000100800 */
[----:B------:R-:W3:Y:S04]  /*38ca0*/  LDL R10, [R1+0x120] ;  /* 0x00012000010a7983 */ /* 0x000ee80000100800 */
[----:B------:R-:W3:Y:S04]  /*38cb0*/  LDL R22, [R1+0x110] ;  /* 0x0001100001167983 */ /* 0x000ee80000100800 */
[----:B------:R-:W3:Y:S04]  /*38cc0*/  LDL R26, [R1+0x13c] ;  /* 0x00013c00011a7983 */ /* 0x000ee80000100800 */
[----:B------:R-:W3:Y:S04]  /*38cd0*/  LDL R19, [R1+0x118] ;  /* 0x0001180001137983 */ /* 0x000ee80000100800 */
[----:B------:R-:W3:Y:S04]  /*38ce0*/  LDL R28, [R1+0x160] ;  /* 0x00016000011c7983 */ /* 0x000ee80000100800 */
[----:B------:R-:W-:Y:S04]  /*38cf0*/  STL [R1+0xa8], R23 ;  /* 0x0000a81701007387 */ /* 0x000fe80000100800 */
[----:B------:R0:W-:Y:S04]  /*38d00*/  STL [R1+0xe50], R23 ;  /* 0x000e501701007387 */ /* 0x0001e80000100800 */
[----:B0-----:R-:W3:Y:S01]  /*38d10*/  LDL R23, [R1+0xa4] ;  /* 0x0000a40001177983 */ /* 0x001ee20000100800 */
[----:B------:R-:W-:-:S02]  /*38d20*/  SHF.R.U32.HI R0, RZ, 0xe, R8 ;  /* 0x0000000eff007819 */ /* 0x000fc40000011608 */
[--C-:B------:R-:W-:Y:S01]  /*38d30*/  SHF.R.U32.HI R6, RZ, 0xd, R8.reuse ;  /* 0x0000000dff067819 */ /* 0x100fe20000011608 */
[----:B------:R-:W-:Y:S01]  /*38d40*/  FMUL R2, R21, UR12 ;  /* 0x0000000c15027c20 */ /* 0x000fe20008400000 */
[----:B------:R-:W-:Y:S02]  /*38d50*/  LOP3.LUT P2, RZ, R0, 0x1, RZ, 0xc0, !PT ;  /* 0x0000000100ff7812 */ /* 0x000fe4000784c0ff */
[----:B------:R-:W-:Y:S02]  /*38d60*/  SHF.R.U32.HI R0, RZ, 0xc, R8 ;  /* 0x0000000cff007819 */ /* 0x000fe40000011608 */
[----:B------:R-:W-:Y:S02]  /*38d70*/  LOP3.LUT P4, RZ, R6, 0x1, RZ, 0xc0, !PT ;  /* 0x0000000106ff7812 */ /* 0x000fe4000788c0ff */
[----:B------:R-:W-:Y:S02]  /*38d80*/  FSEL R21, R3, -INF , P2 ;  /* 0xff80000003157808 */ /* 0x000fe40001000000 */
[----:B------:R-:W-:-:S02]  /*38d90*/  LOP3.LUT P2, RZ, R0, 0x1, RZ, 0xc0, !PT ;  /* 0x0000000100ff7812 */ /* 0x000fc4000784c0ff */
[----:B------:R-:W-:Y:S02]  /*38da0*/  FSEL R0, R2, -INF , P4 ;  /* 0xff80000002007808 */ /* 0x000fe40002000000 */
[--C-:B------:R-:W-:Y:S01]  /*38db0*/  SHF.R.U32.HI R4, RZ, 0xb, R8.reuse ;  /* 0x0000000bff047819 */ /* 0x100fe20000011608 */
[----:B------:R-:W-:Y:S04]  /*38dc0*/  STL [R1+0xac], R21 ;  /* 0x0000ac1501007387 */ /* 0x000fe80000100800 */
[----:B------:R0:W-:Y:S01]  /*38dd0*/  STL [R1+0xb0], R0 ;  /* 0x0000b00001007387 */ /* 0x0001e20000100800 */
[----:B------:R-:W-:Y:S01]  /*38de0*/  LOP3.LUT P4, RZ, R4, 0x1, RZ, 0xc0, !PT ;  /* 0x0000000104ff7812 */ /* 0x000fe2000788c0ff */
[----:B------:R-:W-:Y:S01]  /*38df0*/  FMUL R4, R25, UR12 ;  /* 0x0000000c19047c20 */ /* 0x000fe20008400000 */
[--C-:B------:R-:W-:Y:S01]  /*38e00*/  SHF.R.U32.HI R2, RZ, 0x9, R8.reuse ;  /* 0x00000009ff027819 */ /* 0x100fe20000011608 */
[----:B------:R-:W-:Y:S01]  /*38e10*/  FMUL R3, R27, UR12 ;  /* 0x0000000c1b037c20 */ /* 0x000fe20008400000 */
[----:B0-----:R-:W-:-:S02]  /*38e20*/  SHF.R.U32.HI R0, RZ, 0xa, R8 ;  /* 0x0000000aff007819 */ /* 0x001fc40000011608 */
[----:B------:R-:W-:Y:S02]  /*38e30*/  FSEL R4, R4, -INF , P4 ;  /* 0xff80000004047808 */ /* 0x000fe40002000000 */
[----:B------:R-:W-:Y:S01]  /*38e40*/  LOP3.LUT P4, RZ, R2, 0x1, RZ, 0xc0, !PT ;  /* 0x0000000102ff7812 */ /* 0x000fe2000788c0ff */
[----:B------:R-:W-:-:S05]  /*38e50*/  FMUL R2, R5, UR12 ;  /* 0x0000000c05027c20 */ /* 0x000fca0008400000 */
[----:B------:R-:W-:Y:S01]  /*38e60*/  FSEL R2, R2, -INF , P4 ;  /* 0xff80000002027808 */ /* 0x000fe20002000000 */
[----:B------:R-:W-:Y:S01]  /*38e70*/  FMUL R25, R9, UR12 ;  /* 0x0000000c09197c20 */ /* 0x000fe20008400000 */
[----:B------:R-:W-:Y:S01]  /*38e80*/  FMUL R15, R15, UR12 ;  /* 0x0000000c0f0f7c20 */ /* 0x000fe20008400000 */
[----:B--2---:R-:W-:-:S05]  /*38e90*/  FMUL R6, R14, UR12 ;  /* 0x0000000c0e067c20 */ /* 0x004fca0008400000 */
[----:B------:R-:W-:Y:S02]  /*38ea0*/  FSEL R6, R6, -INF , P2 ;  /* 0xff80000006067808 */ /* 0x000fe40001000000 */
[----:B------:R-:W-:Y:S02]  /*38eb0*/  LOP3.LUT P2, RZ, R0, 0x1, RZ, 0xc0, !PT ;  /* 0x0000000100ff7812 */ /* 0x000fe4000784c0ff */
[--C-:B------:R-:W-:Y:S01]  /*38ec0*/  SHF.R.U32.HI R0, RZ, 0x8, R8.reuse ;  /* 0x00000008ff007819 */ /* 0x100fe20000011608 */
[----:B------:R0:W-:Y:S01]  /*38ed0*/  STL [R1+0xb4], R6 ;  /* 0x0000b40601007387 */ /* 0x0001e20000100800 */
[----:B------:R-:W-:Y:S02]  /*38ee0*/  FSEL R3, R3, -INF , P2 ;  /* 0xff80000003037808 */ /* 0x000fe40001000000 */
[----:B------:R-:W-:Y:S02]  /*38ef0*/  LOP3.LUT P2, RZ, R0, 0x1, RZ, 0xc0, !PT ;  /* 0x0000000100ff7812 */ /* 0x000fe4000784c0ff */
[----:B------:R-:W-:Y:S01]  /*38f00*/  SHF.R.U32.HI R14, RZ, 0x7, R8 ;  /* 0x00000007ff0e7819 */ /* 0x000fe20000011608 */
[----:B0-----:R-:W-:Y:S01]  /*38f10*/  FMUL R6, R7, UR12 ;  /* 0x0000000c07067c20 */ /* 0x001fe20008400000 */
[----:B------:R3:W-:Y:S04]  /*38f20*/  STL [R1+0xc8], R4 ;  /* 0x0000c80401007387 */ /* 0x0007e80000100800 */
[----:B------:R-:W-:Y:S01]  /*38f30*/  STL [R1+0xd0], R3 ;  /* 0x0000d00301007387 */ /* 0x000fe20000100800 */
[----:B------:R-:W-:-:S02]  /*38f40*/  FSEL R6, R6, -INF , P2 ;  /* 0xff80000006067808 */ /* 0x000fc40001000000 */
[----:B------:R-:W-:Y:S01]  /*38f50*/  SHF.R.U32.HI R0, RZ, 0x6, R8 ;  /* 0x00000006ff007819 */ /* 0x000fe20000011608 */
[----:B------:R-:W-:Y:S01]  /*38f60*/  STL [R1+0xd4], R2 ;  /* 0x0000d40201007387 */ /* 0x000fe20000100800 */
[----:B----4-:R-:W-:Y:S02]  /*38f70*/  FMNMX R16, R16, R20, !PT ;  /* 0x0000001410107209 */ /* 0x010fe40007800000 */
[----:B------:R-:W-:Y:S02]  /*38f80*/  LOP3.LUT P4, RZ, R14, 0x1, RZ, 0xc0, !PT ;  /* 0x000000010eff7812 */ /* 0x000fe4000788c0ff */
[----:B-----5:R-:W-:Y:S01]  /*38f90*/  FMNMX R5, R29, R18, !PT ;  /* 0x000000121d057209 */ /* 0x020fe20007800000 */
[----:B------:R0:W-:Y:S04]  /*38fa0*/  STL [R1+0xd8], R6 ;  /* 0x0000d80601007387 */ /* 0x0001e80000100800 */
[----:B------:R-:W-:Y:S01]  /*38fb0*/  SHFL.BFLY PT, R18, R16, 0x2, 0x1f ;  /* 0x0c401f0010127f89 */ /* 0x000fe200000e0000 */
[----:B------:R-:W-:-:S02]  /*38fc0*/  LOP3.LUT P2, RZ, R0, 0x1, RZ, 0xc0, !PT ;  /* 0x0000000100ff7812 */ /* 0x000fc4000784c0ff */
[----:B---3--:R-:W-:Y:S02]  /*38fd0*/  FMNMX R4, R10, R12, !PT ;  /* 0x0000000c0a047209 */ /* 0x008fe40007800000 */
[----:B------:R-:W-:Y:S02]  /*38fe0*/  SHF.R.U32.HI R14, RZ, 0x5, R8 ;  /* 0x00000005ff0e7819 */ /* 0x000fe40000011608 */
[----:B------:R-:W-:Y:S01]  /*38ff0*/  FSEL R0, R25, -INF , P4 ;  /* 0xff80000019007808 */ /* 0x000fe20002000000 */
[----:B------:R-:W-:Y:S04]  /*39000*/  SHFL.BFLY PT, R12, R5, 0x2, 0x1f ;  /* 0x0c401f00050c7f89 */ /* 0x000fe800000e0000 */
[----:B------:R-:W2:Y:S01]  /*39010*/  LDL R29, [R1+0x168] ;  /* 0x00016800011d7983 */ /* 0x000ea20000100800 */
[----:B0-----:R-:W-:Y:S01]  /*39020*/  FMUL R6, R11, UR12 ;  /* 0x0000000c0b067c20 */ /* 0x001fe20008400000 */
[----:B------:R-:W-:-:S04]  /*39030*/  FMNMX R24, R24, R23, !PT ;  /* 0x0000001718187209 */ /* 0x000fc80007800000 */
[----:B------:R-:W-:Y:S01]  /*39040*/  FSEL R6, R6, -INF , P2 ;  /* 0xff80000006067808 */ /* 0x000fe20001000000 */
[----:B------:R-:W-:Y:S01]  /*39050*/  FMUL R11, R13, UR12 ;  /* 0x0000000c0d0b7c20 */ /* 0x000fe20008400000 */
[----:B------:R-:W2:Y:S04]  /*39060*/  LDL R23, [R1+0x130] ;  /* 0x0001300001177983 */ /* 0x000ea80000100800 */
[----:B------:R-:W0:Y:S01]  /*39070*/  SHFL.BFLY PT, R20, R24, 0x2, 0x1f ;  /* 0x0c401f0018147f89 */ /* 0x000e2200000e0000 */
[----:B------:R-:W-:Y:S02]  /*39080*/  LOP3.LUT P4, RZ, R14, 0x1, RZ, 0xc0, !PT ;  /* 0x000000010eff7812 */ /* 0x000fe4000788c0ff */
[----:B------:R-:W-:Y:S02]  /*39090*/  FMNMX R3, R26, R22, !PT ;  /* 0x000000161a037209 */ /* 0x000fe40007800000 */
[----:B------:R-:W-:Y:S01]  /*390a0*/  FMNMX R2, R28, R19, !PT ;  /* 0x000000131c027209 */ /* 0x000fe20007800000 */
[----:B------:R1:W-:Y:S04]  /*390b0*/  STL [R1+0xe0], R0 ;  /* 0x0000e00001007387 */ /* 0x0003e80000100800 */
[----:B------:R-:W3:Y:S04]  /*390c0*/  LDL R28, [R1+0x170] ;  /* 0x00017000011c7983 */ /* 0x000ee80000100800 */
[----:B------:R-:W4:Y:S04]  /*390d0*/  LDL R27, [R1+0x198] ;  /* 0x00019800011b7983 */ /* 0x000f280000100800 */
[----:B------:R-:W5:Y:S04]  /*390e0*/  LDL R26, [R1+0x1a0] ;  /* 0x0001a000011a7983 */ /* 0x000f680000100800 */
[----:B------:R-:W3:Y:S04]  /*390f0*/  LDL R25, [R1+0x1a8] ;  /* 0x0001a80001197983 */ /* 0x000ee80000100800 */
[----:B------:R-:W3:Y:S04]  /*39100*/  LDL R22, [R1+0xe8] ;  /* 0x0000e80001167983 */ /* 0x000ee80000100800 */
[----:B------:R-:W3:Y:S04]  /*39110*/  LDL R19, [R1+0xf0] ;  /* 0x0000f00001137983 */ /* 0x000ee80000100800 */
[----:B------:R-:W3:Y:S04]  /*39120*/  LDL R14, [R1+0x1b0] ;  /* 0x0001b000010e7983 */ /* 0x000ee80000100800 */
[----:B------:R0:W-:Y:S01]  /*39130*/  STL [R1+0xcc], R6 ;  /* 0x0000cc0601007387 */ /* 0x0001e20000100800 */
[----:B-1----:R-:W-:-:S04]  /*39140*/  SHF.R.U32.HI R0, RZ, 0x4, R8 ;  /* 0x00000004ff007819 */ /* 0x002fc80000011608 */
[----:B------:R-:W-:Y:S02]  /*39150*/  LOP3.LUT P2, RZ, R0, 0x1, RZ, 0xc0, !PT ;  /* 0x0000000100ff7812 */ /* 0x000fe4000784c0ff */
[----:B0-----:R-:W-:Y:S02]  /*39160*/  FSEL R6, R11, -INF , P4 ;  /* 0xff8000000b067808 */ /* 0x001fe40002000000 */
[----:B------:R-:W3:Y:S04]  /*39170*/  LDL R11, [R1+0x1c8] ;  /* 0x0001c800010b7983 */ /* 0x000ee80000100800 */
[----:B------:R0:W-:Y:S01]  /*39180*/  STL [R1+0xe4], R6 ;  /* 0x0000e40601007387 */ /* 0x0001e20000100800 */
[----:B------:R-:W-:Y:S02]  /*39190*/  SHF.R.U32.HI R0, RZ, 0x2, R8 ;  /* 0x00000002ff007819 */ /* 0x000fe40000011608 */
[----:B0-----:R-:W-:-:S02]  /*391a0*/  FSEL R6, R15, -INF , P2 ;  /* 0xff8000000f067808 */ /* 0x001fc40001000000 */
[----:B------:R-:W3:Y:S04]  /*391b0*/  LDL R15, [R1+0x1e0] ;  /* 0x0001e000010f7983 */ /* 0x000ee80000100800 */
[----:B------:R0:W-:Y:S01]  /*391c0*/  STL [R1+0xec], R6 ;  /* 0x0000ec0601007387 */ /* 0x0001e20000100800 */
[----:B------:R-:W-:Y:S02]  /*391d0*/  LOP3.LUT P2, RZ, R0, 0x1, RZ, 0xc0, !PT ;  /* 0x0000000100ff7812 */ /* 0x000fe4000784c0ff */
[----:B------:R-:W-:Y:S01]  /*391e0*/  FMNMX R0, R24, R20, !PT ;  /* 0x0000001418007209 */ /* 0x000fe20007800000 */
[----:B------:R-:W1:Y:S04]  /*391f0*/  SHFL.BFLY PT, R7, R2, 0x2, 0x1f ;  /* 0x0c401f0002077f89 */ /* 0x000e6800000e0000 */
[----:B------:R-:W3:Y:S04]  /*39200*/  LDL R24, [R1+0x1cc] ;  /* 0x0001cc0001187983 */ /* 0x000ee80000100800 */
[----:B------:R-:W3:Y:S01]  /*39210*/  LDL R20, [R1+0x1c4] ;  /* 0x0001c40001147983 */ /* 0x000ee20000100800 */
[----:B0-----:R-:W-:-:S02]  /*39220*/  FMNMX R6, R16, R18, !PT ;  /* 0x0000001210067209 */ /* 0x001fc40007800000 */
[----:B------:R-:W-:Y:S01]  /*39230*/  FMNMX R5, R5, R12, !PT ;  /* 0x0000000c05057209 */ /* 0x000fe20007800000 */
[----:B------:R-:W3:Y:S04]  /*39240*/  LDL R16, [R1+0x1ac] ;  /* 0x0001ac0001107983 */ /* 0x000ee80000100800 */
[----:B------:R-:W3:Y:S04]  /*39250*/  LDL R18, [R1+0x1b8] ;  /* 0x0001b80001127983 */ /* 0x000ee80000100800 */
[----:B------:R0:W-:Y:S04]  /*39260*/  STL [R1+0xe4c], R6 ;  /* 0x000e4c0601007387 */ /* 0x0001e80000100800 */
[----:B------:R-:W3:Y:S04]  /*39270*/  LDL R12, [R1+0x1a4] ;  /* 0x0001a400010c7983 */ /* 0x000ee80000100800 */
[----:B0-----:R-:W3:Y:S01]  /*39280*/  LDL R6, [R1+0x1c0] ;  /* 0x0001c00001067983 */ /* 0x001ee20000100800 */
[----:B-1----:R-:W-:-:S03]  /*39290*/  FMNMX R2, R2, R7, !PT ;  /* 0x0000000702027209 */ /* 0x002fc60007800000 */
[----:B------:R-:W5:Y:S04]  /*392a0*/  LDL R7, [R1+0x178] ;  /* 0x0001780001077983 */ /* 0x000f680000100800 */
[----:B------:R-:W0:Y:S04]  /*392b0*/  SHFL.BFLY PT, R10, R4, 0x2, 0x1f ;  /* 0x0c401f00040a7f89 */ /* 0x000e2800000e0000 */
[----:B------:R-:W1:Y:S01]  /*392c0*/  SHFL.BFLY PT, R9, R3, 0x2, 0x1f ;  /* 0x0c401f0003097f89 */ /* 0x000e6200000e0000 */
[----:B------:R-:W-:Y:S01]  /*392d0*/  SHF.R.U32.HI R13, RZ, 0x3, R8 ;  /* 0x00000003ff0d7819 */ /* 0x000fe20000011608 */
[----:B------:R-:W-:-:S03]  /*392e0*/  FMUL R17, R17, UR12 ;  /* 0x0000000c11117c20 */ /* 0x000fc60008400000 */
[----:B------:R-:W-:Y:S02]  /*392f0*/  LOP3.LUT P4, RZ, R13, 0x1, RZ, 0xc0, !PT ;  /* 0x000000010dff7812 */ /* 0x000fe4000788c0ff */
[----:B------:R-:W-:Y:S02]  /*39300*/  SHF.R.U32.HI R13, RZ, 0x1, R8 ;  /* 0x00000001ff0d7819 */ /* 0x000fe40000011608 */
[----:B------:R-:W4:Y:S01]  /*39310*/  LDL R8, [R1+0x174] ;  /* 0x0001740001087983 */ /* 0x000f220000100800 */
[----:B0-----:R-:W-:Y:S02]  /*39320*/  FMNMX R4, R4, R10, !PT ;  /* 0x0000000a04047209 */ /* 0x001fe40007800000 */
[----:B-1----:R-:W-:Y:S01]  /*39330*/  FMNMX R3, R3, R9, !PT ;  /* 0x0000000903037209 */ /* 0x002fe20007800000 */
[----:B------:R-:W4:Y:S04]  /*39340*/  LDL R10, [R1+0x190] ;  /* 0x00019000010a7983 */ /* 0x000f280000100800 */
[----:B------:R-:W4:Y:S04]  /*39350*/  LDL R9, [R1+0x17c] ;  /* 0x00017c0001097983 */ /* 0x000f280000100800 */
[----:B------:R0:W-:Y:S04]  /*39360*/  STL [R1+0x10], R17 ;  /* 0x0000101101007387 */ /* 0x0001e80000100800 */
[----:B0-----:R-:W4:Y:S01]  /*39370*/  LDL R17, [R1+0x148] ;  /* 0x0001480001117983 */ /* 0x001f220000100800 */
[----:B--2---:R-:W-:-:S03]  /*39380*/  FMNMX R29, R29, R23, !PT ;  /* 0x000000171d1d7209 */ /* 0x004fc60007800000 */
[----:B------:R-:W2:Y:S01]  /*39390*/  LDL.LU R23, [R1+0xe50] ;  /* 0x000e500001177983 */ /* 0x000ea20000300800 */
[----:B---3--:R-:W-:-:S05]  /*393a0*/  FMNMX R12, R6, R12, !PT ;  /* 0x0000000c060c7209 */ /* 0x008fca0007800000 */
[----:B------:R-:W0:Y:S01]  /*393b0*/  SHFL.BFLY PT, R6, R12, 0x2, 0x1f ;  /* 0x0c401f000c067f89 */ /* 0x000e2200000e0000 */
[----:B-----5:R-:W-:Y:S02]  /*393c0*/  FMNMX R26, R26, R7, !PT ;  /* 0x000000071a1a7209 */ /* 0x020fe40007800000 */
[----:B------:R-:W-:Y:S01]  /*393d0*/  FMNMX R7, R19, R21, !PT ;  /* 0x0000001513077209 */ /* 0x000fe20007800000 */
[----:B0-----:R-:W-:Y:S04]  /*393e0*/  STL [R1], R6 ;  /* 0x0000000601007387 */ /* 0x001fe80000100800 */
[----:B------:R-:W0:Y:S04]  /*393f0*/  SHFL.BFLY PT, R6, R7, 0x2, 0x1f ;  /* 0x0c401f0007067f89 */ /* 0x000e2800000e0000 */
[----:B0-----:R-:W-:Y:S04]  /*39400*/  STL [R1+0x1c], R6 ;  /* 0x00001c0601007387 */ /* 0x001fe80000100800 */
[----:B------:R-:W0:Y:S04]  /*39410*/  SHFL.BFLY PT, R6, R0, 0x1, 0x1f ;  /* 0x0c201f0000067f89 */ /* 0x000e2800000e0000 */
[----:B0-----:R0:W-:Y:S04]  /*39420*/  STL [R1+0x3c], R6 ;  /* 0x00003c0601007387 */ /* 0x0011e80000100800 */
[----:B0-----:R-:W3:Y:S01]  /*39430*/  LDL.LU R6, [R1+0xe4c] ;  /* 0x000e4c0001067983 */ /* 0x001ee20000300800 */
[----:B----4-:R-:W-:-:S02]  /*39440*/  FMNMX R14, R14, R10, !PT ;  /* 0x0000000a0e0e7209 */ /* 0x010fc40007800000 */
[----:B------:R-:W-:-:S05]  /*39450*/  FMNMX R10, R24, R18, !PT ;  /* 0x00000012180a7209 */ /* 0x000fca0007800000 */
[----:B------:R-:W0:Y:S01]  /*39460*/  SHFL.BFLY PT, R21, R10, 0x2, 0x1f ;  /* 0x0c401f000a157f89 */ /* 0x000e2200000e0000 */
[----:B------:R-:W-:-:S03]  /*39470*/  FMNMX R11, R11, R16, !PT ;  /* 0x000000100b0b7209 */ /* 0x000fc60007800000 */
[----:B------:R0:W-:Y:S01]  /*39480*/  STL [R1+0xe38], R0 ;  /* 0x000e380001007387 */ /* 0x0001e20000100800 */
[----:B------:R-:W-:Y:S02]  /*39490*/  FMNMX R27, R27, R8, !PT ;  /* 0x000000081b1b7209 */ /* 0x000fe40007800000 */
[----:B0-----:R-:W-:Y:S02]  /*394a0*/  MOV R0, R21 ;  /* 0x0000001500007202 */ /* 0x001fe40000000f00 */
[----:B------:R-:W-:Y:S02]  /*394b0*/  FMNMX R25, R25, R9, !PT ;  /* 0x0000000919197209 */ /* 0x000fe40007800000 */
[----:B------:R-:W-:-:S05]  /*394c0*/  FMNMX R9, R15, R20, !PT ;  /* 0x000000140f097209 */ /* 0x000fca0007800000 */
[----:B------:R-:W-:Y:S01]  /*394d0*/  SHFL.BFLY PT, R19, R9, 0x2, 0x1f ;  /* 0x0c401f0009137f89 */ /* 0x000fe200000e0000 */
[----:B--2---:R-:W-:-:S03]  /*394e0*/  FMNMX R8, R22, R23, !PT ;  /* 0x0000001716087209 */ /* 0x004fc60007800000 */
[----:B------:R-:W-:Y:S04]  /*394f0*/  SHFL.BFLY PT, R22, R11, 0x2, 0x1f ;  /* 0x0c401f000b167f89 */ /* 0x000fe800000e0000 */
[----:B------:R-:W-:Y:S04]  /*39500*/  SHFL.BFLY PT, R23, R8, 0x2, 0x1f ;  /* 0x0c401f0008177f89 */ /* 0x000fe800000e0000 */
[----:B---3--:R-:W0:Y:S04]  /*39510*/  SHFL.BFLY PT, R21, R6, 0x1, 0x1f ;  /* 0x0c201f0006157f89 */ /* 0x008e2800000e0000 */
[----:B0-----:R0:W-:Y:S04]  /*39520*/  STL [R1+0x38], R21 ;  /* 0x0000381501007387 */ /* 0x0011e80000100800 */
[----:B0-----:R-:W2:Y:S04]  /*39530*/  LDL.LU R21, [R1+0xe48] ;  /* 0x000e480001157983 */ /* 0x001ea80000300800 */
[----:B------:R0:W-:Y:S02]  /*39540*/  STL [R1+0xe34], R6 ;  /* 0x000e340601007387 */ /* 0x0001e40000100800 */
[----:B0-----:R-:W-:-:S02]  /*39550*/  IMAD.MOV.U32 R6, RZ, RZ, R22 ;  /* 0x000000ffff067224 */ /* 0x001fc400078e0016 */
[----:B------:R-:W0:Y:S04]  /*39560*/  SHFL.BFLY PT, R22, R5, 0x1, 0x1f ;  /* 0x0c201f0005167f89 */ /* 0x000e2800000e0000 */
[----:B0-----:R0:W-:Y:S04]  /*39570*/  STL [R1+0x34], R22 ;  /* 0x0000341601007387 */ /* 0x0011e80000100800 */
[----:B0-----:R-:W3:Y:S04]  /*39580*/  LDL.LU R22, [R1+0xe44] ;  /* 0x000e440001167983 */ /* 0x001ee80000300800 */
[----:B------:R0:W-:Y:S02]  /*39590*/  STL [R1+0xe30], R5 ;  /* 0x000e300501007387 */ /* 0x0001e40000100800 */
[----:B0-----:R-:W-:-:S02]  /*395a0*/  IMAD.MOV.U32 R5, RZ, RZ, R23 ;  /* 0x000000ffff057224 */ /* 0x001fc400078e0017 */
[----:B------:R-:W0:Y:S04]  /*395b0*/  SHFL.BFLY PT, R23, R4, 0x1, 0x1f ;  /* 0x0c201f0004177f89 */ /* 0x000e2800000e0000 */
[----:B0-----:R0:W-:Y:S04]  /*395c0*/  STL [R1+0x30], R23 ;  /* 0x0000301701007387 */ /* 0x0011e80000100800 */
[----:B0-----:R-:W4:Y:S04]  /*395d0*/  LDL.LU R23, [R1+0xe40] ;  /* 0x000e400001177983 */ /* 0x001f280000300800 */
[----:B------:R0:W-:Y:S02]  /*395e0*/  STL [R1+0xe2c], R4 ;  /* 0x000e2c0401007387 */ /* 0x0001e40000100800 */
[----:B0-----:R-:W-:-:S02]  /*395f0*/  IMAD.MOV.U32 R4, RZ, RZ, R19 ;  /* 0x000000ffff047224 */ /* 0x001fc400078e0013 */
[----:B------:R-:W0:Y:S04]  /*39600*/  SHFL.BFLY PT, R19, R3, 0x1, 0x1f ;  /* 0x0c201f0003137f89 */ /* 0x000e2800000e0000 */
[----:B------:R1:W-:Y:S04]  /*39610*/  STL [R1+0xe28], R3 ;  /* 0x000e280301007387 */ /* 0x0003e80000100800 */
[----:B-1----:R-:W5:Y:S04]  /*39620*/  LDL.LU R3, [R1+0x10] ;  /* 0x0000100001037983 */ /* 0x002f680000300800 */
[----:B0-----:R-:W-:Y:S04]  /*39630*/  STL [R1+0x2c], R19 ;  /* 0x00002c1301007387 */ /* 0x001fe80000100800 */
[----:B------:R-:W0:Y:S04]  /*39640*/  SHFL.BFLY PT, R19, R2, 0x1, 0x1f ;  /* 0x0c201f0002137f89 */ /* 0x000e2800000e0000 */
[----:B0-----:R0:W-:Y:S04]  /*39650*/  STL [R1+0x28], R19 ;  /* 0x0000281301007387 */ /* 0x0011e80000100800 */
[----:B0-----:R-:W4:Y:S01]  /*39660*/  LDL.LU R19, [R1+0xe3c] ;  /* 0x000e3c0001137983 */ /* 0x001f220000300800 */
[----:B------:R-:W-:-:S03]  /*39670*/  FMNMX R28, R28, R17, !PT ;  /* 0x000000111c1c7209 */ /* 0x000fc60007800000 */
[----:B------:R-:W0:Y:S04]  /*39680*/  SHFL.BFLY PT, R16, R29, 0x2, 0x1f ;  /* 0x0c401f001d107f89 */ /* 0x000e2800000e0000 */
[----:B------:R-:W1:Y:S04]  /*39690*/  SHFL.BFLY PT, R17, R28, 0x2, 0x1f ;  /* 0x0c401f001c117f89 */ /* 0x000e6800000e0000 */
[----:B------:R-:W-:Y:S01]  /*396a0*/  STL [R1+0xe24], R2 ;  /* 0x000e240201007387 */ /* 0x000fe20000100800 */
[----:B0-----:R-:W-:Y:S02]  /*396b0*/  FMNMX R29, R29, R16, !PT ;  /* 0x000000101d1d7209 */ /* 0x001fe40007800000 */
[----:B-----5:R-:W-:-:S05]  /*396c0*/  FSEL R3, R3, -INF , P4 ;  /* 0xff80000003037808 */ /* 0x020fca0002000000 */
[----:B------:R3:W-:Y:S01]  /*396d0*/  STL [R1+0xc4], R3 ;  /* 0x0000c40301007387 */ /* 0x0007e20000100800 */
[----:B------:R-:W-:Y:S01]  /*396e0*/  LOP3.LUT P4, RZ, R13, 0x1, RZ, 0xc0, !PT ;  /* 0x000000010dff7812 */ /* 0x000fe2000788c0ff */
[----:B--2---:R-:W-:Y:S01]  /*396f0*/  FMUL R13, R21, UR12 ;  /* 0x0000000c150d7c20 */ /* 0x004fe20008400000 */
[----:B---3--:R-:W-:Y:S01]  /*39700*/  FMUL R3, R22, UR12 ;  /* 0x0000000c16037c20 */ /* 0x008fe20008400000 */
[----:B------:R-:W-:Y:S02]  /*39710*/  IMAD.MOV.U32 R22, RZ, RZ, R6 ;  /* 0x000000ffff167224 */ /* 0x000fe400078e0006 */
[----:B------:R-:W-:Y:S02]  /*39720*/  IMAD.MOV.U32 R21, RZ, RZ, R5 ;  /* 0x000000ffff157224 */ /* 0x000fe400078e0005 */
[----:B----4-:R-:W-:-:S05]  /*39730*/  FMUL R2, R19, UR12 ;  /* 0x0000000c13027c20 */ /* 0x010fca0008400000 */
[----:B------:R0:W-:Y:S04]  /*39740*/  STL [R1+0x40], R2 ;  /* 0x0000400201007387 */ /* 0x0001e80000100800 */
[----:B------:R2:W-:Y:S01]  /*39750*/  STL [R1+0x98], R3 ;  /* 0x0000980301007387 */ /* 0x0005e20000100800 */
[----:B------:R-:W-:Y:S01]  /*39760*/  MOV R19, R4 ;  /* 0x0000000400137202 */ /* 0x000fe20000000f00 */
[----:B0-----:R-:W-:Y:S01]  /*39770*/  FMUL R2, R23, UR12 ;  /* 0x0000000c17027c20 */ /* 0x001fe20008400000 */
[----:B------:R-:W-:Y:S02]  /*39780*/  IMAD.MOV.U32 R23, RZ, RZ, R0 ;  /* 0x000000ffff177224 */ /* 0x000fe400078e0000 */
[----:B------:R-:W3:Y:S04]  /*39790*/  LDL.LU R0, [R1+0x1c] ;  /* 0x00001c0001007983 */ /* 0x000ee80000300800 */
[----:B------:R0:W-:Y:S04]  /*397a0*/  STL [R1+0x94], R2 ;  /* 0x0000940201007387 */ /* 0x0001e80000100800 */
[----:B------:R-:W4:Y:S04]  /*397b0*/  LDL.LU R6, [R1+0x3c] ;  /* 0x00003c0001067983 */ /* 0x000f280000300800 */
[----:B------:R-:W5:Y:S04]  /*397c0*/  LDL.LU R5, [R1+0x38] ;  /* 0x0000380001057983 */ /* 0x000f680000300800 */
[----:B------:R-:W3:Y:S04]  /*397d0*/  LDL.LU R4, [R1+0x34] ;  /* 0x0000340001047983 */ /* 0x000ee80000300800 */
[----:B--2---:R-:W2:Y:S01]  /*397e0*/  LDL.LU R3, [R1+0x30] ;  /* 0x0000300001037983 */ /* 0x004ea20000300800 */
[----:B------:R-:W-:-:S02]  /*397f0*/  MOV R16, R23 ;  /* 0x0000001700107202 */ /* 0x000fc40000000f00 */
[----:B-1----:R-:W-:Y:S01]  /*39800*/  FMNMX R23, R28, R17, !PT ;  /* 0x000000111c177209 */ /* 0x002fe20007800000 */
[----:B0-----:R-:W2:Y:S04]  /*39810*/  LDL.LU R2, [R1+0x2c] ;  /* 0x00002c0001027983 */ /* 0x001ea80000300800 */
[----:B------:R-:W2:Y:S04]  /*39820*/  LDL R28, [R1+0x14c] ;  /* 0x00014c00011c7983 */ /* 0x000ea80000100800 */
[----:B------:R-:W0:Y:S01]  /*39830*/  SHFL.BFLY PT, R18, R27, 0x2, 0x1f ;  /* 0x0c401f001b127f89 */ /* 0x000e2200000e0000 */
[----:B------:R-:W-:Y:S01]  /*39840*/  IMAD.MOV.U32 R17, RZ, RZ, R22 ;  /* 0x000000ffff117224 */ /* 0x000fe200078e0016 */
[----:B0-----:R-:W-:-:S02]  /*39850*/  FMNMX R22, R27, R18, !PT ;  /* 0x000000121b167209 */ /* 0x001fc40007800000 */
[----:B--2---:R0:W-:Y:S04]  /*39860*/  STL [R1+0xe04], R28 ;  /* 0x000e041c01007387 */ /* 0x0041e80000100800 */
[----:B0-----:R-:W2:Y:S04]  /*39870*/  LDL.LU R28, [R1] ;  /* 0x00000000011c7983 */ /* 0x001ea80000300800 */
[----:B------:R-:W2:Y:S04]  /*39880*/  LDL R27, [R1+0x144] ;  /* 0x00014400011b7983 */ /* 0x000ea80000100800 */
[----:B------:R-:W0:Y:S01]  /*39890*/  SHFL.BFLY PT, R20, R26, 0x2, 0x1f ;  /* 0x0c401f001a147f89 */ /* 0x000e2200000e0000 */
[----:B------:R-:W-:Y:S01]  /*398a0*/  IMAD.MOV.U32 R18, RZ, RZ, R21 ;  /* 0x000000ffff127224 */ /* 0x000fe200078e0015 */
[----:B0-----:R-:W-:-:S02]  /*398b0*/  FMNMX R21, R26, R20, !PT ;  /* 0x000000141a157209 */ /* 0x001fc40007800000 */
[----:B--2---:R-:W-:Y:S04]  /*398c0*/  STL [R1+0xe08], R27 ;  /* 0x000e081b01007387 */ /* 0x004fe80000100800 */
[----:B------:R-:W2:Y:S04]  /*398d0*/  LDL R26, [R1+0x138] ;  /* 0x00013800011a7983 */ /* 0x000ea80000100800 */
[----:B------:R-:W0:Y:S02]  /*398e0*/  SHFL.BFLY PT, R24, R25, 0x2, 0x1f ;  /* 0x0c401f0019187f89 */ /* 0x000e2400000e0000 */
[----:B0-----:R-:W-:-:S02]  /*398f0*/  FMNMX R20, R25, R24, !PT ;  /* 0x0000001819147209 */ /* 0x001fc40007800000 */
[----:B--2---:R-:W-:Y:S04]  /*39900*/  STL [R1+0xe0c], R26 ;  /* 0x000e0c1a01007387 */ /* 0x004fe80000100800 */
[----:B------:R-:W-:Y:S04]  /*39910*/  STL [R1+0xe10], R29 ;  /* 0x000e101d01007387 */ /* 0x000fe80000100800 */
[----:B------:R-:W-:Y:S04]  /*39920*/  STL [R1+0x20], R23 ;  /* 0x0000201701007387 */ /* 0x000fe80000100800 */
[----:B------:R-:W-:Y:S04]  /*39930*/  STL [R1+0xe14], R23 ;  /* 0x000e141701007387 */ /* 0x000fe80000100800 */
[----:B------:R-:W-:Y:S04]  /*39940*/  STL [R1+0xe18], R20 ;  /* 0x000e181401007387 */ /* 0x000fe80000100800 */
[----:B------:R-:W2:Y:S04]  /*39950*/  LDL R25, [R1+0xc4] ;  /* 0x0000c40001197983 */ /* 0x000ea80000100800 */
[----:B------:R-:W0:Y:S01]  /*39960*/  SHFL.BFLY PT, R15, R14, 0x2, 0x1f ;  /* 0x0c401f000e0f7f89 */ /* 0x000e2200000e0000 */
[----:B------:R-:W-:Y:S01]  /*39970*/  IMAD.MOV.U32 R27, RZ, RZ, R19 ;  /* 0x000000ffff1b7224 */ /* 0x000fe200078e0013 */
[----:B------:R-:W-:-:S02]  /*39980*/  FMNMX R17, R11, R17, !PT ;  /* 0x000000110b117209 */ /* 0x000fc40007800000 */
[----:B------:R-:W-:Y:S02]  /*39990*/  FMNMX R16, R10, R16, !PT ;  /* 0x000000100a107209 */ /* 0x000fe40007800000 */
[----:B---3--:R-:W-:Y:S02]  /*399a0*/  FMNMX R7, R7, R0, !PT ;  /* 0x0000000007077209 */ /* 0x008fe40007800000 */
[----:B0-----:R-:W-:Y:S01]  /*399b0*/  FMNMX R19, R14, R15, !PT ;  /* 0x0000000f0e137209 */ /* 0x001fe20007800000 */
[----:B------:R-:W-:Y:S01]  /*399c0*/  IMAD.MOV.U32 R14, RZ, RZ, R18 ;  /* 0x000000ffff0e7224 */ /* 0x000fe200078e0012 */
[----:B------:R-:W-:Y:S02]  /*399d0*/  MOV R15, R27 ;  /* 0x0000001b000f7202 */ /* 0x000fe40000000f00 */
[----:B------:R-:W-:Y:S02]  /*399e0*/  FMNMX R18, R12, R28, !PT ;  /* 0x0000001c0c127209 */ /* 0x000fe40007800000 */
[----:B------:R-:W-:-:S02]  /*399f0*/  FMNMX R15, R9, R15, !PT ;  /* 0x0000000f090f7209 */ /* 0x000fc40007800000 */
[----:B------:R-:W-:Y:S01]  /*39a00*/  FMNMX R14, R8, R14, !PT ;  /* 0x0000000e080e7209 */ /* 0x000fe20007800000 */
[----:B--2---:R0:W-:Y:S04]  /*39a10*/  STL [R1+0xe1c], R25 ;  /* 0x000e1c1901007387 */ /* 0x0041e80000100800 */
[----:B------:R-:W-:Y:S04]  /*39a20*/  STL [R1+0x14], R22 ;  /* 0x0000141601007387 */ /* 0x000fe80000100800 */
[----:B------:R1:W-:Y:S04]  /*39a30*/  STL [R1+0xe20], R22 ;  /* 0x000e201601007387 */ /* 0x0003e80000100800 */
[----:B------:R-:W-:Y:S04]  /*39a40*/  STL [R1+0x10], R21 ;  /* 0x0000101501007387 */ /* 0x000fe80000100800 */
[----:B------:R-:W2:Y:S04]  /*39a50*/  LDL.LU R24, [R1+0x40] ;  /* 0x0000400001187983 */ /* 0x000ea80000300800 */
[----:B------:R-:W3:Y:S04]  /*39a60*/  LDL R12, [R1+0xdc] ;  /* 0x0000dc00010c7983 */ /* 0x000ee80000100800 */
[----:B------:R-:W2:Y:S04]  /*39a70*/  LDL R20, [R1+0xc8] ;  /* 0x0000c80001147983 */ /* 0x000ea80000100800 */
[----:B------:R-:W2:Y:S04]  /*39a80*/  LDL R23, [R1+0xd0] ;  /* 0x0000d00001177983 */ /* 0x000ea80000100800 */
[----:B------:R-:W2:Y:S04]  /*39a90*/  LDL R29, [R1+0xd4] ;  /* 0x0000d400011d7983 */ /* 0x000ea80000100800 */
[----:B0-----:R-:W3:Y:S04]  /*39aa0*/  LDL R25, [R1+0xb4] ;  /* 0x0000b40001197983 */ /* 0x001ee80000100800 */
[----:B-1----:R-:W2:Y:S04]  /*39ab0*/  LDL R22, [R1+0xb0] ;  /* 0x0000b00001167983 */ /* 0x002ea80000100800 */
[----:B------:R-:W2:Y:S04]  /*39ac0*/  LDL R26, [R1+0xd8] ;  /* 0x0000d800011a7983 */ /* 0x000ea80000100800 */
[----:B------:R-:W2:Y:S04]  /*39ad0*/  LDL R27, [R1+0xe0] ;  /* 0x0000e000011b7983 */ /* 0x000ea80000100800 */
[----:B------:R-:W2:Y:S04]  /*39ae0*/  LDL R28, [R1+0xcc] ;  /* 0x0000cc00011c7983 */ /* 0x000ea80000100800 */
[----:B------:R-:W2:Y:S04]  /*39af0*/  LDL R11, [R1+0x134] ;  /* 0x00013400010b7983 */ /* 0x000ea80000100800 */
[----:B------:R-:W2:Y:S04]  /*39b00*/  LDL R10, [R1+0x140] ;  /* 0x00014000010a7983 */ /* 0x000ea80000100800 */
[----:B------:R-:W2:Y:S04]  /*39b10*/  LDL R9, [R1+0x11c] ;  /* 0x00011c0001097983 */ /* 0x000ea80000100800 */
[----:B------:R-:W2:Y:S04]  /*39b20*/  LDL R8, [R1+0x128] ;  /* 0x0001280001087983 */ /* 0x000ea80000100800 */
[----:B------:R-:W4:Y:S04]  /*39b30*/  LDL.LU R0, [R1+0xe38] ;  /* 0x000e380001007983 */ /* 0x000f280000300800 */
[----:B------:R0:W-:Y:S04]  /*39b40*/  STL [R1+0x48], R7 ;  /* 0x0000480701007387 */ /* 0x0001e80000100800 */
[----:B0-----:R-:W2:Y:S01]  /*39b50*/  LDL R7, [R1+0xf8] ;  /* 0x0000f80001077983 */ /* 0x001ea20000100800 */
[----:B----4-:R-:W-:-:S03]  /*39b60*/  FMNMX R0, R0, R6, !PT ;  /* 0x0000000600007209 */ /* 0x010fc60007800000 */
[----:B------:R-:W5:Y:S04]  /*39b70*/  LDL.LU R6, [R1+0xe34] ;  /* 0x000e340001067983 */ /* 0x000f680000300800 */
[----:B------:R0:W-:Y:S04]  /*39b80*/  STL [R1+0x70], R0 ;  /* 0x0000700001007387 */ /* 0x0001e80000100800 */
[----:B0-----:R-:W4:Y:S01]  /*39b90*/  LDL.LU R0, [R1+0x28] ;  /* 0x0000280001007983 */ /* 0x001f220000300800 */
[----:B-----5:R-:W-:-:S03]  /*39ba0*/  FMNMX R6, R6, R5, !PT ;  /* 0x0000000506067209 */ /* 0x020fc60007800000 */
[----:B------:R-:W5:Y:S04]  /*39bb0*/  LDL.LU R5, [R1+0xe30] ;  /* 0x000e300001057983 */ /* 0x000f680000300800 */
[----:B------:R0:W-:Y:S04]  /*39bc0*/  STL [R1+0x68], R6 ;  /* 0x0000680601007387 */ /* 0x0001e80000100800 */
[----:B0-----:R-:W2:Y:S01]  /*39bd0*/  LDL R6, [R1+0xfc] ;  /* 0x0000fc0001067983 */ /* 0x001ea20000100800 */
        /* <DEDUP_REMOVED lines=9> */
[----:B------:R-:W4:Y:S04]  /*39c70*/  LDL.LU R2, [R1+0xe24] ;  /* 0x000e240001027983 */ /* 0x000f280000300800 */
[----:B------:R0:W-:Y:S04]  /*39c80*/  STL [R1+0x90], R3 ;  /* 0x0000900301007387 */ /* 0x0001e80000100800 */
[----:B0-----:R-:W5:Y:S01]  /*39c90*/  LDL R3, [R1+0xec] ;  /* 0x0000ec0001037983 */ /* 0x001f620000100800 */
[----:B----4-:R-:W-:-:S03]  /*39ca0*/  FMNMX R0, R2, R0, !PT ;  /* 0x0000000002007209 */ /* 0x010fc60007800000 */
[----:B------:R-:W4:Y:S04]  /*39cb0*/  LDL R2, [R1+0xe4] ;  /* 0x0000e40001027983 */ /* 0x000f280000100800 */
[----:B------:R0:W-:Y:S02]  /*39cc0*/  STL [R1+0x8c], R0 ;  /* 0x00008c0001007387 */ /* 0x0001e40000100800 */
[----:B0-----:R-:W-:Y:S02]  /*39cd0*/  FSEL R0, R13, -INF , P4 ;  /* 0xff8000000d007808 */ /* 0x001fe40002000000 */
[----:B------:R-:W4:Y:S01]  /*39ce0*/  LDL R13, [R1+0xf4] ;  /* 0x0000f400010d7983 */ /* 0x000f220000100800 */
[----:B--2---:R-:W-:Y:S02]  /*39cf0*/  FSEL R24, R24, -INF , P2 ;  /* 0xff80000018187808 */ /* 0x004fe40001000000 */
[----:B---3--:R-:W-:-:S02]  /*39d00*/  FMNMX R12, R12, R25, !PT ;  /* 0x000000190c0c7209 */ /* 0x008fc40007800000 */
[----:B------:R-:W-:Y:S02]  /*39d10*/  FMNMX R11, R11, R20, !PT ;  /* 0x000000140b0b7209 */ /* 0x000fe40007800000 */
[----:B------:R-:W-:Y:S02]  /*39d20*/  FMNMX R10, R10, R23, !PT ;  /* 0x000000170a0a7209 */ /* 0x000fe40007800000 */
[----:B------:R-:W-:Y:S02]  /*39d30*/  FMNMX R9, R9, R29, !PT ;  /* 0x0000001d09097209 */ /* 0x000fe40007800000 */
[----:B------:R-:W-:Y:S02]  /*39d40*/  FMNMX R8, R8, R26, !PT ;  /* 0x0000001a08087209 */ /* 0x000fe40007800000 */
[----:B------:R-:W-:Y:S02]  /*39d50*/  FMNMX R7, R7, R27, !PT ;  /* 0x0000001b07077209 */ /* 0x000fe40007800000 */
[----:B----4-:R-:W-:-:S02]  /*39d60*/  FMNMX R13, R13, R22, !PT ;  /* 0x000000160d0d7209 */ /* 0x010fc40007800000 */
[----:B------:R-:W2:Y:S04]  /*39d70*/  LDL.LU R22, [R1+0xe20] ;  /* 0x000e200001167983 */ /* 0x000ea80000300800 */
[----:B------:R0:W-:Y:S04]  /*39d80*/  STL [R1+0xe00], R13 ;  /* 0x000e000d01007387 */ /* 0x0001e80000100800 */
[----:B------:R-:W-:Y:S04]  /*39d90*/  STL [R1+0x9c], R24 ;  /* 0x00009c1801007387 */ /* 0x000fe80000100800 */
[----:B0-----:R-:W3:Y:S04]  /*39da0*/  LDL R13, [R1+0x48] ;  /* 0x00004800010d7983 */ /* 0x001ee80000100800 */
[----:B------:R-:W-:Y:S04]  /*39db0*/  STL [R1+0xb8], R0 ;  /* 0x0000b80001007387 */ /* 0x000fe80000100800 */
[----:B------:R-:W4:Y:S04]  /*39dc0*/  LDL.LU R25, [R1+0xe1c] ;  /* 0x000e1c0001197983 */ /* 0x000f280000300800 */
[----:B------:R-:W2:Y:S04]  /*39dd0*/  LDL.LU R20, [R1+0xe18] ;  /* 0x000e180001147983 */ /* 0x000ea80000300800 */
[----:B------:R-:W2:Y:S04]  /*39de0*/  LDL.LU R23, [R1+0xe14] ;  /* 0x000e140001177983 */ /* 0x000ea80000300800 */
[----:B------:R-:W2:Y:S04]  /*39df0*/  LDL.LU R29, [R1+0xe10] ;  /* 0x000e1000011d7983 */ /* 0x000ea80000300800 */
[----:B------:R-:W4:Y:S04]  /*39e00*/  LDL.LU R26, [R1+0xe0c] ;  /* 0x000e0c00011a7983 */ /* 0x000f280000300800 */
[----:B------:R-:W2:Y:S01]  /*39e10*/  LDL.LU R27, [R1+0xe08] ;  /* 0x000e0800011b7983 */ /* 0x000ea20000300800 */
[----:B------:R-:W-:-:S02]  /*39e20*/  FMNMX R5, R5, R2, !PT ;  /* 0x0000000205057209 */ /* 0x000fc40007800000 */
[----:B------:R-:W-:Y:S02]  /*39e30*/  FMNMX R6, R6, R28, !PT ;  /* 0x0000001c06067209 */ /* 0x000fe40007800000 */
[----:B------:R-:W4:Y:S04]  /*39e40*/  LDL.LU R28, [R1+0xe04] ;  /* 0x000e0400011c7983 */ /* 0x000f280000300800 */
[----:B---3--:R-:W-:Y:S01]  /*39e50*/  SHFL.BFLY PT, R13, R13, 0x1, 0x1f ;  /* 0x0c201f000d0d7f89 */ /* 0x008fe200000e0000 */
[----:B--2---:R-:W-:-:S03]  /*39e60*/  FMNMX R2, R27, R24, !PT ;  /* 0x000000181b027209 */ /* 0x004fc60007800000 */
[----:B------:R-:W0:Y:S04]  /*39e70*/  SHFL.BFLY PT, R24, R23, 0x1, 0x1f ;  /* 0x0c201f0017187f89 */ /* 0x000e2800000e0000 */
[----:B------:R-:W1:Y:S04]  /*39e80*/  SHFL.BFLY PT, R23, R22, 0x1, 0x1f ;  /* 0x0c201f0016177f89 */ /* 0x000e6800000e0000 */
[----:B------:R-:W2:Y:S04]  /*39e90*/  SHFL.BFLY PT, R22, R21, 0x1, 0x1f ;  /* 0x0c201f0015167f89 */ /* 0x000ea800000e0000 */
[----:B0-----:R-:W-:Y:S04]  /*39ea0*/  STL [R1+0x8], R24 ;  /* 0x0000081801007387 */ /* 0x001fe80000100800 */
[----:B-1----:R-:W-:Y:S04]  /*39eb0*/  STL [R1+0x4], R23 ;  /* 0x0000041701007387 */ /* 0x002fe80000100800 */
[----:B--2---:R-:W-:Y:S04]  /*39ec0*/  STL [R1], R22 ;  /* 0x0000001601007387 */ /* 0x004fe80000100800 */
[----:B------:R0:W-:Y:S04]  /*39ed0*/  STL [R1+0x4c], R13 ;  /* 0x00004c0d01007387 */ /* 0x0001e80000100800 */
[----:B0-----:R-:W2:Y:S01]  /*39ee0*/  LDL.LU R13, [R1+0xe00] ;  /* 0x000e0000010d7983 */ /* 0x001ea20000300800 */
[----:B-----5:R-:W-:-:S02]  /*39ef0*/  FMNMX R4, R4, R3, !PT ;  /* 0x0000000304047209 */ /* 0x020fc40007800000 */
[----:B----4-:R-:W-:Y:S02]  /*39f00*/  FMNMX R3, R26, R25, !PT ;  /* 0x000000191a037209 */ /* 0x010fe40007800000 */
[----:B------:R-:W-:Y:S01]  /*39f10*/  FMNMX R0, R28, R0, !PT ;  /* 0x000000001c007209 */ /* 0x000fe20007800000 */
[----:B------:R-:W-:Y:S04]  /*39f20*/  SHFL.BFLY PT, R21, R20, 0x1, 0x1f ;  /* 0x0c201f0014157f89 */ /* 0x000fe800000e0000 */
[----:B------:R-:W-:Y:S04]  /*39f30*/  SHFL.BFLY PT, R28, R29, 0x1, 0x1f ;  /* 0x0c201f001d1c7f89 */ /* 0x000fe800000e0000 */
[----:B------:R-:W-:Y:S04]  /*39f40*/  SHFL.BFLY PT, R22, R19, 0x1, 0x1f ;  /* 0x0c201f0013167f89 */ /* 0x000fe800000e0000 */
[----:B------:R-:W-:Y:S04]  /*39f50*/  SHFL.BFLY PT, R23, R18, 0x1, 0x1f ;  /* 0x0c201f0012177f89 */ /* 0x000fe800000e0000 */
[----:B------:R-:W0:Y:S04]  /*39f60*/  SHFL.BFLY PT, R24, R17, 0x1, 0x1f ;  /* 0x0c201f0011187f89 */ /* 0x000e2800000e0000 */
[----:B------:R-:W1:Y:S04]  /*39f70*/  SHFL.BFLY PT, R25, R16, 0x1, 0x1f ;  /* 0x0c201f0010197f89 */ /* 0x000e6800000e0000 */
[----:B------:R-:W3:Y:S04]  /*39f80*/  SHFL.BFLY PT, R26, R15, 0x1, 0x1f ;  /* 0x0c201f000f1a7f89 */ /* 0x000ee800000e0000 */
[----:B------:R-:W4:Y:S04]  /*39f90*/  SHFL.BFLY PT, R27, R14, 0x1, 0x1f ;  /* 0x0c201f000e1b7f89 */ /* 0x000f2800000e0000 */
[----:B------:R-:W-:Y:S04]  /*39fa0*/  STL [R1+0x1854], R18 ;  /* 0x0018541201007387 */ /* 0x000fe80000100800 */
[----:B0-----:R0:W-:Y:S04]  /*39fb0*/  STL [R1+0x1850], R24 ;  /* 0x0018501801007387 */ /* 0x0011e80000100800 */
[----:B------:R5:W-:Y:S04]  /*39fc0*/  STL [R1+0x184c], R17 ;  /* 0x00184c1101007387 */ /* 0x000be80000100800 */
[----:B-1----:R1:W-:Y:S01]  /*39fd0*/  STL [R1+0x1848], R25 ;  /* 0x0018481901007387 */ /* 0x0023e20000100800 */
[----:B0-----:R-:W-:-:S03]  /*39fe0*/  IMAD.MOV.U32 R24, RZ, RZ, R28 ;  /* 0x000000ffff187224 */ /* 0x001fc600078e001c */
[----:B------:R-:W0:Y:S01]  /*39ff0*/  SHFL.BFLY PT, R18, R11, 0x2, 0x1f ;  /* 0x0c401f000b127f89 */ /* 0x000e2200000e0000 */
[----:B-----5:R-:W-:-:S03]  /*3a000*/  IMAD.MOV.U32 R17, RZ, RZ, R29 ;  /* 0x000000ffff117224 */ /* 0x020fc600078e001d */
[----:B-1----:R-:W5:Y:S04]  /*3a010*/  LDL.LU R25, [R1+0x8] ;  /* 0x0000080001197983 */ /* 0x002f680000300800 */
[----:B------:R1:W-:Y:S04]  /*3a020*/  STL [R1+0x1844], R16 ;  /* 0x0018441001007387 */ /* 0x0003e80000100800 */
[----:B-1----:R-:W5:Y:S04]  /*3a030*/  LDL.LU R16, [R1+0x20] ;  /* 0x0000200001107983 */ /* 0x002f680000300800 */
[----:B---3--:R1:W-:Y:S04]  /*3a040*/  STL [R1+0x1840], R26 ;  /* 0x0018401a01007387 */ /* 0x0083e80000100800 */
[----:B-1----:R-:W3:Y:S04]  /*3a050*/  LDL.LU R26, [R1+0x4] ;  /* 0x00000400011a7983 */ /* 0x002ee80000300800 */
[----:B------:R1:W-:Y:S04]  /*3a060*/  STL [R1+0x183c], R15 ;  /* 0x00183c0f01007387 */ /* 0x0003e80000100800 */
[----:B-1----:R-:W3:Y:S04]  /*3a070*/  LDL.LU R15, [R1+0x14] ;  /* 0x00001400010f7983 */ /* 0x002ee80000300800 */
[----:B------:R1:W-:Y:S04]  /*3a080*/  STL [R1+0x1838], R14 ;  /* 0x0018380e01007387 */ /* 0x0003e80000100800 */
[----:B-1----:R-:W3:Y:S04]  /*3a090*/  LDL.LU R14, [R1] ;  /* 0x00000000010e7983 */ /* 0x002ee80000300800 */
[----:B----4-:R1:W-:Y:S04]  /*3a0a0*/  STL [R1+0x1834], R27 ;  /* 0x0018341b01007387 */ /* 0x0103e80000100800 */
[----:B-1----:R-:W4:Y:S04]  /*3a0b0*/  LDL.LU R27, [R1+0x10] ;  /* 0x00001000011b7983 */ /* 0x002f280000300800 */
[----:B0-----:R-:W-:Y:S04]  /*3a0c0*/  STL [R1+0x18], R18 ;  /* 0x0000181201007387 */ /* 0x001fe80000100800 */
[----:B------:R-:W0:Y:S01]  /*3a0d0*/  SHFL.BFLY PT, R18, R10, 0x2, 0x1f ;  /* 0x0c401f000a127f89 */ /* 0x000e2200000e0000 */
[----:B------:R-:W-:-:S02]  /*3a0e0*/  FMNMX R21, R20, R21, !PT ;  /* 0x0000001514157209 */ /* 0x000fc40007800000 */
[----:B------:R-:W-:Y:S01]  /*3a0f0*/  FMNMX R22, R19, R22, !PT ;  /* 0x0000001613167209 */ /* 0x000fe20007800000 */
[----:B------:R-:W-:Y:S04]  /*3a100*/  SHFL.BFLY PT, R29, R12, 0x2, 0x1f ;  /* 0x0c401f000c1d7f89 */ /* 0x000fe800000e0000 */
[----:B--2---:R-:W-:Y:S04]  /*3a110*/  SHFL.BFLY PT, R28, R13, 0x2, 0x1f ;  /* 0x0c401f000d1c7f89 */ /* 0x004fe800000e0000 */
[----:B0-----:R-:W-:Y:S04]  /*3a120*/  STL [R1+0x1c], R18 ;  /* 0x00001c1201007387 */ /* 0x001fe80000100800 */
[----:B------:R-:W0:Y:S04]  /*3a130*/  SHFL.BFLY PT, R18, R9, 0x2, 0x1f ;  /* 0x0c401f0009127f89 */ /* 0x000e2800000e0000 */
        /* <DEDUP_REMOVED lines=11> */
[----:B------:R-:W0:Y:S01]  /*3a1f0*/  SHFL.BFLY PT, R18, R3, 0x2, 0x1f ;  /* 0x0c401f0003127f89 */ /* 0x000e2200000e0000 */
[----:B------:R-:W-:-:S03]  /*3a200*/  FMNMX R17, R17, R24, !PT ;  /* 0x0000001811117209 */ /* 0x000fc60007800000 */
[----:B0-----:R-:W-:Y:S04]  /*3a210*/  STL [R1+0x40], R18 ;  /* 0x0000401201007387 */ /* 0x001fe80000100800 */
[----:B------:R-:W0:Y:S01]  /*3a220*/  SHFL.BFLY PT, R18, R2, 0x2, 0x1f ;  /* 0x0c401f0002127f89 */ /* 0x000e2200000e0000 */
[----:B-----5:R-:W-:-:S03]  /*3a230*/  FMNMX R16, R16, R25, !PT ;  /* 0x0000001910107209 */ /* 0x020fc60007800000 */
[----:B0-----:R0:W-:Y:S04]  /*3a240*/  STL [R1+0x44], R18 ;  /* 0x0000441201007387 */ /* 0x0011e80000100800 */
[----:B0-----:R-:W2:Y:S04]  /*3a250*/  LDL.LU R18, [R1+0x1854] ;  /* 0x0018540001127983 */ /* 0x001ea80000300800 */
[----:B------:R-:W5:Y:S04]  /*3a260*/  LDL.LU R24, [R1+0x1850] ;  /* 0x0018500001187983 */ /* 0x000f680000300800 */
[----:B------:R0:W-:Y:S01]  /*3a270*/  STL [R1+0x88], R17 ;  /* 0x0000881101007387 */ /* 0x0001e20000100800 */
[----:B---3--:R-:W-:-:S03]  /*3a280*/  FMNMX R15, R15, R26, !PT ;  /* 0x0000001a0f0f7209 */ /* 0x008fc60007800000 */
[----:B0-----:R-:W5:Y:S04]  /*3a290*/  LDL.LU R17, [R1+0x184c] ;  /* 0x00184c0001117983 */ /* 0x001f680000300800 */
[----:B------:R-:W3:Y:S04]  /*3a2a0*/  LDL.LU R25, [R1+0x1848] ;  /* 0x0018480001197983 */ /* 0x000ee80000300800 */
[----:B------:R0:W-:Y:S04]  /*3a2b0*/  STL [R1+0x84], R16 ;  /* 0x0000841001007387 */ /* 0x0001e80000100800 */
[----:B0-----:R-:W3:Y:S04]  /*3a2c0*/  LDL.LU R16, [R1+0x1844] ;  /* 0x0018440001107983 */ /* 0x001ee80000300800 */
[----:B------:R-:W3:Y:S04]  /*3a2d0*/  LDL.LU R26, [R1+0x1840] ;  /* 0x00184000011a7983 */ /* 0x000ee80000300800 */
[----:B------:R0:W-:Y:S04]  /*3a2e0*/  STL [R1+0x80], R15 ;  /* 0x0000800f01007387 */ /* 0x0001e80000100800 */
[----:B0-----:R-:W3:Y:S01]  /*3a2f0*/  LDL.LU R15, [R1+0x183c] ;  /* 0x00183c00010f7983 */ /* 0x001ee20000300800 */
[----:B----4-:R-:W-:-:S03]  /*3a300*/  FMNMX R27, R27, R14, !PT ;  /* 0x0000000e1b1b7209 */ /* 0x010fc60007800000 */
[----:B------:R-:W4:Y:S04]  /*3a310*/  LDL.LU R14, [R1+0x1838] ;  /* 0x00183800010e7983 */ /* 0x000f280000300800 */
[----:B------:R-:W-:Y:S04]  /*3a320*/  STL [R1+0x7c], R27 ;  /* 0x00007c1b01007387 */ /* 0x000fe80000100800 */
[----:B------:R-:W0:Y:S04]  /*3a330*/  SHFL.BFLY PT, R27, R0, 0x2, 0x1f ;  /* 0x0c401f00001b7f89 */ /* 0x000e2800000e0000 */
[----:B0-----:R0:W-:Y:S04]  /*3a340*/  STL [R1], R27 ;  /* 0x0000001b01007387 */ /* 0x0011e80000100800 */
[----:B0-----:R-:W4:Y:S04]  /*3a350*/  LDL.LU R27, [R1+0x1834] ;  /* 0x00183400011b7983 */ /* 0x001f280000300800 */
[----:B------:R-:W4:Y:S04]  /*3a360*/  LDL.LU R20, [R1+0x38] ;  /* 0x0000380001147983 */ /* 0x000f280000300800 */
[----:B------:R0:W-:Y:S04]  /*3a370*/  STL [R1+0x78], R21 ;  /* 0x0000781501007387 */ /* 0x0001e80000100800 */
[----:B0-----:R-:W4:Y:S04]  /*3a380*/  LDL.LU R21, [R1] ;  /* 0x0000000001157983 */ /* 0x001f280000300800 */
[----:B------:R-:W4:Y:S04]  /*3a390*/  LDL.LU R19, [R1+0x98] ;  /* 0x0000980001137983 */ /* 0x000f280000300800 */
[----:B------:R0:W-:Y:S04]  /*3a3a0*/  STL [R1+0x74], R22 ;  /* 0x0000741601007387 */ /* 0x0001e80000100800 */
[----:B0-----:R-:W4:Y:S01]  /*3a3b0*/  LDL.LU R22, [R1+0x94] ;  /* 0x0000940001167983 */ /* 0x001f220000300800 */
[----:B--2---:R-:W-:-:S03]  /*3a3c0*/  FMNMX R23, R18, R23, !PT ;  /* 0x0000001712177209 */ /* 0x004fc60007800000 */
[----:B------:R-:W2:Y:S04]  /*3a3d0*/  LDL.LU R18, [R1+0x40] ;  /* 0x0000400001127983 */ /* 0x000ea80000300800 */
[----:B------:R0:W-:Y:S04]  /*3a3e0*/  STL [R1+0x6c], R23 ;  /* 0x00006c1701007387 */ /* 0x0001e80000100800 */
[----:B0-----:R-:W2:Y:S01]  /*3a3f0*/  LDL.LU R23, [R1+0x44] ;  /* 0x0000440001177983 */ /* 0x001ea20000300800 */
[----:B-----5:R-:W-:-:S03]  /*3a400*/  FMNMX R24, R17, R24, !PT ;  /* 0x0000001811187209 */ /* 0x020fc60007800000 */
[----:B------:R-:W5:Y:S04]  /*3a410*/  LDL.LU R17, [R1+0x34] ;  /* 0x0000340001117983 */ /* 0x000f680000300800 */
[----:B------:R0:W-:Y:S04]  /*3a420*/  STL [R1+0x64], R24 ;  /* 0x0000641801007387 */ /* 0x0001e80000100800 */
[----:B0-----:R-:W5:Y:S01]  /*3a430*/  LDL.LU R24, [R1+0x3c] ;  /* 0x00003c0001187983 */ /* 0x001f620000300800 */
[----:B---3--:R-:W-:-:S03]  /*3a440*/  FMNMX R25, R16, R25, !PT ;  /* 0x0000001910197209 */ /* 0x008fc60007800000 */
[----:B------:R-:W3:Y:S04]  /*3a450*/  LDL.LU R16, [R1+0x2c] ;  /* 0x00002c0001107983 */ /* 0x000ee80000300800 */
[----:B------:R0:W-:Y:S04]  /*3a460*/  STL [R1+0x5c], R25 ;  /* 0x00005c1901007387 */ /* 0x0001e80000100800 */
[----:B0-----:R-:W3:Y:S01]  /*3a470*/  LDL.LU R25, [R1+0x30] ;  /* 0x0000300001197983 */ /* 0x001ee20000300800 */
[----:B------:R-:W-:-:S03]  /*3a480*/  FMNMX R26, R15, R26, !PT ;  /* 0x0000001a0f1a7209 */ /* 0x000fc60007800000 */
[----:B------:R-:W3:Y:S04]  /*3a490*/  LDL.LU R15, [R1+0x1c] ;  /* 0x00001c00010f7983 */ /* 0x000ee80000300800 */
[----:B------:R0:W-:Y:S04]  /*3a4a0*/  STL [R1+0x54], R26 ;  /* 0x0000541a01007387 */ /* 0x0001e80000100800 */
[----:B0-----:R-:W3:Y:S01]  /*3a4b0*/  LDL.LU R26, [R1+0x28] ;  /* 0x00002800011a7983 */ /* 0x001ee20000300800 */
[----:B------:R-:W-:Y:S02]  /*3a4c0*/  FMNMX R12, R12, R29, !PT ;  /* 0x0000001d0c0c7209 */ /* 0x000fe40007800000 */
[----:B----4-:R-:W-:-:S02]  /*3a4d0*/  FMNMX R14, R14, R27, !PT ;  /* 0x0000001b0e0e7209 */ /* 0x010fc40007800000 */
[----:B------:R-:W4:Y:S01]  /*3a4e0*/  LDL.LU R27, [R1+0x18] ;  /* 0x00001800011b7983 */ /* 0x000f220000300800 */
[----:B------:R-:W-:Y:S02]  /*3a4f0*/  FMNMX R13, R13, R28, !PT ;  /* 0x0000001c0d0d7209 */ /* 0x000fe40007800000 */
[----:B------:R-:W-:Y:S01]  /*3a500*/  FMNMX R5, R5, R20, !PT ;  /* 0x0000001405057209 */ /* 0x000fe20007800000 */
[----:B------:R0:W-:Y:S01]  /*3a510*/  STL [R1+0x50], R14 ;  /* 0x0000500e01007387 */ /* 0x0001e20000100800 */
[----:B--2---:R-:W-:Y:S02]  /*3a520*/  FMNMX R3, R3, R18, !PT ;  /* 0x0000001203037209 */ /* 0x004fe40007800000 */
[----:B------:R-:W-:Y:S02]  /*3a530*/  FMNMX R2, R2, R23, !PT ;  /* 0x0000001702027209 */ /* 0x000fe40007800000 */
[----:B-----5:R-:W-:Y:S02]  /*3a540*/  FMNMX R4, R4, R24, !PT ;  /* 0x0000001804047209 */ /* 0x020fe40007800000 */
[----:B---3--:R-:W-:-:S02]  /*3a550*/  FMNMX R8, R8, R16, !PT ;  /* 0x0000001008087209 */ /* 0x008fc40007800000 */
[----:B------:R-:W-:Y:S02]  /*3a560*/  FMNMX R7, R7, R25, !PT ;  /* 0x0000001907077209 */ /* 0x000fe40007800000 */
[----:B------:R-:W-:Y:S01]  /*3a570*/  FMNMX R10, R10, R15, !PT ;  /* 0x0000000f0a0a7209 */ /* 0x000fe20007800000 */
[----:B------:R-:W-:Y:S01]  /*3a580*/  SHFL.BFLY PT, R28, R13, 0x1, 0x1f ;  /* 0x0c201f000d1c7f89 */ /* 0x000fe200000e0000 */
[----:B0-----:R-:W-:Y:S02]  /*3a590*/  FMNMX R14, R6, R17, !PT ;  /* 0x00000011060e7209 */ /* 0x001fe40007800000 */
[----:B------:R-:W-:Y:S01]  /*3a5a0*/  FSEL R6, R19, -INF , !P3 ;  /* 0xff80000013067808 */ /* 0x000fe20005800000 */
[----:B------:R-:W0:Y:S01]  /*3a5b0*/  S2R R20, SR_TID.X ;  /* 0x0000000000147919 */ /* 0x000e220000002100 */
[----:B------:R-:W-:Y:S02]  /*3a5c0*/  FSEL R15, R22, -INF , !P1 ;  /* 0xff800000160f7808 */ /* 0x000fe40004800000 */
[----:B------:R-:W-:Y:S01]  /*3a5d0*/  FMNMX R19, R0, R21, !PT ;  /* 0x0000001500137209 */ /* 0x000fe20007800000 */
[----:B------:R-:W-:Y:S01]  /*3a5e0*/  STL [R1+0x98], R6 ;  /* 0x0000980601007387 */ /* 0x000fe20000100800 */
[----:B------:R-:W-:-:S03]  /*3a5f0*/  FMNMX R17, R6, R15, !PT ;  /* 0x0000000f06117209 */ /* 0x000fc60007800000 */
[----:B------:R-:W-:Y:S01]  /*3a600*/  STL [R1+0x94], R15 ;  /* 0x0000940f01007387 */ /* 0x000fe20000100800 */
[----:B------:R-:W-:-:S03]  /*3a610*/  FMNMX R9, R9, R26, !PT ;  /* 0x0000001a09097209 */ /* 0x000fc60007800000 */
[----:B------:R-:W1:Y:S01]  /*3a620*/  SHFL.BFLY PT, R29, R17, 0x2, 0x1f ;  /* 0x0c401f00111d7f89 */ /* 0x000e6200000e0000 */
[----:B0-----:R-:W-:Y:S02]  /*3a630*/  LOP3.LUT R25, R20, 0x1c, RZ, 0xc0, !PT ;  /* 0x0000001c14197812 */ /* 0x001fe400078ec0ff */
[----:B------:R-:W-:Y:S01]  /*3a640*/  SHF.R.U32.HI R16, RZ, 0x3, R20 ;  /* 0x00000003ff107819 */ /* 0x000fe20000011614 */
[----:B-1----:R-:W-:Y:S01]  /*3a650*/  STL [R1+0x1828], R29 ;  /* 0x0018281d01007387 */ /* 0x002fe20000100800 */
[C---:B------:R-:W-:Y:S02]  /*3a660*/  LEA.HI R15, R25.reuse, 0x8, RZ, 0x1e ;  /* 0x00000008190f7811 */ /* 0x040fe400078ff0ff */
[----:B------:R-:W-:Y:S01]  /*3a670*/  LOP3.LUT R16, R16, 0x1c, RZ, 0xc0, !PT ;  /* 0x0000001c10107812 */ /* 0x000fe200078ec0ff */
[----:B------:R0:W-:Y:S01]  /*3a680*/  STL [R1+0x1824], R17 ;  /* 0x0018241101007387 */ /* 0x0001e20000100800 */
[C---:B------:R-:W-:Y:S02]  /*3a690*/  LEA.HI R6, R25.reuse, 0x10, RZ, 0x1e ;  /* 0x0000001019067811 */ /* 0x040fe400078ff0ff */
[C---:B------:R-:W-:Y:S01]  /*3a6a0*/  LEA.HI R0, R25.reuse, 0x18, RZ, 0x1e ;  /* 0x0000001819007811 */ /* 0x040fe200078ff0ff */
[----:B------:R-:W1:Y:S01]  /*3a6b0*/  SHFL.BFLY PT, R21, R10, 0x1, 0x1f ;  /* 0x0c201f000a157f89 */ /* 0x000e6200000e0000 */
[----:B------:R-:W-:-:S02]  /*3a6c0*/  LEA R18, R25, UR9, 0x3 ;  /* 0x0000000919127c11 */ /* 0x000fc4000f8e18ff */
[----:B----4-:R-:W-:Y:S01]  /*3a6d0*/  FMNMX R11, R11, R27, !PT ;  /* 0x0000001b0b0b7209 */ /* 0x010fe20007800000 */
[----:B0-----:R-:W2:Y:S04]  /*3a6e0*/  LDL.LU R17, [R1+0x68] ;  /* 0x0000680001117983 */ /* 0x001ea80000300800 */
[----:B--2---:R0:W-:Y:S04]  /*3a6f0*/  STL [R1+0x182c], R17 ;  /* 0x00182c1101007387 */ /* 0x0041e80000100800 */
[----:B0-----:R-:W2:Y:S01]  /*3a700*/  LDL.LU R17, [R1+0x70] ;  /* 0x0000700001117983 */ /* 0x001ea20000300800 */
[----:B------:R-:W-:-:S03]  /*3a710*/  LEA R15, R15, UR9, 0x5 ;  /* 0x000000090f0f7c11 */ /* 0x000fc6000f8e28ff */
[----:B------:R-:W0:Y:S01]  /*3a720*/  SHFL.BFLY PT, R22, R9, 0x1, 0x1f ;  /* 0x0c201f0009167f89 */ /* 0x000e2200000e0000 */
[----:B------:R-:W-:Y:S02]  /*3a730*/  LEA R29, R25, UR9, 0x3 ;  /* 0x00000009191d7c11 */ /* 0x000fe4000f8e18ff */
[----:B------:R-:W-:Y:S01]  /*3a740*/  LEA R6, R6, UR9, 0x5 ;  /* 0x0000000906067c11 */ /* 0x000fe2000f8e28ff */
[----:B------:R3:W-:Y:S04]  /*3a750*/  STL [R1+0x1820], R28 ;  /* 0x0018201c01007387 */ /* 0x0007e80000100800 */
[----:B---3--:R-:W3:Y:S04]  /*3a760*/  LDL.LU R28, [R1+0x48] ;  /* 0x00004800011c7983 */ /* 0x008ee80000300800 */
[----:B------:R4:W-:Y:S04]  /*3a770*/  STL [R1+0x181c], R13 ;  /* 0x00181c0d01007387 */ /* 0x0009e80000100800 */
[----:B----4-:R-:W4:Y:S01]  /*3a780*/  LDL.LU R13, [R1+0x60] ;  /* 0x00006000010d7983 */ /* 0x010f220000300800 */
[----:B------:R-:W-:-:S03]  /*3a790*/  LEA R0, R0, UR9, 0x5 ;  /* 0x0000000900007c11 */ /* 0x000fc6000f8e28ff */
[----:B------:R-:W5:Y:S04]  /*3a7a0*/  SHFL.BFLY PT, R18, R12, 0x1, 0x1f ;  /* 0x0c201f000c127f89 */ /* 0x000f6800000e0000 */
[----:B------:R-:W0:Y:S04]  /*3a7b0*/  SHFL.BFLY PT, R20, R11, 0x1, 0x1f ;  /* 0x0c201f000b147f89 */ /* 0x000e2800000e0000 */
[----:B------:R-:W-:Y:S04]  /*3a7c0*/  SHFL.BFLY PT, R24, R4, 0x1, 0x1f ;  /* 0x0c201f0004187f89 */ /* 0x000fe800000e0000 */
[----:B------:R-:W0:Y:S04]  /*3a7d0*/  SHFL.BFLY PT, R27, R19, 0x1, 0x1f ;  /* 0x0c201f00131b7f89 */ /* 0x000e2800000e0000 */
[----:B------:R-:W-:Y:S04]  /*3a7e0*/  SHFL.BFLY PT, R26, R2, 0x1, 0x1f ;  /* 0x0c201f00021a7f89 */ /* 0x000fe800000e0000 */
[----:B------:R-:W-:Y:S04]  /*3a7f0*/  SHFL.BFLY PT, R25, R3, 0x1, 0x1f ;  /* 0x0c201f0003197f89 */ /* 0x000fe800000e0000 */
[----:B------:R-:W-:Y:S04]  /*3a800*/  SHFL.BFLY PT, R23, R5, 0x1, 0x1f ;  /* 0x0c201f0005177f89 */ /* 0x000fe800000e0000 */
[----:B----4-:R-:W-:Y:S04]  /*3a810*/  STL [R1+0x1830], R13 ;  /* 0x0018300d01007387 */ /* 0x010fe80000100800 */
[----:B------:R-:W4:Y:S04]  /*3a820*/  SHFL.BFLY PT, R13, R8, 0x1, 0x1f ;  /* 0x0c201f00080d7f89 */ /* 0x000f2800000e0000 */
[----:B-1----:R-:W-:Y:S04]  /*3a830*/  STL [R1], R21 ;  /* 0x0000001501007387 */ /* 0x002fe80000100800 */
[----:B0-----:R-:W-:Y:S01]  /*3a840*/  STL [R1+0x4], R22 ;  /* 0x0000041601007387 */ /* 0x001fe20000100800 */
[----:B-----5:R-:W-:-:S02]  /*3a850*/  FMNMX R12, R12, R18, !PT ;  /* 0x000000120c0c7209 */ /* 0x020fc40007800000 */
[----:B------:R-:W-:Y:S01]  /*3a860*/  FMNMX R11, R11, R20, !PT ;  /* 0x000000140b0b7209 */ /* 0x000fe20007800000 */
[----:B------:R-:W0:Y:S01]  /*3a870*/  SHFL.BFLY PT, R22, R14, 0x1, 0x1f ;  /* 0x0c201f000e167f89 */ /* 0x000e2200000e0000 */
[----:B------:R-:W-:-:S03]  /*3a880*/  FMNMX R19, R19, R27, !PT ;  /* 0x0000001b13137209 */ /* 0x000fc60007800000 */
[----:B------:R-:W1:Y:S04]  /*3a890*/  SHFL.BFLY PT, R21, R7, 0x1, 0x1f ;  /* 0x0c201f0007157f89 */ /* 0x000e6800000e0000 */
[----:B----4-:R4:W-:Y:S02]  /*3a8a0*/  STL [R1+0x8], R13 ;  /* 0x0000080d01007387 */ /* 0x0109e40000100800 */
[----:B----4-:R-:W-:Y:S01]  /*3a8b0*/  IADD3 R13, PT, PT, R29, R16, RZ ;  /* 0x000000101d0d7210 */ /* 0x010fe20007ffe0ff */
[----:B------:R-:W-:Y:S02]  /*3a8c0*/  IMAD.IADD R29, R16, 0x1, R15 ;  /* 0x00000001101d7824 */ /* 0x000fe400078e020f */
[----:B------:R-:W3:Y:S04]  /*3a8d0*/  LDL.LU R16, [R1+0x4c] ;  /* 0x00004c0001107983 */ /* 0x000ee80000300800 */
[----:B------:R4:W-:Y:S04]  /*3a8e0*/  STL [R1+0x1808], R15 ;  /* 0x0018080f01007387 */ /* 0x0009e80000100800 */
[----:B----4-:R-:W4:Y:S04]  /*3a8f0*/  LDL.LU R15, [R1+0x8] ;  /* 0x00000800010f7983 */ /* 0x010f280000300800 */
[----:B------:R-:W-:Y:S04]  /*3a900*/  STL [R1+0x10], R13 ;  /* 0x0000100d01007387 */ /* 0x000fe80000100800 */
[----:B------:R-:W-:Y:S04]  /*3a910*/  STL [R1+0x44], R29 ;  /* 0x0000441d01007387 */ /* 0x000fe80000100800 */
[----:B--2---:R-:W-:Y:S01]  /*3a920*/  @P0 STS [R13+0x40000], R17 ;  /* 0x040000110d000388 */ /* 0x004fe20000000800 */
[----:B---3--:R-:W-:-:S02]  /*3a930*/  FMNMX R28, R28, R16, !PT ;  /* 0x000000101c1c7209 */ /* 0x008fc40007800000 */
[----:B------:R-:W2:Y:S03]  /*3a940*/  S2R R16, SR_TID.X ;  /* 0x0000000000107919 */ /* 0x000ea60000002100 */
[----:B------:R3:W-:Y:S04]  /*3a950*/  STL [R1+0xc], R28 ;  /* 0x00000c1c01007387 */ /* 0x0007e80000100800 */
[----:B------:R5:W-:Y:S01]  /*3a960*/  STL [R1+0x180c], R6 ;  /* 0x00180c0601007387 */ /* 0x000be20000100800 */
[----:B--2---:R-:W-:-:S04]  /*3a970*/  SHF.R.U32.HI R16, RZ, 0x3, R16 ;  /* 0x00000003ff107819 */ /* 0x004fc80000011610 */
[----:B------:R-:W-:-:S05]  /*3a980*/  LOP3.LUT R16, R16, 0x1c, RZ, 0xc0, !PT ;  /* 0x0000001c10107812 */ /* 0x000fca00078ec0ff */
[C---:B---3--:R-:W-:Y:S02]  /*3a990*/  IMAD.IADD R28, R16.reuse, 0x1, R6 ;  /* 0x00000001101c7824 */ /* 0x048fe400078e0206 */
[----:B-----5:R-:W2:Y:S01]  /*3a9a0*/  LDL.LU R6, [R1+0x4] ;  /* 0x0000040001067983 */ /* 0x020ea20000300800 */
[----:B------:R-:W-:-:S03]  /*3a9b0*/  IMAD.IADD R16, R16, 0x1, R0 ;  /* 0x0000000110107824 */ /* 0x000fc600078e0200 */
[----:B------:R-:W-:Y:S04]  /*3a9c0*/  STL [R1+0x4c], R28 ;  /* 0x00004c1c01007387 */ /* 0x000fe80000100800 */
[----:B------:R3:W-:Y:S04]  /*3a9d0*/  STL [R1+0x1810], R0 ;  /* 0x0018100001007387 */ /* 0x0007e80000100800 */
[----:B---3--:R-:W3:Y:S04]  /*3a9e0*/  LDL.LU R0, [R1+0x58] ;  /* 0x0000580001007983 */ /* 0x008ee80000300800 */
[----:B------:R-:W5:Y:S04]  /*3a9f0*/  LDL.LU R13, [R1+0x1830] ;  /* 0x00183000010d7983 */ /* 0x000f680000300800 */
[----:B------:R-:W2:Y:S04]  /*3aa00*/  LDL.LU R17, [R1+0x182c] ;  /* 0x00182c0001117983 */ /* 0x000ea80000300800 */
[----:B------:R-:W-:Y:S04]  /*3aa10*/  STL [R1+0x48], R16 ;  /* 0x0000481001007387 */ /* 0x000fe80000100800 */
[----:B--2---:R2:W-:Y:S04]  /*3aa20*/  @P0 STS [R29+0x40000], R17 ;  /* 0x040000111d000388 */ /* 0x0045e80000000800 */
[----:B--2---:R-:W2:Y:S04]  /*3aa30*/  LDL.LU R29, [R1+0x1828] ;  /* 0x00182800011d7983 */ /* 0x004ea80000300800 */
[----:B------:R-:W2:Y:S04]  /*3aa40*/  LDL.LU R17, [R1+0x1824] ;  /* 0x0018240001117983 */ /* 0x000ea80000300800 */
[----:B-----5:R5:W-:Y:S01]  /*3aa50*/  @P0 STS [R28+0x40000], R13 ;  /* 0x0400000d1c000388 */ /* 0x020be20000000800 */
[----:B--2---:R-:W-:-:S03]  /*3aa60*/  FMNMX R17, R17, R29, !PT ;  /* 0x0000001d11117209 */ /* 0x004fc60007800000 */
[----:B------:R-:W2:Y:S04]  /*3aa70*/  LDL.LU R29, [R1] ;  /* 0x00000000011d7983 */ /* 0x000ea80000300800 */
[----:B-----5:R-:W5:Y:S04]  /*3aa80*/  LDL.LU R28, [R1+0x1820] ;  /* 0x00182000011c7983 */ /* 0x020f680000300800 */
[----:B------:R-:W5:Y:S04]  /*3aa90*/  LDL.LU R13, [R1+0x181c] ;  /* 0x00181c00010d7983 */ /* 0x000f680000300800 */
[----:B---3--:R3:W-:Y:S01]  /*3aaa0*/  @P0 STS [R16+0x40000], R0 ;  /* 0x0400000010000388 */ /* 0x0087e20000000800 */
[----:B------:R-:W-:-:S02]  /*3aab0*/  FMNMX R9, R9, R6, !PT ;  /* 0x0000000609097209 */ /* 0x000fc40007800000 */
[----:B----4-:R-:W-:Y:S02]  /*3aac0*/  FMNMX R8, R8, R15, !PT ;  /* 0x0000000f08087209 */ /* 0x010fe40007800000 */
[----:B------:R-:W-:Y:S01]  /*3aad0*/  FMNMX R20, R4, R24, !PT ;  /* 0x0000001804147209 */ /* 0x000fe20007800000 */
[----:B---3--:R-:W3:Y:S01]  /*3aae0*/  LDL.LU R0, [R1+0x84] ;  /* 0x0000840001007983 */ /* 0x008ee20000300800 */
[----:B------:R-:W4:Y:S03]  /*3aaf0*/  S2R R16, SR_TID.X ;  /* 0x0000000000107919 */ /* 0x000f260000002100 */
[----:B------:R-:W1:Y:S01]  /*3ab00*/  SHFL.BFLY PT, R18, R17, 0x1, 0x1f ;  /* 0x0c201f0011127f89 */ /* 0x000e6200000e0000 */
[----:B0-----:R-:W-:Y:S02]  /*3ab10*/  FMNMX R14, R14, R22, !PT ;  /* 0x000000160e0e7209 */ /* 0x001fe40007800000 */
[----:B-----5:R-:W-:-:S02]  /*3ab20*/  FMNMX R13, R13, R28, !PT ;  /* 0x0000001c0d0d7209 */ /* 0x020fc40007800000 */
[----:B------:R-:W5:Y:S01]  /*3ab30*/  LDL.LU R28, [R1+0x88] ;  /* 0x00008800011c7983 */ /* 0x000f620000300800 */
[----:B--2---:R-:W-:Y:S02]  /*3ab40*/  FMNMX R10, R10, R29, !PT ;  /* 0x0000001d0a0a7209 */ /* 0x004fe40007800000 */
[----:B-1----:R-:W-:Y:S01]  /*3ab50*/  FMNMX R7, R7, R21, !PT ;  /* 0x0000001507077209 */ /* 0x002fe20007800000 */
[----:B------:R-:W-:Y:S01]  /*3ab60*/  STL [R1+0x1814], R13 ;  /* 0x0018140d01007387 */ /* 0x000fe20000100800 */
[----:B----4-:R-:W-:-:S03]  /*3ab70*/  SHF.R.U32.HI R16, RZ, 0x3, R16 ;  /* 0x00000003ff107819 */ /* 0x010fc60000011610 */
[----:B------:R0:W-:Y:S01]  /*3ab80*/  STL [R1+0x1818], R12 ;  /* 0x0018180c01007387 */ /* 0x0001e20000100800 */
[----:B------:R-:W1:Y:S01]  /*3ab90*/  S2R R29, SR_TID.X ;  /* 0x00000000001d7919 */ /* 0x000e620000002100 */
[----:B------:R-:W-:Y:S02]  /*3aba0*/  FMNMX R22, R2, R26, !PT ;  /* 0x0000001a02167209 */ /* 0x000fe40007800000 */
[----:B------:R-:W-:Y:S01]  /*3abb0*/  FMNMX R21, R3, R25, !PT ;  /* 0x0000001903157209 */ /* 0x000fe20007800000 */
[----:B------:R-:W2:Y:S01]  /*3abc0*/  LDL.LU R6, [R1+0x74] ;  /* 0x0000740001067983 */ /* 0x000ea20000300800 */
[----:B------:R-:W-:Y:S02]  /*3abd0*/  FMNMX R5, R5, R23, !PT ;  /* 0x0000001705057209 */ /* 0x000fe40007800000 */
[----:B------:R-:W-:Y:S01]  /*3abe0*/  LOP3.LUT R16, R16, 0x1c, RZ, 0xc0, !PT ;  /* 0x0000001c10107812 */ /* 0x000fe200078ec0ff */
[----:B------:R-:W4:Y:S04]  /*3abf0*/  LDL.LU R15, [R1+0x6c] ;  /* 0x00006c00010f7983 */ /* 0x000f280000300800 */
[----:B------:R-:W2:Y:S04]  /*3ac00*/  LDL.LU R24, [R1+0x8c] ;  /* 0x00008c0001187983 */ /* 0x000ea80000300800 */
[----:B------:R-:W2:Y:S01]  /*3ac10*/  LDL.LU R27, [R1+0x90] ;  /* 0x00009000011b7983 */ /* 0x000ea20000300800 */
[----:B-1----:R-:W-:-:S04]  /*3ac20*/  LOP3.LUT R26, R29, 0x1c, RZ, 0xc0, !PT ;  /* 0x0000001c1d1a7812 */ /* 0x002fc800078ec0ff */
[C---:B------:R-:W-:Y:S02]  /*3ac30*/  LEA.HI R2, R26.reuse, 0x20, RZ, 0x1e ;  /* 0x000000201a027811 */ /* 0x040fe400078ff0ff */
[C---:B------:R-:W-:Y:S02]  /*3ac40*/  LEA.HI R3, R26.reuse, 0x28, RZ, 0x1e ;  /* 0x000000281a037811 */ /* 0x040fe400078ff0ff */
[C---:B------:R-:W-:Y:S02]  /*3ac50*/  LEA.HI R4, R26.reuse, 0x30, RZ, 0x1e ;  /* 0x000000301a047811 */ /* 0x040fe400078ff0ff */
[----:B------:R-:W-:Y:S02]  /*3ac60*/  LEA.HI R23, R26, 0x38, RZ, 0x1e ;  /* 0x000000381a177811 */ /* 0x000fe400078ff0ff */
[----:B------:R-:W-:Y:S02]  /*3ac70*/  LEA R2, R2, UR9, 0x5 ;  /* 0x0000000902027c11 */ /* 0x000fe4000f8e28ff */
[----:B------:R-:W-:-:S02]  /*3ac80*/  LEA R3, R3, UR9, 0x5 ;  /* 0x0000000903037c11 */ /* 0x000fc4000f8e28ff */
[----:B------:R-:W-:Y:S02]  /*3ac90*/  LEA R4, R4, UR9, 0x5 ;  /* 0x0000000904047c11 */ /* 0x000fe4000f8e28ff */
[----:B0-----:R-:W-:Y:S01]  /*3aca0*/  LEA R12, R23, UR9, 0x5 ;  /* 0x00000009170c7c11 */ /* 0x001fe2000f8e28ff */
[C---:B------:R-:W-:Y:S01]  /*3acb0*/  IMAD.IADD R25, R16.reuse, 0x1, R3 ;  /* 0x0000000110197824 */ /* 0x040fe200078e0203 */
[C---:B------:R-:W-:Y:S01]  /*3acc0*/  IADD3 R23, PT, PT, R16.reuse, R2, RZ ;  /* 0x0000000210177210 */ /* 0x040fe20007ffe0ff */
[C---:B------:R-:W-:Y:S01]  /*3acd0*/  IMAD.IADD R13, R16.reuse, 0x1, R4 ;  /* 0x00000001100d7824 */ /* 0x040fe200078e0204 */
[----:B------:R-:W-:Y:S01]  /*3ace0*/  FMNMX R18, R17, R18, !PT ;  /* 0x0000001211127209 */ /* 0x000fe20007800000 */
[----:B------:R-:W-:Y:S01]  /*3acf0*/  IMAD.IADD R12, R16, 0x1, R12 ;  /* 0x00000001100c7824 */ /* 0x000fe200078e020c */
[C---:B------:R-:W-:Y:S01]  /*3ad00*/  LEA.HI R17, R26.reuse, 0x40, RZ, 0x1e ;  /* 0x000000401a117811 */ /* 0x040fe200078ff0ff */
[----:B------:R-:W-:Y:S04]  /*3ad10*/  STL [R1+0x24], R23 ;  /* 0x0000241701007387 */ /* 0x000fe80000100800 */
[----:B------:R-:W-:Y:S04]  /*3ad20*/  STL [R1+0x1c], R25 ;  /* 0x00001c1901007387 */ /* 0x000fe80000100800 */
[----:B------:R-:W-:Y:S04]  /*3ad30*/  STL [R1+0x18], R13 ;  /* 0x0000180d01007387 */ /* 0x000fe80000100800 */
[----:B------:R-:W-:Y:S04]  /*3ad40*/  STL [R1+0x14], R12 ;  /* 0x0000140c01007387 */ /* 0x000fe80000100800 */
[----:B--2---:R0:W-:Y:S04]  /*3ad50*/  @P0 STS [R23+0x40000], R27 ;  /* 0x0400001b17000388 */ /* 0x0041e80000000800 */
[----:B------:R1:W-:Y:S04]  /*3ad60*/  @P0 STS [R25+0x40000], R24 ;  /* 0x0400001819000388 */ /* 0x0003e80000000800 */
[----:B-----5:R-:W-:Y:S01]  /*3ad70*/  @P0 STS [R13+0x40000], R28 ;  /* 0x0400001c0d000388 */ /* 0x020fe20000000800 */
[----:B0-----:R-:W-:-:S03]  /*3ad80*/  LEA.HI R23, R26, 0x48, RZ, 0x1e ;  /* 0x000000481a177811 */ /* 0x001fc600078ff0ff */
[----:B---3--:R0:W-:Y:S01]  /*3ad90*/  @P0 STS [R12+0x40000], R0 ;  /* 0x040000000c000388 */ /* 0x0081e20000000800 */
[C---:B-1----:R-:W-:Y:S02]  /*3ada0*/  LEA.HI R24, R26.reuse, 0x50, RZ, 0x1e ;  /* 0x000000501a187811 */ /* 0x042fe400078ff0ff */
[C---:B------:R-:W-:Y:S02]  /*3adb0*/  LEA.HI R25, R26.reuse, 0x58, RZ, 0x1e ;  /* 0x000000581a197811 */ /* 0x040fe400078ff0ff */
[----:B0-----:R-:W-:Y:S02]  /*3adc0*/  LEA R0, R17, UR9, 0x5 ;  /* 0x0000000911007c11 */ /* 0x001fe4000f8e28ff */
[----:B------:R-:W-:Y:S02]  /*3add0*/  LEA.HI R17, R26, 0x60, RZ, 0x1e ;  /* 0x000000601a117811 */ /* 0x000fe400078ff0ff */
[----:B------:R-:W-:Y:S02]  /*3ade0*/  IADD3 R0, PT, PT, R16, R0, RZ ;  /* 0x0000000010007210 */ /* 0x000fe40007ffe0ff */
[----:B------:R-:W-:-:S02]  /*3adf0*/  LEA R13, R23, UR9, 0x5 ;  /* 0x00000009170d7c11 */ /* 0x000fc4000f8e28ff */
[----:B------:R-:W2:Y:S01]  /*3ae00*/  LDL.LU R23, [R1+0x78] ;  /* 0x0000780001177983 */ /* 0x000ea20000300800 */
[----:B------:R-:W-:Y:S02]  /*3ae10*/  LEA R24, R24, UR9, 0x5 ;  /* 0x0000000918187c11 */ /* 0x000fe4000f8e28ff */
[----:B------:R-:W-:Y:S01]  /*3ae20*/  LEA R12, R25, UR9, 0x5 ;  /* 0x00000009190c7c11 */ /* 0x000fe2000f8e28ff */
[----:B------:R-:W3:Y:S01]  /*3ae30*/  LDL.LU R27, [R1+0x50] ;  /* 0x00005000011b7983 */ /* 0x000ee20000300800 */
[----:B------:R-:W-:-:S03]  /*3ae40*/  IMAD.IADD R13, R16, 0x1, R13 ;  /* 0x00000001100d7824 */ /* 0x000fc600078e020d */
[----:B------:R0:W-:Y:S01]  /*3ae50*/  STL [R1+0x88], R0 ;  /* 0x0000880001007387 */ /* 0x0001e20000100800 */
[----:B------:R-:W-:-:S03]  /*3ae60*/  IMAD.IADD R24, R16, 0x1, R24 ;  /* 0x0000000110187824 */ /* 0x000fc600078e0218 */
[----:B------:R-:W5:Y:S01]  /*3ae70*/  LDL.LU R25, [R1+0x64] ;  /* 0x0000640001197983 */ /* 0x000f620000300800 */
[----:B0-----:R-:W-:-:S03]  /*3ae80*/  LEA R0, R17, UR9, 0x5 ;  /* 0x0000000911007c11 */ /* 0x001fc6000f8e28ff */
[----:B------:R-:W2:Y:S04]  /*3ae90*/  LDL.LU R17, [R1+0x80] ;  /* 0x0000800001117983 */ /* 0x000ea80000300800 */
[----:B------:R-:W2:Y:S04]  /*3aea0*/  LDL.LU R28, [R1+0xc] ;  /* 0x00000c00011c7983 */ /* 0x000ea80000300800 */
[----:B------:R-:W2:Y:S04]  /*3aeb0*/  LDL R16, [R1+0x88] ;  /* 0x0000880001107983 */ /* 0x000ea80000100800 */
[----:B------:R-:W-:Y:S04]  /*3aec0*/  STL [R1+0x84], R13 ;  /* 0x0000840d01007387 */ /* 0x000fe80000100800 */
[----:B--2---:R0:W-:Y:S02]  /*3aed0*/  @P0 STS [R16+0x40000], R17 ;  /* 0x0400001110000388 */ /* 0x0041e40000000800 */
[----:B0-----:R-:W0:Y:S02]  /*3aee0*/  S2R R16, SR_TID.X ;  /* 0x0000000000107919 */ /* 0x001e240000002100 */
[----:B0-----:R-:W-:-:S04]  /*3aef0*/  SHF.R.U32.HI R16, RZ, 0x3, R16 ;  /* 0x00000003ff107819 */ /* 0x001fc80000011610 */
[----:B------:R-:W-:-:S04]  /*3af00*/  LOP3.LUT R16, R16, 0x1c, RZ, 0xc0, !PT ;  /* 0x0000001c10107812 */ /* 0x000fc800078ec0ff */
[C---:B------:R-:W-:Y:S01]  /*3af10*/  IADD3 R0, PT, PT, R16.reuse, R0, RZ ;  /* 0x0000000010007210 */ /* 0x040fe20007ffe0ff */
[----:B------:R-:W-:Y:S02]  /*3af20*/  IMAD.IADD R17, R16, 0x1, R12 ;  /* 0x0000000110117824 */ /* 0x000fe400078e020c */
[----:B------:R-:W2:Y:S04]  /*3af30*/  LDL.LU R12, [R1+0x1818] ;  /* 0x00181800010c7983 */ /* 0x000ea80000300800 */
[----:B------:R-:W2:Y:S04]  /*3af40*/  LDL.LU R16, [R1+0x7c] ;  /* 0x00007c0001107983 */ /* 0x000ea80000300800 */
[----:B------:R-:W-:Y:S04]  /*3af50*/  STL [R1+0x70], R24 ;  /* 0x0000701801007387 */ /* 0x000fe80000100800 */
[----:B--2---:R0:W-:Y:S02]  /*3af60*/  @P0 STS [R13+0x40000], R16 ;  /* 0x040000100d000388 */ /* 0x0041e40000000800 */
[----:B0-----:R-:W0:Y:S02]  /*3af70*/  S2R R16, SR_TID.X ;  /* 0x0000000000107919 */ /* 0x001e240000002100 */
[----:B------:R1:W-:Y:S04]  /*3af80*/  @P0 STS [R24+0x40000], R23 ;  /* 0x0400001718000388 */ /* 0x0003e80000000800 */
[----:B------:R-:W2:Y:S01]  /*3af90*/  LDL.LU R13, [R1+0x1814] ;  /* 0x00181400010d7983 */ /* 0x000ea20000300800 */
[----:B-1----:R-:W-:-:S03]  /*3afa0*/  LEA.HI R23, R26, 0x68, RZ, 0x1e ;  /* 0x000000681a177811 */ /* 0x002fc600078ff0ff */
[----:B------:R-:W-:Y:S04]  /*3afb0*/  STL [R1+0xc0], R17 ;  /* 0x0000c01101007387 */ /* 0x000fe80000100800 */
[----:B------:R1:W-:Y:S01]  /*3afc0*/  @P0 STS [R17+0x40000], R6 ;  /* 0x0400000611000388 */ /* 0x0003e20000000800 */
[----:B------:R-:W-:-:S03]  /*3afd0*/  LEA.HI R24, R26, 0x80, RZ, 0x1e ;  /* 0x000000801a187811 */ /* 0x000fc600078ff0ff */
[----:B------:R-:W-:Y:S01]  /*3afe0*/  STL [R1+0xbc], R0 ;  /* 0x0000bc0001007387 */ /* 0x000fe20000100800 */
[----:B0-----:R-:W-:Y:S02]  /*3aff0*/  SHF.R.U32.HI R16, RZ, 0x3, R16 ;  /* 0x00000003ff107819 */ /* 0x001fe40000011610 */
[----:B-1----:R-:W-:Y:S02]  /*3b000*/  LEA.HI R17, R26, 0x70, RZ, 0x1e ;  /* 0x000000701a117811 */ /* 0x002fe400078ff0ff */
[----:B------:R-:W-:Y:S02]  /*3b010*/  LOP3.LUT R16, R16, 0x1c, RZ, 0xc0, !PT ;  /* 0x0000001c10107812 */ /* 0x000fe400078ec0ff */
[----:B------:R-:W-:Y:S01]  /*3b020*/  LEA R6, R23, UR9, 0x5 ;  /* 0x0000000917067c11 */ /* 0x000fe2000f8e28ff */
[----:B----4-:R0:W-:Y:S01]  /*3b030*/  @P0 STS [R0+0x40000], R15 ;  /* 0x0400000f00000388 */ /* 0x0101e20000000800 */
[----:B------:R-:W-:Y:S02]  /*3b040*/  LEA.HI R23, R26, 0x78, RZ, 0x1e ;  /* 0x000000781a177811 */ /* 0x000fe400078ff0ff */
[----:B0-----:R-:W-:Y:S01]  /*3b050*/  LEA R0, R17, UR9, 0x5 ;  /* 0x0000000911007c11 */ /* 0x001fe2000f8e28ff */
[----:B------:R-:W-:Y:S01]  /*3b060*/  IMAD.IADD R15, R16, 0x1, R6 ;  /* 0x00000001100f7824 */ /* 0x000fe200078e0206 */
[----:B------:R-:W-:-:S03]  /*3b070*/  LEA R6, R23, UR9, 0x5 ;  /* 0x0000000917067c11 */ /* 0x000fc6000f8e28ff */
[----:B------:R-:W-:Y:S01]  /*3b080*/  IMAD.IADD R16, R16, 0x1, R0 ;  /* 0x0000000110107824 */ /* 0x000fe200078e0200 */
[----:B------:R0:W-:Y:S04]  /*3b090*/  STL [R1+0x6c], R15 ;  /* 0x00006c0f01007387 */ /* 0x0001e80000100800 */
[----:B------:R-:W4:Y:S01]  /*3b0a0*/  LDL.LU R23, [R1+0x5c] ;  /* 0x00005c0001177983 */ /* 0x000f220000300800 */
[----:B0-----:R-:W-:-:S03]  /*3b0b0*/  LEA R15, R24, UR9, 0x5 ;  /* 0x00000009180f7c11 */ /* 0x001fc6000f8e28ff */
[----:B------:R-:W2:Y:S04]  /*3b0c0*/  LDL.LU R24, [R1+0x54] ;  /* 0x0000540001187983 */ /* 0x000ea80000300800 */
[----:B------:R-:W2:Y:S04]  /*3b0d0*/  LDL.LU R0, [R1+0x1810] ;  /* 0x0018100001007983 */ /* 0x000ea80000300800 */
[----:B------:R0:W-:Y:S04]  /*3b0e0*/  STL [R1+0x8c], R16 ;  /* 0x00008c1001007387 */ /* 0x0001e80000100800 */
[----:B0-----:R-:W5:Y:S01]  /*3b0f0*/  LDL R16, [R1+0x6c] ;  /* 0x00006c0001107983 */ /* 0x001f620000100800 */
[----:B------:R-:W-:-:S03]  /*3b100*/  LEA.HI R17, R26, 0x88, RZ, 0x1e ;  /* 0x000000881a117811 */ /* 0x000fc600078ff0ff */
[----:B-----5:R0:W-:Y:S02]  /*3b110*/  @P0 STS [R16+0x40000], R25 ;  /* 0x0400001910000388 */ /* 0x0201e40000000800 */
[----:B0-----:R-:W0:Y:S01]  /*3b120*/  S2R R16, SR_TID.X ;  /* 0x0000000000107919 */ /* 0x001e220000002100 */
[----:B------:R-:W-:Y:S02]  /*3b130*/  LEA R25, R17, UR9, 0x5 ;  /* 0x0000000911197c11 */ /* 0x000fe4000f8e28ff */
[----:B0-----:R-:W-:-:S04]  /*3b140*/  SHF.R.U32.HI R16, RZ, 0x3, R16 ;  /* 0x00000003ff107819 */ /* 0x001fc80000011610 */
[----:B------:R-:W-:-:S05]  /*3b150*/  LOP3.LUT R16, R16, 0x1c, RZ, 0xc0, !PT ;  /* 0x0000001c10107812 */ /* 0x000fca00078ec0ff */
[C---:B------:R-:W-:Y:S02]  /*3b160*/  IMAD.IADD R17, R16.reuse, 0x1, R6 ;  /* 0x0000000110117824 */ /* 0x040fe400078e0206 */
[----:B------:R-:W5:Y:S04]  /*3b170*/  LDL.LU R6, [R1+0x180c] ;  /* 0x00180c0001067983 */ /* 0x000f680000300800 */
[----:B------:R0:W-:Y:S02]  /*3b180*/  STL [R1+0x80], R17 ;  /* 0x0000801101007387 */ /* 0x0001e40000100800 */
[----:B0-----:R-:W-:Y:S02]  /*3b190*/  IADD3 R17, PT, PT, R16, R15, RZ ;  /* 0x0000000f10117210 */ /* 0x001fe40007ffe0ff */
[----:B------:R-:W2:Y:S04]  /*3b1a0*/  LDL.LU R15, [R1+0x1808] ;  /* 0x00180800010f7983 */ /* 0x000ea80000300800 */
[----:B------:R-:W4:Y:S04]  /*3b1b0*/  LDL R16, [R1+0x8c] ;  /* 0x00008c0001107983 */ /* 0x000f280000100800 */
[----:B----4-:R0:W-:Y:S02]  /*3b1c0*/  @P0 STS [R16+0x40000], R23 ;  /* 0x0400001710000388 */ /* 0x0101e40000000800 */
[----:B0-----:R-:W0:Y:S02]  /*3b1d0*/  S2R R16, SR_TID.X ;  /* 0x0000000000107919 */ /* 0x001e240000002100 */
[----:B0-----:R-:W-:-:S04]  /*3b1e0*/  SHF.R.U32.HI R16, RZ, 0x3, R16 ;  /* 0x00000003ff107819 */ /* 0x001fc80000011610 */
[----:B------:R-:W-:-:S05]  /*3b1f0*/  LOP3.LUT R16, R16, 0x1c, RZ, 0xc0, !PT ;  /* 0x0000001c10107812 */ /* 0x000fca00078ec0ff */
[----:B------:R-:W-:Y:S02]  /*3b200*/  IMAD.IADD R25, R16, 0x1, R25 ;  /* 0x0000000110197824 */ /* 0x000fe400078e0219 */
[----:B------:R-:W2:Y:S01]  /*3b210*/  LDL R16, [R1+0x80] ;  /* 0x0000800001107983 */ /* 0x000ea20000100800 */
[----:B------:R-:W-:-:S03]  /*3b220*/  LEA.HI R23, R26, 0x90, RZ, 0x1e ;  /* 0x000000901a177811 */ /* 0x000fc600078ff0ff */
[----:B------:R-:W-:Y:S04]  /*3b230*/  STL [R1+0x7c], R17 ;  /* 0x00007c1101007387 */ /* 0x000fe80000100800 */
[----:B------:R-:W-:Y:S04]  /*3b240*/  STL [R1+0x90], R25 ;  /* 0x0000901901007387 */ /* 0x000fe80000100800 */
[----:B--2---:R0:W-:Y:S02]  /*3b250*/  @P0 STS [R16+0x40000], R24 ;  /* 0x0400001810000388 */ /* 0x0041e40000000800 */
[----:B0-----:R-:W0:Y:S01]  /*3b260*/  S2R R16, SR_TID.X ;  /* 0x0000000000107919 */ /* 0x001e220000002100 */
[----:B------:R-:W-:Y:S01]  /*3b270*/  LEA R24, R23, UR9, 0x5 ;  /* 0x0000000917187c11 */ /* 0x000fe2000f8e28ff */
[----:B---3--:R1:W-:Y:S01]  /*3b280*/  @P0 STS [R17+0x40000], R27 ;  /* 0x0400001b11000388 */ /* 0x0083e20000000800 */
[----:B------:R-:W-:-:S03]  /*3b290*/  LEA.HI R23, R26, 0xa0, RZ, 0x1e ;  /* 0x000000a01a177811 */ /* 0x000fc600078ff0ff */
[----:B------:R2:W-:Y:S01]  /*3b2a0*/  @P0 STS [R25+0x40000], R28 ;  /* 0x0400001c19000388 */ /* 0x0005e20000000800 */
[----:B-1----:R-:W-:-:S04]  /*3b2b0*/  LEA.HI R17, R26, 0x98, RZ, 0x1e ;  /* 0x000000981a117811 */ /* 0x002fc800078ff0ff */
[----:B------:R-:W-:Y:S02]  /*3b2c0*/  LEA R27, R17, UR9, 0x5 ;  /* 0x00000009111b7c11 */ /* 0x000fe4000f8e28ff */
[----:B------:R-:W-:Y:S02]  /*3b2d0*/  LEA.HI R17, R26, 0xa8, RZ, 0x1e ;  /* 0x000000a81a117811 */ /* 0x000fe400078ff0ff */
[----:B--2---:R-:W-:Y:S02]  /*3b2e0*/  LEA R25, R23, UR9, 0x5 ;  /* 0x0000000917197c11 */ /* 0x004fe4000f8e28ff */
[----:B0-----:R-:W-:-:S04]  /*3b2f0*/  SHF.R.U32.HI R16, RZ, 0x3, R16 ;  /* 0x00000003ff107819 */ /* 0x001fc80000011610 */
[----:B------:R-:W-:Y:S02]  /*3b300*/  LOP3.LUT R16, R16, 0x1c, RZ, 0xc0, !PT ;  /* 0x0000001c10107812 */ /* 0x000fe400078ec0ff */
[----:B------:R-:W-:-:S03]  /*3b310*/  LEA R23, R17, UR9, 0x5 ;  /* 0x0000000911177c11 */ /* 0x000fc6000f8e28ff */
[----:B------:R-:W-:Y:S01]  /*3b320*/  IMAD.IADD R28, R16, 0x1, R24 ;  /* 0x00000001101c7824 */ /* 0x000fe200078e0218 */
[----:B------:R-:W-:Y:S01]  /*3b330*/  LEA.HI R24, R26, 0xb0, RZ, 0x1e ;  /* 0x000000b01a187811 */ /* 0x000fe200078ff0ff */
[C---:B------:R-:W-:Y:S01]  /*3b340*/  IMAD.IADD R27, R16.reuse, 0x1, R27 ;  /* 0x00000001101b7824 */ /* 0x040fe200078e021b */
[----:B------:R-:W-:Y:S02]  /*3b350*/  LOP3.LUT R17, R29, 0x1c, RZ, 0xc0, !PT ;  /* 0x0000001c1d117812 */ /* 0x000fe400078ec0ff */
[----:B------:R-:W-:Y:S01]  /*3b360*/  IADD3 R25, PT, PT, R16, R25, RZ ;  /* 0x0000001910197210 */ /* 0x000fe20007ffe0ff */
[----:B------:R0:W-:Y:S01]  /*3b370*/  @P0 STS [R28+0x40000], R13 ;  /* 0x0400000d1c000388 */ /* 0x0001e20000000800 */
[----:B------:R-:W-:-:S03]  /*3b380*/  LEA R24, R24, UR9, 0x5 ;  /* 0x0000000918187c11 */ /* 0x000fc6000f8e28ff */
[----:B------:R1:W-:Y:S01]  /*3b390*/  @P0 STS [R27+0x40000], R12 ;  /* 0x0400000c1b000388 */ /* 0x0003e20000000800 */
[----:B------:R-:W-:-:S03]  /*3b3a0*/  IMAD.IADD R23, R16, 0x1, R23 ;  /* 0x0000000110177824 */ /* 0x000fc600078e0217 */
[----:B------:R2:W-:Y:S01]  /*3b3b0*/  @P0 STS [R25+0x40000], R11 ;  /* 0x0400000b19000388 */ /* 0x0005e20000000800 */
[----:B0-----:R-:W-:Y:S01]  /*3b3c0*/  IMAD.IADD R13, R16, 0x1, R24 ;  /* 0x00000001100d7824 */ /* 0x001fe200078e0218 */
[C---:B-1----:R-:W-:Y:S02]  /*3b3d0*/  LEA.HI R12, R17.reuse, 0xb8, RZ, 0x1e ;  /* 0x000000b8110c7811 */ /* 0x042fe400078ff0ff */
[----:B--2---:R-:W-:Y:S02]  /*3b3e0*/  LEA.HI R11, R17, 0xc0, RZ, 0x1e ;  /* 0x000000c0110b7811 */ /* 0x004fe400078ff0ff */
[----:B------:R-:W-:Y:S01]  /*3b3f0*/  LEA R12, R12, UR9, 0x5 ;  /* 0x000000090c0c7c11 */ /* 0x000fe2000f8e28ff */
[----:B------:R0:W-:Y:S01]  /*3b400*/  @P0 STS [R23+0x40000], R10 ;  /* 0x0400000a17000388 */ /* 0x0001e20000000800 */
[----:B------:R-:W-:-:S03]  /*3b410*/  LEA R11, R11, UR9, 0x5 ;  /* 0x000000090b0b7c11 */ /* 0x000fc6000f8e28ff */
[----:B------:R1:W-:Y:S01]  /*3b420*/  @P0 STS [R13+0x40000], R9 ;  /* 0x040000090d000388 */ /* 0x0003e20000000800 */
[C---:B------:R-:W-:Y:S01]  /*3b430*/  IMAD.IADD R12, R16.reuse, 0x1, R12 ;  /* 0x00000001100c7824 */ /* 0x040fe200078e020c */
[----:B------:R-:W-:Y:S02]  /*3b440*/  IADD3 R11, PT, PT, R16, R11, RZ ;  /* 0x0000000b100b7210 */ /* 0x000fe40007ffe0ff */
[C---:B0-----:R-:W-:Y:S02]  /*3b450*/  LEA.HI R10, R17.reuse, 0xd0, RZ, 0x1e ;  /* 0x000000d0110a7811 */ /* 0x041fe400078ff0ff */
[----:B-1----:R-:W-:Y:S01]  /*3b460*/  LEA.HI R9, R17, 0xc8, RZ, 0x1e ;  /* 0x000000c811097811 */ /* 0x002fe200078ff0ff */
[----:B------:R0:W-:Y:S01]  /*3b470*/  @P0 STS [R12+0x40000], R8 ;  /* 0x040000080c000388 */ /* 0x0001e20000000800 */
[----:B------:R-:W-:Y:S02]  /*3b480*/  LEA R10, R10, UR9, 0x5 ;  /* 0x000000090a0a7c11 */ /* 0x000fe4000f8e28ff */
[----:B------:R-:W-:Y:S01]  /*3b490*/  LEA R9, R9, UR9, 0x5 ;  /* 0x0000000909097c11 */ /* 0x000fe2000f8e28ff */
[----:B------:R1:W-:Y:S04]  /*3b4a0*/  @P0 STS [R11+0x40000], R7 ;  /* 0x040000070b000388 */ /* 0x0003e80000000800 */
[C---:B------:R-:W-:Y:S01]  /*3b4b0*/  IMAD.IADD R9, R16.reuse, 0x1, R9 ;  /* 0x0000000110097824 */ /* 0x040fe200078e0209 */
[----:B------:R-:W-:Y:S01]  /*3b4c0*/  STL [R1+0x78], R28 ;  /* 0x0000781c01007387 */ /* 0x000fe20000100800 */
[----:B0-----:R-:W-:Y:S01]  /*3b4d0*/  IMAD.IADD R8, R16, 0x1, R10 ;  /* 0x0000000110087824 */ /* 0x001fe200078e020a */
[----:B-1----:R-:W-:-:S02]  /*3b4e0*/  LEA.HI R7, R17, 0xd8, RZ, 0x1e ;  /* 0x000000d811077811 */ /* 0x002fc400078ff0ff */
[----:B------:R-:W-:Y:S02]  /*3b4f0*/  STL [R1+0x74], R27 ;  /* 0x0000741b01007387 */ /* 0x000fe40000100800 */
[----:B------:R-:W-:Y:S02]  /*3b500*/  LEA R7, R7, UR9, 0x5 ;  /* 0x0000000907077c11 */ /* 0x000fe4000f8e28ff */
[----:B------:R-:W-:Y:S04]  /*3b510*/  STL [R1+0x15c], R25 ;  /* 0x00015c1901007387 */ /* 0x000fe80000100800 */
[----:B------:R-:W-:Y:S01]  /*3b520*/  STL [R1+0x158], R23 ;  /* 0x0001581701007387 */ /* 0x000fe20000100800 */
[----:B------:R-:W-:-:S03]  /*3b530*/  IMAD.IADD R7, R16, 0x1, R7 ;  /* 0x0000000110077824 */ /* 0x000fc600078e0207 */
[----:B------:R-:W-:Y:S04]  /*3b540*/  @P0 STS [R9+0x40000], R14 ;  /* 0x0400000e09000388 */ /* 0x000fe80000000800 */
[----:B------:R-:W-:Y:S04]  /*3b550*/  STL [R1+0x154], R13 ;  /* 0x0001540d01007387 */ /* 0x000fe80000100800 */
[----:B------:R0:W-:Y:S04]  /*3b560*/  @P0 STS [R8+0x40000], R5 ;  /* 0x0400000508000388 */ /* 0x0001e80000000800 */
[----:B------:R-:W-:Y:S04]  /*3b570*/  STL [R1+0x1d4], R12 ;  /* 0x0001d40c01007387 */ /* 0x000fe80000100800 */
[----:B------:R-:W-:Y:S01]  /*3b580*/  STL [R1+0x1d0], R11 ;  /* 0x0001d00b01007387 */ /* 0x000fe20000100800 */
[----:B0-----:R-:W-:-:S03]  /*3b590*/  LEA.HI R5, R17, 0xe0, RZ, 0x1e ;  /* 0x000000e011057811 */ /* 0x001fc600078ff0ff */
[----:B------:R-:W-:Y:S04]  /*3b5a0*/  STL [R1+0x16c], R9 ;  /* 0x00016c0901007387 */ /* 0x000fe80000100800 */
[----:B------:R0:W-:Y:S04]  /*3b5b0*/  STL [R1+0x1d8], R8 ;  /* 0x0001d80801007387 */ /* 0x0001e80000100800 */
[----:B------:R-:W-:Y:S04]  /*3b5c0*/  STL [R1+0x188], R7 ;  /* 0x0001880701007387 */ /* 0x000fe80000100800 */
[----:B------:R1:W-:Y:S01]  /*3b5d0*/  @P0 STS [R7+0x40000], R20 ;  /* 0x0400001407000388 */ /* 0x0003e20000000800 */
[----:B0-----:R-:W-:-:S02]  /*3b5e0*/  LEA R8, R5, UR9, 0x5 ;  /* 0x0000000905087c11 */ /* 0x001fc4000f8e28ff */
[C---:B------:R-:W-:Y:S02]  /*3b5f0*/  LEA.HI R5, R17.reuse, 0xe8, RZ, 0x1e ;  /* 0x000000e811057811 */ /* 0x040fe400078ff0ff */
[----:B------:R-:W-:Y:S02]  /*3b600*/  IADD3 R9, PT, PT, R16, R8, RZ ;  /* 0x0000000810097210 */ /* 0x000fe40007ffe0ff */
[----:B-1----:R-:W-:Y:S02]  /*3b610*/  LEA.HI R7, R17, 0xf0, RZ, 0x1e ;  /* 0x000000f011077811 */ /* 0x002fe400078ff0ff */
[----:B------:R-:W-:Y:S02]  /*3b620*/  LEA R5, R5, UR9, 0x5 ;  /* 0x0000000905057c11 */ /* 0x000fe4000f8e28ff */
[----:B------:R-:W-:-:S03]  /*3b630*/  LEA R8, R7, UR9, 0x5 ;  /* 0x0000000907087c11 */ /* 0x000fc6000f8e28ff */
[C---:B------:R-:W-:Y:S02]  /*3b640*/  IMAD.IADD R7, R16.reuse, 0x1, R5 ;  /* 0x0000000110077824 */ /* 0x040fe400078e0205 */
[----:B------:R-:W-:Y:S01]  /*3b650*/  IMAD.IADD R5, R16, 0x1, R8 ;  /* 0x0000000110057824 */ /* 0x000fe200078e0208 */
[----:B------:R-:W-:Y:S04]  /*3b660*/  STL [R1+0x164], R9 ;  /* 0x0001640901007387 */ /* 0x000fe80000100800 */
[----:B------:R-:W-:Y:S04]  /*3b670*/  @P0 STS [R9+0x40000], R21 ;  /* 0x0400001509000388 */ /* 0x000fe80000000800 */
[----:B------:R-:W-:Y:S04]  /*3b680*/  STL [R1+0x1bc], R7 ;  /* 0x0001bc0701007387 */ /* 0x000fe80000100800 */
[----:B------:R-:W-:Y:S04]  /*3b690*/  @P0 STS [R7+0x40000], R22 ;  /* 0x0400001607000388 */ /* 0x000fe80000000800 */
[----:B------:R-:W-:Y:S04]  /*3b6a0*/  STL [R1+0x194], R5 ;  /* 0x0001940501007387 */ /* 0x000fe80000100800 */
[----:B------:R0:W-:Y:S02]  /*3b6b0*/  @P0 STS [R5+0x40000], R19 ;  /* 0x0400001305000388 */ /* 0x0001e40000000800 */
[----:B0-----:R-:W-:-:S04]  /*3b6c0*/  LEA.HI R5, R17, 0xf8, RZ, 0x1e ;  /* 0x000000f811057811 */ /* 0x001fc800078ff0ff */
[----:B------:R-:W-:-:S05]  /*3b6d0*/  LEA R28, R5, UR9, 0x5 ;  /* 0x00000009051c7c11 */ /* 0x000fca000f8e28ff */
[----:B------:R-:W-:-:S05]  /*3b6e0*/  IMAD.IADD R14, R16, 0x1, R28 ;  /* 0x00000001100e7824 */ /* 0x000fca00078e021c */
[----:B------:R-:W-:Y:S01]  /*3b6f0*/  @P0 STS [R14+0x40000], R18 ;  /* 0x040000120e000388 */ /* 0x000fe20000000800 */
[----:B------:R-:W-:-:S04]  /*3b700*/  LOP3.LUT R5, R29, 0x1ff, RZ, 0xc0, !PT ;  /* 0x000001ff1d057812 */ /* 0x000fc800078ec0ff */
[----:B------:R-:W-:Y:S01]  /*3b710*/  LEA R8, R5, UR9, 0x2 ;  /* 0x0000000905087c11 */ /* 0x000fe2000f8e10ff */
[----:B------:R-:W-:Y:S06]  /*3b720*/  BAR.SYNC.DEFER_BLOCKING 0x0 ;  /* 0x0000000000007b1d */ /* 0x000fec0000010000 */
[----:B------:R-:W0:Y:S04]  /*3b730*/  LDS R5, [R8+0x40000] ;  /* 0x0400000008057984 */ /* 0x000e280000000800 */
[----:B------:R1:W-:Y:S04]  /*3b740*/  STL [R1+0x17dc], R14 ;  /* 0x0017dc0e01007387 */ /* 0x0003e80000100800 */
[----:B------:R-:W2:Y:S04]  /*3b750*/  LDL R12, [R1+0x38c] ;  /* 0x00038c00010c7983 */ /* 0x000ea80000100800 */
[----:B------:R-:W3:Y:S01]  /*3b760*/  LDL.LU R29, [R1+0x104] ;  /* 0x00010400011d7983 */ /* 0x000ee20000300800 */
[----:B------:R-:W4:Y:S01]  /*3b770*/  S2R R16, SR_TID.X ;  /* 0x0000000000107919 */ /* 0x000f220000002100 */
[----:B------:R-:W-:-:S02]  /*3b780*/  LEA R27, R26, UR9, 0x3 ;  /* 0x000000091a1b7c11 */ /* 0x000fc4000f8e18ff */
[----:B------:R-:W2:Y:S04]  /*3b790*/  LDL.LU R23, [R1+0xa4] ;  /* 0x0000a40001177983 */ /* 0x000ea80000300800 */
[----:B-1----:R-:W2:Y:S04]  /*3b7a0*/  LDL R14, [R1+0x4f0] ;  /* 0x0004f000010e7983 */ /* 0x002ea80000100800 */
[----:B------:R-:W2:Y:S04]  /*3b7b0*/  LDL.LU R25, [R1+0x108] ;  /* 0x0001080001197983 */ /* 0x000ea80000300800 */
[----:B0-----:R-:W0:Y:S02]  /*3b7c0*/  SHFL.BFLY PT, R7, R5, 0x4, 0x1f ;  /* 0x0c801f0005077f89 */ /* 0x001e2400000e0000 */
[----:B0-----:R-:W-:-:S05]  /*3b7d0*/  FMNMX R7, R5, R7, !PT ;  /* 0x0000000705077209 */ /* 0x001fca0007800000 */
[----:B------:R-:W0:Y:S02]  /*3b7e0*/  SHFL.BFLY PT, R5, R7, 0x2, 0x1f ;  /* 0x0c401f0007057f89 */ /* 0x000e2400000e0000 */
[----:B0-----:R-:W-:-:S05]  /*3b7f0*/  FMNMX R5, R7, R5, !PT ;  /* 0x0000000507057209 */ /* 0x001fca0007800000 */
[----:B------:R-:W0:Y:S01]  /*3b800*/  SHFL.BFLY PT, R7, R5, 0x1, 0x1f ;  /* 0x0c201f0005077f89 */ /* 0x000e2200000e0000 */
[----:B----4-:R-:W-:Y:S02]  /*3b810*/  LEA R13, R16, 0x800, 0x2 ;  /* 0x00000800100d7811 */ /* 0x010fe400078e10ff */
[----:B0-----:R-:W-:-:S05]  /*3b820*/  FMNMX R7, R5, R7, !PT ;  /* 0x0000000705077209 */ /* 0x001fca0007800000 */
[----:B------:R-:W-:Y:S04]  /*3b830*/  @!P6 STS [R8+0x40000], R7 ;  /* 0x040000070800e388 */ /* 0x000fe80000000800 */
[----:B------:R-:W0:Y:S04]  /*3b840*/  LDS R10, [R13+UR9+0x40000] ;  /* 0x040000090d0a7984 */ /* 0x000e280008000800 */
[----:B------:R-:W1:Y:S04]  /*3b850*/  LDS R8, [R13+UR9+0x40800] ;  /* 0x040800090d087984 */ /* 0x000e680008000800 */
[----:B------:R-:W4:Y:S04]  /*3b860*/  LDS R7, [R13+UR9+0x41000] ;  /* 0x041000090d077984 */ /* 0x000f280008000800 */
[----:B0-----:R-:W0:Y:S04]  /*3b870*/  SHFL.BFLY PT, R11, R10, 0x4, 0x1f ;  /* 0x0c801f000a0b7f89 */ /* 0x001e2800000e0000 */
[----:B-1----:R-:W1:Y:S04]  /*3b880*/  SHFL.BFLY PT, R9, R8, 0x4, 0x1f ;  /* 0x0c801f0008097f89 */ /* 0x002e6800000e0000 */
[----:B----4-:R-:W4:Y:S01]  /*3b890*/  SHFL.BFLY PT, R5, R7, 0x4, 0x1f ;  /* 0x0c801f0007057f89 */ /* 0x010f2200000e0000 */
[----:B0-----:R-:W-:-:S02]  /*3b8a0*/  FMNMX R11, R10, R11, !PT ;  /* 0x0000000b0a0b7209 */ /* 0x001fc40007800000 */
[----:B-1----:R-:W-:-:S03]  /*3b8b0*/  FMNMX R9, R8, R9, !PT ;  /* 0x0000000908097209 */ /* 0x002fc60007800000 */
[----:B------:R-:W0:Y:S01]  /*3b8c0*/  SHFL.BFLY PT, R10, R11, 0x2, 0x1f ;  /* 0x0c401f000b0a7f89 */ /* 0x000e2200000e0000 */
[----:B----4-:R-:W-:-:S03]  /*3b8d0*/  FMNMX R7, R7, R5, !PT ;  /* 0x0000000507077209 */ /* 0x010fc60007800000 */
[----:B------:R-:W1:Y:S04]  /*3b8e0*/  SHFL.BFLY PT, R8, R9, 0x2, 0x1f ;  /* 0x0c401f0009087f89 */ /* 0x000e6800000e0000 */
[----:B------:R-:W4:Y:S01]  /*3b8f0*/  SHFL.BFLY PT, R5, R7, 0x2, 0x1f ;  /* 0x0c401f0007057f89 */ /* 0x000f2200000e0000 */
[----:B0-----:R-:W-:Y:S02]  /*3b900*/  FMNMX R10, R11, R10, !PT ;  /* 0x0000000a0b0a7209 */ /* 0x001fe40007800000 */
[----:B-1----:R-:W-:Y:S02]  /*3b910*/  FMNMX R8, R9, R8, !PT ;  /* 0x0000000809087209 */ /* 0x002fe40007800000 */
[----:B----4-:R-:W-:-:S03]  /*3b920*/  FMNMX R5, R7, R5, !PT ;  /* 0x0000000507057209 */ /* 0x010fc60007800000 */
[----:B------:R-:W0:Y:S04]  /*3b930*/  SHFL.BFLY PT, R9, R8, 0x1, 0x1f ;  /* 0x0c201f0008097f89 */ /* 0x000e2800000e0000 */
[----:B------:R-:W1:Y:S04]  /*3b940*/  SHFL.BFLY PT, R7, R10, 0x1, 0x1f ;  /* 0x0c201f000a077f89 */ /* 0x000e6800000e0000 */
[----:B------:R-:W4:Y:S01]  /*3b950*/  SHFL.BFLY PT, R11, R5, 0x1, 0x1f ;  /* 0x0c201f00050b7f89 */ /* 0x000f2200000e0000 */
[----:B0-----:R-:W-:Y:S02]  /*3b960*/  FMNMX R9, R8, R9, !PT ;  /* 0x0000000908097209 */ /* 0x001fe40007800000 */
[----:B-1----:R-:W-:-:S02]  /*3b970*/  FMNMX R7, R10, R7, !PT ;  /* 0x000000070a077209 */ /* 0x002fc40007800000 */
[----:B----4-:R-:W-:-:S03]  /*3b980*/  FMNMX R5, R5, R11, !PT ;  /* 0x0000000b05057209 */ /* 0x010fc60007800000 */
[----:B------:R-:W-:Y:S04]  /*3b990*/  @!P6 STS [R13+UR9+0x40000], R7 ;  /* 0x040000070d00e988 */ /* 0x000fe80008000809 */
[----:B------:R-:W-:Y:S04]  /*3b9a0*/  @!P6 STS [R13+UR9+0x40800], R9 ;  /* 0x040800090d00e988 */ /* 0x000fe80008000809 */
[----:B------:R0:W-:Y:S01]  /*3b9b0*/  @!P6 STS [R13+UR9+0x41000], R5 ;  /* 0x041000050d00e988 */ /* 0x0001e20008000809 */
[----:B------:R-:W-:Y:S06]  /*3b9c0*/  BAR.SYNC.DEFER_BLOCKING 0x0 ;  /* 0x0000000000007b1d */ /* 0x000fec0000010000 */
[----:B0-----:R-:W4:Y:S04]  /*3b9d0*/  LDL R13, [R1+0x4f4] ;  /* 0x0004f400010d7983 */ /* 0x001f280000100800 */
[----:B------:R-:W4:Y:S04]  /*3b9e0*/  LDL.LU R26, [R1+0xa0] ;  /* 0x0000a000011a7983 */ /* 0x000f280000300800 */
[----:B------:R0:W2:Y:S04]  /*3b9f0*/  LDS R8, [R27+0x40000] ;  /* 0x040000001b087984 */ /* 0x0000a80000000800 */
[----:B------:R-:W-:Y:S04]  /*3ba00*/  STL [R1+0x17e0], R15 ;  /* 0x0017e00f01007387 */ /* 0x000fe80000100800 */
[----:B-----5:R-:W-:Y:S04]  /*3ba10*/  STL [R1+0x17d8], R6 ;  /* 0x0017d80601007387 */ /* 0x020fe80000100800 */
[----:B0-----:R-:W5:Y:S04]  /*3ba20*/  LDL.LU R27, [R1+0x114] ;  /* 0x00011400011b7983 */ /* 0x001f680000300800 */
[----:B------:R2:W-:Y:S04]  /*3ba30*/  LDS R7, [R6+0x40000] ;  /* 0x0400000006077984 */ /* 0x0005e80000000800 */
[----:B------:R-:W0:Y:S01]  /*3ba40*/  LDS R5, [R15+0x40000] ;  /* 0x040000000f057984 */ /* 0x000e220000000800 */
[----:B--2---:R-:W-:-:S03]  /*3ba50*/  FMNMX R6, R8, R12, !PT ;  /* 0x0000000c08067209 */ /* 0x004fc60007800000 */
[----:B------:R-:W1:Y:S02]  /*3ba60*/  LDS R8, [R0+0x40000] ;  /* 0x0400000000087984 */ /* 0x000e640000000800 */
[----:B---3--:R-:W-:Y:S02]  /*3ba70*/  FADD R9, R29, -R6 ;  /* 0x800000061d097221 */ /* 0x008fe40000000000 */
[----:B------:R-:W-:Y:S04]  /*3ba80*/  STL [R1+0x8bc], R6 ;  /* 0x0008bc0601007387 */ /* 0x000fe80000100800 */
[----:B------:R-:W2:Y:S04]  /*3ba90*/  LDL.LU R29, [R1+0x100] ;  /* 0x00010000011d7983 */ /* 0x000ea80000300800 */
[----:B------:R0:W-:Y:S04]  /*3baa0*/  STL [R1+0x17d4], R0 ;  /* 0x0017d40001007387 */ /* 0x0001e80000100800 */
[----:B------:R-:W1:Y:S01]  /*3bab0*/  LDL R11, [R1+0x4f8] ;  /* 0x0004f800010b7983 */ /* 0x000e620000100800 */
[----:B------:R-:W-:-:S04]  /*3bac0*/  FMUL R9, R9, 1.4426950216293334961 ;  /* 0x3fb8aa3b09097820 */ /* 0x000fc80000400000 */
[----:B------:R3:W3:Y:S01]  /*3bad0*/  MUFU.EX2 R12, R9 ;  /* 0x00000009000c7308 */ /* 0x0006e20000000800 */
[----:B------:R-:W-:Y:S01]  /*3bae0*/  FADD R10, R23, -R6 ;  /* 0x80000006170a7221 */ /* 0x000fe20000000000 */
[----:B0-----:R-:W-:-:S03]  /*3baf0*/  FMNMX R0, R5, R14, !PT ;  /* 0x0000000e05007209 */ /* 0x001fc60007800000 */
[----:B------:R-:W-:Y:S01]  /*3bb00*/  FMUL R5, R10, 1.4426950216293334961 ;  /* 0x3fb8aa3b0a057820 */ /* 0x000fe20000400000 */
[----:B------:R0:W-:Y:S01]  /*3bb10*/  STL [R1+0x17e4], R6 ;  /* 0x0017e40601007387 */ /* 0x0001e20000100800 */
[----:B---3--:R-:W-:-:S03]  /*3bb20*/  FADD R9, R25, -R0 ;  /* 0x8000000019097221 */ /* 0x008fc60000000000 */
[----:B------:R-:W-:Y:S01]  /*3bb30*/  STL [R1+0x8b8], R0 ;  /* 0x0008b80001007387 */ /* 0x000fe20000100800 */
[----:B------:R-:W-:Y:S01]  /*3bb40*/  FMUL R9, R9, 1.4426950216293334961 ;  /* 0x3fb8aa3b09097820 */ /* 0x000fe20000400000 */
[----:B0-----:R0:W3:Y:S02]  /*3bb50*/  MUFU.EX2 R6, R5 ;  /* 0x0000000500067308 */ /* 0x0010e40000000800 */
[----:B------:R-:W-:Y:S04]  /*3bb60*/  STL [R1+0x388], R12 ;  /* 0x0003880c01007387 */ /* 0x000fe80000100800 */
[----:B------:R-:W2:Y:S04]  /*3bb70*/  LDL.LU R25, [R1+0x120] ;  /* 0x0001200001197983 */ /* 0x000ea80000300800 */
[----:B------:R-:W-:Y:S04]  /*3bb80*/  STL [R1+0x17cc], R2 ;  /* 0x0017cc0201007387 */ /* 0x000fe80000100800 */
[----:B0-----:R-:W0:Y:S04]  /*3bb90*/  LDS R5, [R2+0x40000] ;  /* 0x0400000002057984 */ /* 0x001e280000000800 */
[----:B---3--:R-:W-:Y:S01]  /*3bba0*/  STL [R1+0x384], R6 ;  /* 0x0003840601007387 */ /* 0x008fe20000100800 */
[----:B----4-:R-:W-:-:S03]  /*3bbb0*/  FMNMX R14, R7, R13, !PT ;  /* 0x0000000d070e7209 */ /* 0x010fc60007800000 */
[----:B------:R-:W3:Y:S01]  /*3bbc0*/  LDL.LU R13, [R1+0x10c] ;  /* 0x00010c00010d7983 */ /* 0x000ee20000300800 */
[----:B------:R-:W-:Y:S02]  /*3bbd0*/  FADD R10, R26, -R0 ;  /* 0x800000001a0a7221 */ /* 0x000fe40000000000 */
[----:B------:R5:W4:Y:S01]  /*3bbe0*/  MUFU.EX2 R26, R9 ;  /* 0x00000009001a7308 */ /* 0x000b220000000800 */
[----:B------:R-:W0:Y:S01]  /*3bbf0*/  LDS R7, [R3+0x40000] ;  /* 0x0400000003077984 */ /* 0x000e220000000800 */
[----:B------:R-:W-:-:S03]  /*3bc00*/  FMUL R10, R10, 1.4426950216293334961 ;  /* 0x3fb8aa3b0a0a7820 */ /* 0x000fc60000400000 */
[----:B------:R-:W-:Y:S04]  /*3bc10*/  STL [R1+0x17e8], R0 ;  /* 0x0017e80001007387 */ /* 0x000fe80000100800 */
[----:B------:R-:W-:Y:S01]  /*3bc20*/  STL [R1+0x8b4], R14 ;  /* 0x0008b40e01007387 */ /* 0x000fe20000100800 */
[----:B-----5:R-:W-:Y:S02]  /*3bc30*/  FADD R9, R27, -R14 ;  /* 0x8000000e1b097221 */ /* 0x020fe40000000000 */
[----:B------:R5:W0:Y:S01]  /*3bc40*/  MUFU.EX2 R27, R10 ;  /* 0x0000000a001b7308 */ /* 0x000a220000000800 */
[----:B------:R4:W-:Y:S01]  /*3bc50*/  STL [R1+0x17d0], R3 ;  /* 0x0017d00301007387 */ /* 0x0009e20000100800 */
[----:B-----5:R-:W-:-:S06]  /*3bc60*/  FMUL R10, R9, 1.4426950216293334961 ;  /* 0x3fb8aa3b090a7820 */ /* 0x020fcc0000400000 */
[----:B------:R-:W5:Y:S01]  /*3bc70*/  MUFU.EX2 R24, R10 ;  /* 0x0000000a00187308 */ /* 0x000f620000000800 */
[----:B----4-:R-:W-:Y:S04]  /*3bc80*/  STL [R1+0x380], R26 ;  /* 0x0003801a01007387 */ /* 0x010fe80000100800 */
[----:B------:R-:W4:Y:S04]  /*3bc90*/  LDL.LU R23, [R1+0x13c] ;  /* 0x00013c0001177983 */ /* 0x000f280000300800 */
[----:B------:R-:W4:Y:S01]  /*3bca0*/  LDL.LU R3, [R1+0x4fc] ;  /* 0x0004fc0001037983 */ /* 0x000f220000300800 */
[----:B--2---:R-:W-:-:S03]  /*3bcb0*/  FADD R9, R29, -R14 ;  /* 0x8000000e1d097221 */ /* 0x004fc60000000000 */
[----:B------:R-:W2:Y:S04]  /*3bcc0*/  LDL.LU R29, [R1+0x110] ;  /* 0x00011000011d7983 */ /* 0x000ea80000300800 */
[----:B0-----:R-:W-:Y:S01]  /*3bcd0*/  STL [R1+0x37c], R27 ;  /* 0x00037c1b01007387 */ /* 0x001fe20000100800 */
[----:B-1----:R-:W-:-:S03]  /*3bce0*/  FMNMX R2, R8, R11, !PT ;  /* 0x0000000b08027209 */ /* 0x002fc60007800000 */
[----:B------:R-:W-:Y:S04]  /*3bcf0*/  STL [R1+0x17bc], R4 ;  /* 0x0017bc0401007387 */ /* 0x000fe80000100800 */
[----:B-----5:R-:W-:Y:S04]  /*3bd00*/  STL [R1+0x378], R24 ;  /* 0x0003781801007387 */ /* 0x020fe80000100800 */
[----:B------:R4:W-:Y:S04]  /*3bd10*/  STL [R1+0x8b0], R2 ;  /* 0x0008b00201007387 */ /* 0x0009e80000100800 */
[----:B------:R-:W5:Y:S04]  /*3bd20*/  LDL.LU R21, [R1+0x160] ;  /* 0x0001600001157983 */ /* 0x000f680000300800 */
[----:B------:R-:W2:Y:S01]  /*3bd30*/  LDL R0, [R1+0x500] ;  /* 0x0005000001007983 */ /* 0x000ea20000100800 */
[----:B------:R-:W-:Y:S01]  /*3bd40*/  FMUL R9, R9, 1.4426950216293334961 ;  /* 0x3fb8aa3b09097820 */ /* 0x000fe20000400000 */
[----:B------:R-:W-:-:S02]  /*3bd50*/  FADD R10, R12, R6 ;  /* 0x000000060c0a7221 */ /* 0x000fc40000000000 */
[----:B------:R-:W5:Y:S01]  /*3bd60*/  LDL.LU R18, [R1+0x118] ;  /* 0x0001180001127983 */ /* 0x000f620000300800 */
[----:B------:R-:W-:Y:S01]  /*3bd70*/  FADD R11, R25, -R2 ;  /* 0x80000002190b7221 */ /* 0x000fe20000000000 */
[----:B------:R-:W-:Y:S01]  /*3bd80*/  LEA.HI R17, R17, 0x38, RZ, 0x1e ;  /* 0x0000003811117811 */ /* 0x000fe200078ff0ff */
[----:B------:R-:W0:Y:S01]  /*3bd90*/  MUFU.EX2 R25, R9 ;  /* 0x0000000900197308 */ /* 0x000e220000000800 */
[----:B------:R-:W-:Y:S01]  /*3bda0*/  LDS R8, [R4+0x40000] ;  /* 0x0400000004087984 */ /* 0x000fe20000000800 */
[----:B------:R-:W-:-:S06]  /*3bdb0*/  FMUL R11, R11, 1.4426950216293334961 ;  /* 0x3fb8aa3b0b0b7820 */ /* 0x000fcc0000400000 */
[----:B------:R-:W1:Y:S01]  /*3bdc0*/  MUFU.EX2 R22, R11 ;  /* 0x0000000b00167308 */ /* 0x000e620000000800 */
[----:B0-----:R-:W-:Y:S04]  /*3bdd0*/  STL [R1+0x374], R25 ;  /* 0x0003741901007387 */ /* 0x001fe80000100800 */
[----:B------:R-:W5:Y:S04]  /*3bde0*/  LDL.LU R19, [R1+0x168] ;  /* 0x0001680001137983 */ /* 0x000f680000300800 */
[----:B------:R-:W5:Y:S01]  /*3bdf0*/  LDL.LU R14, [R1+0x130] ;  /* 0x00013000010e7983 */ /* 0x000f620000300800 */
[----:B------:R-:W-:-:S05]  /*3be00*/  LEA R17, R17, UR9, 0x5 ;  /* 0x0000000911117c11 */ /* 0x000fca000f8e28ff */
[----:B------:R-:W-:Y:S01]  /*3be10*/  LDS R9, [R17+0x40000] ;  /* 0x0400000011097984 */ /* 0x000fe20000000800 */
[----:B---3--:R-:W-:Y:S01]  /*3be20*/  FADD R12, R13, -R2 ;  /* 0x800000020d0c7221 */ /* 0x008fe20000000000 */
[----:B----4-:R-:W-:Y:S02]  /*3be30*/  FMNMX R2, R5, R3, !PT ;  /* 0x0000000305027209 */ /* 0x010fe40007800000 */
[----:B------:R0:W-:Y:S04]  /*3be40*/  STL [R1+0x17ec], R3 ;  /* 0x0017ec0301007387 */ /* 0x0001e80000100800 */
[----:B-1----:R-:W-:Y:S04]  /*3be50*/  STL [R1+0x370], R22 ;  /* 0x0003701601007387 */ /* 0x002fe80000100800 */
[----:B------:R-:W-:Y:S04]  /*3be60*/  STL [R1+0x8ac], R2 ;  /* 0x0008ac0201007387 */ /* 0x000fe80000100800 */
[----:B0-----:R-:W3:Y:S04]  /*3be70*/  LDL R3, [R1+0x504] ;  /* 0x0005040001037983 */ /* 0x001ee80000100800 */
[----:B------:R-:W4:Y:S01]  /*3be80*/  LDL.LU R17, [R1+0x170] ;  /* 0x0001700001117983 */ /* 0x000f220000300800 */
[----:B--2---:R-:W-:-:S05]  /*3be90*/  FMNMX R4, R7, R0, !PT ;  /* 0x0000000007047209 */ /* 0x004fca0007800000 */
[----:B------:R-:W-:Y:S04]  /*3bea0*/  STL [R1+0x8a8], R4 ;  /* 0x0008a80401007387 */ /* 0x000fe80000100800 */
[----:B------:R-:W2:Y:S01]  /*3beb0*/  LDL R0, [R1+0x508] ;  /* 0x0005080001007983 */ /* 0x000ea20000100800 */
[----:B------:R-:W-:-:S03]  /*3bec0*/  FADD R7, R29, -R2 ;  /* 0x800000021d077221 */ /* 0x000fc60000000000 */
[----:B------:R-:W4:Y:S04]  /*3bed0*/  LDL.LU R29, [R1+0x148] ;  /* 0x00014800011d7983 */ /* 0x000f280000300800 */
[----:B------:R-:W0:Y:S01]  /*3bee0*/  SHFL.BFLY PT, R13, R10, 0x2, 0x1f ;  /* 0x0c401f000a0d7f89 */ /* 0x000e2200000e0000 */
[----:B------:R-:W-:Y:S01]  /*3bef0*/  FMUL R5, R12, 1.4426950216293334961 ;  /* 0x3fb8aa3b0c057820 */ /* 0x000fe20000400000 */
[----:B------:R-:W-:-:S03]  /*3bf00*/  FADD R11, R23, -R2 ;  /* 0x80000002170b7221 */ /* 0x000fc60000000000 */
[----:B------:R1:W0:Y:S01]  /*3bf10*/  MUFU.EX2 R23, R5 ;  /* 0x0000000500177308 */ /* 0x0002220000000800 */
[----:B------:R-:W-:Y:S01]  /*3bf20*/  FMUL R7, R7, 1.4426950216293334961 ;  /* 0x3fb8aa3b07077820 */ /* 0x000fe20000400000 */
[----:B-1----:R-:W-:-:S06]  /*3bf30*/  FMUL R5, R11, 1.4426950216293334961 ;  /* 0x3fb8aa3b0b057820 */ /* 0x002fcc0000400000 */
[----:B------:R5:W1:Y:S02]  /*3bf40*/  MUFU.EX2 R20, R5 ;  /* 0x0000000500147308 */ /* 0x000a640000000800 */
[----:B-----5:R-:W-:-:S06]  /*3bf50*/  FADD R5, R21, -R4 ;  /* 0x8000000415057221 */ /* 0x020fcc0000000000 */
[----:B------:R0:W5:Y:S01]  /*3bf60*/  MUFU.EX2 R21, R7 ;  /* 0x0000000700157308 */ /* 0x0001620000000800 */
[----:B------:R-:W-:Y:S01]  /*3bf70*/  FMUL R5, R5, 1.4426950216293334961 ;  /* 0x3fb8aa3b05057820 */ /* 0x000fe20000400000 */
[----:B0-----:R-:W-:Y:S01]  /*3bf80*/  FADD R7, R10, R13 ;  /* 0x0000000d0a077221 */ /* 0x001fe20000000000 */
[----:B------:R-:W-:-:S05]  /*3bf90*/  FADD R10, R18, -R4 ;  /* 0x80000004120a7221 */ /* 0x000fca0000000000 */
[----:B------:R0:W1:Y:S02]  /*3bfa0*/  MUFU.EX2 R18, R5 ;  /* 0x0000000500127308 */ /* 0x0000640000000800 */
[----:B0-----:R-:W-:Y:S01]  /*3bfb0*/  FMUL R5, R10, 1.4426950216293334961 ;  /* 0x3fb8aa3b0a057820 */ /* 0x001fe20000400000 */
[----:B------:R-:W-:Y:S04]  /*3bfc0*/  STL [R1+0x36c], R23 ;  /* 0x00036c1701007387 */ /* 0x000fe80000100800 */
[----:B------:R-:W-:Y:S04]  /*3bfd0*/  STL [R1+0x17f0], R2 ;  /* 0x0017f00201007387 */ /* 0x000fe80000100800 */
[----:B-1----:R-:W-:Y:S04]  /*3bfe0*/  STL [R1+0x368], R20 ;  /* 0x0003681401007387 */ /* 0x002fe80000100800 */
[----:B-----5:R-:W-:Y:S04]  /*3bff0*/  STL [R1+0x364], R21 ;  /* 0x0003641501007387 */ /* 0x020fe80000100800 */
[----:B------:R-:W-:Y:S01]  /*3c000*/  STL [R1+0x360], R18 ;  /* 0x0003601201007387 */ /* 0x000fe20000100800 */
[----:B---3--:R-:W-:-:S05]  /*3c010*/  FMNMX R4, R8, R3, !PT ;  /* 0x0000000308047209 */ /* 0x008fca0007800000 */
[----:B------:R-:W-:Y:S02]  /*3c020*/  FADD R10, R19, -R4 ;  /* 0x80000004130a7221 */ /* 0x000fe40000000000 */
[----:B------:R0:W1:Y:S02]  /*3c030*/  MUFU.EX2 R19, R5 ;  /* 0x0000000500137308 */ /* 0x0000640000000800 */
[----:B0-----:R-:W-:-:S06]  /*3c040*/  FMUL R5, R10, 1.4426950216293334961 ;  /* 0x3fb8aa3b0a057820 */ /* 0x001fcc0000400000 */
[----:B------:R0:W3:Y:S01]  /*3c050*/  MUFU.EX2 R15, R5 ;  /* 0x00000005000f7308 */ /* 0x0000e20000000800 */
[----:B------:R-:W-:Y:S04]  /*3c060*/  STL [R1+0x8a4], R4 ;  /* 0x0008a40401007387 */ /* 0x000fe80000100800 */
[----:B-1----:R-:W-:Y:S01]  /*3c070*/  STL [R1+0x35c], R19 ;  /* 0x00035c1301007387 */ /* 0x002fe20000100800 */
[----:B--2---:R-:W-:Y:S01]  /*3c080*/  FMNMX R0, R9, R0, !PT ;  /* 0x0000000009007209 */ /* 0x004fe20007800000 */
[----:B------:R-:W-:-:S04]  /*3c090*/  FADD R9, R14, -R4 ;  /* 0x800000040e097221 */ /* 0x000fc80000000000 */
[----:B0-----:R-:W-:Y:S01]  /*3c0a0*/  FMUL R5, R9, 1.4426950216293334961 ;  /* 0x3fb8aa3b09057820 */ /* 0x001fe20000400000 */
[--C-:B----4-:R-:W-:Y:S01]  /*3c0b0*/  FADD R9, R17, -R0.reuse ;  /* 0x8000000011097221 */ /* 0x110fe20000000000 */
[----:B------:R0:W-:Y:S02]  /*3c0c0*/  STL [R1+0x8a0], R0 ;  /* 0x0008a00001007387 */ /* 0x0001e40000100800 */
[----:B------:R1:W2:Y:S02]  /*3c0d0*/  MUFU.EX2 R17, R5 ;  /* 0x0000000500117308 */ /* 0x0002a40000000800 */
[----:B-1----:R-:W-:Y:S01]  /*3c0e0*/  FMUL R5, R9, 1.4426950216293334961 ;  /* 0x3fb8aa3b09057820 */ /* 0x002fe20000400000 */
[----:B------:R-:W-:Y:S01]  /*3c0f0*/  FADD R9, R29, -R0 ;  /* 0x800000001d097221 */ /* 0x000fe20000000000 */
[----:B0-----:R-:W-:-:S04]  /*3c100*/  LOP3.LUT R0, R16, 0x1c, RZ, 0xc0, !PT ;  /* 0x0000001c10007812 */ /* 0x001fc800078ec0ff */
[C---:B------:R-:W-:Y:S02]  /*3c110*/  LEA.HI R12, R0.reuse, 0x40, RZ, 0x1e ;  /* 0x00000040000c7811 */ /* 0x040fe400078ff0ff */
[----:B------:R-:W-:Y:S02]  /*3c120*/  LEA.HI R3, R0, 0x48, RZ, 0x1e ;  /* 0x0000004800037811 */ /* 0x000fe400078ff0ff */
[----:B------:R-:W-:Y:S01]  /*3c130*/  LEA R12, R12, UR9, 0x5 ;  /* 0x000000090c0c7c11 */ /* 0x000fe2000f8e28ff */
[----:B------:R-:W0:Y:S01]  /*3c140*/  S2R R0, SR_TID.X ;  /* 0x0000000000007919 */ /* 0x000e220000002100 */
[----:B------:R-:W-:Y:S01]  /*3c150*/  LEA R3, R3, UR9, 0x5 ;  /* 0x0000000903037c11 */ /* 0x000fe2000f8e28ff */
[----:B------:R-:W-:Y:S04]  /*3c160*/  STL [R1+0x17f4], R4 ;  /* 0x0017f40401007387 */ /* 0x000fe80000100800 */
[----:B------:R-:W1:Y:S04]  /*3c170*/  LDS R4, [R12+0x40000] ;  /* 0x040000000c047984 */ /* 0x000e680000000800 */
[----:B------:R-:W4:Y:S01]  /*3c180*/  LDS R2, [R3+0x40000] ;  /* 0x0400000003027984 */ /* 0x000f220000000800 */
[----:B------:R5:W0:Y:S02]  /*3c190*/  MUFU.EX2 R6, R5 ;  /* 0x0000000500067308 */ /* 0x000a240000000800 */
[----:B-----5:R-:W-:-:S06]  /*3c1a0*/  FMUL R5, R9, 1.4426950216293334961 ;  /* 0x3fb8aa3b09057820 */ /* 0x020fcc0000400000 */
[----:B------:R-:W5:Y:S01]  /*3c1b0*/  MUFU.EX2 R14, R5 ;  /* 0x00000005000e7308 */ /* 0x000f620000000800 */
[----:B0-----:R-:W-:Y:S01]  /*3c1c0*/  LOP3.LUT R0, R0, 0x1c, RZ, 0xc0, !PT ;  /* 0x0000001c00007812 */ /* 0x001fe200078ec0ff */
[----:B---3--:R-:W-:Y:S03]  /*3c1d0*/  STL [R1+0x358], R15 ;  /* 0x0003580f01007387 */ /* 0x008fe60000100800 */
[C---:B------:R-:W-:Y:S01]  /*3c1e0*/  LEA.HI R11, R0.reuse, 0x58, RZ, 0x1e ;  /* 0x00000058000b7811 */ /* 0x040fe200078ff0ff */
[----:B------:R-:W3:Y:S03]  /*3c1f0*/  LDL.LU R29, [R1+0x10] ;  /* 0x00001000011d7983 */ /* 0x000ee60000300800 */
[----:B------:R-:W-:Y:S01]  /*3c200*/  LEA R11, R11, UR9, 0x5 ;  /* 0x000000090b0b7c11 */ /* 0x000fe2000f8e28ff */
[----:B--2---:R-:W-:Y:S04]  /*3c210*/  STL [R1+0x354], R17 ;  /* 0x0003541101007387 */ /* 0x004fe80000100800 */
[----:B------:R-:W-:Y:S04]  /*3c220*/  STL [R1+0x350], R6 ;  /* 0x0003500601007387 */ /* 0x000fe80000100800 */
[----:B-----5:R-:W-:Y:S04]  /*3c230*/  STL [R1+0x34c], R14 ;  /* 0x00034c0e01007387 */ /* 0x020fe80000100800 */
[----:B-1----:R-:W-:Y:S04]  /*3c240*/  STL [R1+0xc], R4 ;  /* 0x00000c0401007387 */ /* 0x002fe80000100800 */
[----:B----4-:R-:W-:Y:S01]  /*3c250*/  STL [R1+0x8], R2 ;  /* 0x0000080201007387 */ /* 0x010fe20000100800 */
[----:B------:R-:W-:-:S03]  /*3c260*/  LEA.HI R12, R0, 0x60, RZ, 0x1e ;  /* 0x00000060000c7811 */ /* 0x000fc600078ff0ff */
[----:B------:R-:W0:Y:S01]  /*3c270*/  LDS R2, [R11+0x40000] ;  /* 0x040000000b027984 */ /* 0x000e220000000800 */
[----:B------:R-:W-:Y:S02]  /*3c280*/  LEA.HI R3, R0, 0x50, RZ, 0x1e ;  /* 0x0000005000037811 */ /* 0x000fe400078ff0ff */
[----:B------:R-:W1:Y:S01]  /*3c290*/  S2R R0, SR_TID.X ;  /* 0x0000000000007919 */ /* 0x000e620000002100 */
[----:B------:R-:W-:-:S05]  /*3c2a0*/  LEA R12, R12, UR9, 0x5 ;  /* 0x000000090c0c7c11 */ /* 0x000fca000f8e28ff */
[----:B------:R2:W-:Y:S04]  /*3c2b0*/  LDS R10, [R12+0x40000] ;  /* 0x040000000c0a7984 */ /* 0x0005e80000000800 */
[----:B------:R-:W4:Y:S01]  /*3c2c0*/  SHFL.BFLY PT, R8, R7, 0x1, 0x1f ;  /* 0x0c201f0007087f89 */ /* 0x000f2200000e0000 */
[----:B-1----:R-:W-:-:S03]  /*3c2d0*/  LOP3.LUT R0, R0, 0x1c, RZ, 0xc0, !PT ;  /* 0x0000001c00007812 */ /* 0x002fc600078ec0ff */
[----:B0-----:R0:W-:Y:S01]  /*3c2e0*/  STL [R1], R2 ;  /* 0x0000000201007387 */ /* 0x0011e20000100800 */
[C---:B--2---:R-:W-:Y:S02]  /*3c2f0*/  LEA.HI R12, R0.reuse, 0x78, RZ, 0x1e ;  /* 0x00000078000c7811 */ /* 0x044fe400078ff0ff */
[C---:B------:R-:W-:Y:S02]  /*3c300*/  LEA.HI R11, R0.reuse, 0x68, RZ, 0x1e ;  /* 0x00000068000b7811 */ /* 0x040fe400078ff0ff */
[----:B0-----:R-:W-:Y:S02]  /*3c310*/  LEA.HI R2, R0, 0x70, RZ, 0x1e ;  /* 0x0000007000027811 */ /* 0x001fe400078ff0ff */
[----:B------:R-:W0:Y:S02]  /*3c320*/  S2R R0, SR_TID.X ;  /* 0x0000000000007919 */ /* 0x000e240000002100 */
[----:B------:R-:W-:Y:S01]  /*3c330*/  LEA R2, R2, UR9, 0x5 ;  /* 0x0000000902027c11 */ /* 0x000fe2000f8e28ff */
[----:B----4-:R-:W-:-:S04]  /*3c340*/  FADD R16, R7, R8 ;  /* 0x0000000807107221 */ /* 0x010fc80000000000 */
[----:B------:R1:W-:Y:S01]  /*3c350*/  LDS R8, [R2+0x40000] ;  /* 0x0400000002087984 */ /* 0x0003e20000000800 */
[----:B0-----:R-:W-:-:S04]  /*3c360*/  LOP3.LUT R0, R0, 0x1c, RZ, 0xc0, !PT ;  /* 0x0000001c00007812 */ /* 0x001fc800078ec0ff */
[C---:B-1----:R-:W-:Y:S02]  /*3c370*/  LEA.HI R2, R0.reuse, 0x90, RZ, 0x1e ;  /* 0x0000009000027811 */ /* 0x042fe400078ff0ff */
[C---:B------:R-:W-:Y:S02]  /*3c380*/  LEA.HI R13, R0.reuse, 0x88, RZ, 0x1e ;  /* 0x00000088000d7811 */ /* 0x040fe400078ff0ff */
[----:B------:R-:W-:Y:S02]  /*3c390*/  LEA.HI R4, R0, 0x80, RZ, 0x1e ;  /* 0x0000008000047811 */ /* 0x000fe400078ff0ff */
[----:B------:R-:W0:Y:S01]  /*3c3a0*/  S2R R0, SR_TID.X ;  /* 0x0000000000007919 */ /* 0x000e220000002100 */
[----:B------:R-:W-:-:S05]  /*3c3b0*/  LEA R13, R13, UR9, 0x5 ;  /* 0x000000090d0d7c11 */ /* 0x000fca000f8e28ff */
[----:B------:R1:W-:Y:S02]  /*3c3c0*/  LDS R7, [R13+0x40000] ;  /* 0x040000000d077984 */ /* 0x0003e40000000800 */
[----:B-1----:R-:W1:Y:S01]  /*3c3d0*/  S2R R13, SR_TID.X ;  /* 0x00000000000d7919 */ /* 0x002e620000002100 */
[----:B------:R-:W-:Y:S02]  /*3c3e0*/  LEA R2, R2, UR9, 0x5 ;  /* 0x0000000902027c11 */ /* 0x000fe4000f8e28ff */
[----:B------:R-:W-:-:S03]  /*3c3f0*/  LEA R4, R4, UR9, 0x5 ;  /* 0x0000000904047c11 */ /* 0x000fc6000f8e28ff */
[----:B------:R2:W-:Y:S04]  /*3c400*/  LDS R5, [R2+0x40000] ;  /* 0x0400000002057984 */ /* 0x0005e80000000800 */
[----:B------:R1:W-:Y:S01]  /*3c410*/  LDS R9, [R4+0x40000] ;  /* 0x0400000004097984 */ /* 0x0003e20000000800 */
[----:B0-----:R-:W-:-:S04]  /*3c420*/  LOP3.LUT R0, R0, 0x1c, RZ, 0xc0, !PT ;  /* 0x0000001c00007812 */ /* 0x001fc800078ec0ff */
[----:B--2---:R-:W-:-:S04]  /*3c430*/  LEA.HI R2, R0, 0x98, RZ, 0x1e ;  /* 0x0000009800027811 */ /* 0x004fc800078ff0ff */
[----:B------:R-:W-:Y:S02]  /*3c440*/  LEA R2, R2, UR9, 0x5 ;  /* 0x0000000902027c11 */ /* 0x000fe4000f8e28ff */
[----:B-1----:R-:W-:-:S03]  /*3c450*/  LOP3.LUT R4, R13, 0x1c, RZ, 0xc0, !PT ;  /* 0x0000001c0d047812 */ /* 0x002fc600078ec0ff */
[----:B------:R-:W0:Y:S01]  /*3c460*/  LDS R13, [R2+0x40000] ;  /* 0x04000000020d7984 */ /* 0x000e220000000800 */
[----:B------:R-:W-:-:S04]  /*3c470*/  LEA.HI R0, R0, 0xa0, RZ, 0x1e ;  /* 0x000000a000007811 */ /* 0x000fc800078ff0ff */
[----:B------:R-:W-:Y:S01]  /*3c480*/  LEA R0, R0, UR9, 0x5 ;  /* 0x0000000900007c11 */ /* 0x000fe2000f8e28ff */
[----:B0-----:R-:W-:Y:S04]  /*3c490*/  STL [R1+0x1804], R13 ;  /* 0x0018040d01007387 */ /* 0x001fe80000100800 */
[----:B------:R0:W1:Y:S01]  /*3c4a0*/  LDS R13, [R0+0x40000] ;  /* 0x04000000000d7984 */ /* 0x0000620000000800 */
[C---:B------:R-:W-:Y:S02]  /*3c4b0*/  LEA.HI R2, R4.reuse, 0xb0, RZ, 0x1e ;  /* 0x000000b004027811 */ /* 0x040fe400078ff0ff */
[----:B0-----:R-:W-:Y:S02]  /*3c4c0*/  LEA.HI R0, R4, 0xb8, RZ, 0x1e ;  /* 0x000000b804007811 */ /* 0x001fe400078ff0ff */
[----:B------:R-:W-:-:S02]  /*3c4d0*/  LEA R2, R2, UR9, 0x5 ;  /* 0x0000000902027c11 */ /* 0x000fc4000f8e28ff */
[----:B------:R-:W-:-:S04]  /*3c4e0*/  LEA R0, R0, UR9, 0x5 ;  /* 0x0000000900007c11 */ /* 0x000fc8000f8e28ff */
[----:B------:R-:W-:Y:S04]  /*3c4f0*/  LDS R2, [R2+0x40000] ;  /* 0x0400000002027984 */ /* 0x000fe80000000800 */
[----:B------:R-:W-:Y:S04]  /*3c500*/  LDS R0, [R0+0x40000] ;  /* 0x0400000000007984 */ /* 0x000fe80000000800 */
[----:B-1----:R0:W-:Y:S02]  /*3c510*/  STL [R1+0x68], R13 ;  /* 0x0000680d01007387 */ /* 0x0021e40000100800 */
[----:B0-----:R-:W-:-:S04]  /*3c520*/  LEA.HI R13, R4, 0xa8, RZ, 0x1e ;  /* 0x000000a8040d7811 */ /* 0x001fc800078ff0ff */
[----:B------:R-:W-:-:S06]  /*3c530*/  LEA R13, R13, UR9, 0x5 ;  /* 0x000000090d0d7c11 */ /* 0x000fcc000f8e28ff */
[----:B------:R-:W0:Y:S01]  /*3c540*/  LDS R13, [R13+0x40000] ;  /* 0x040000000d0d7984 */ /* 0x000e220000000800 */
[----:B------:R-:W1:Y:S03]  /*3c550*/  S2R R4, SR_TID.X ;  /* 0x0000000000047919 */ /* 0x000e660000002100 */
[----:B0-----:R1:W-:Y:S04]  /*3c560*/  STL [R1+0x64], R13 ;  /* 0x0000640d01007387 */ /* 0x0013e80000100800 */
[----:B------:R-:W-:Y:S01]  /*3c570*/  STL [R1+0x17f8], R0 ;  /* 0x0017f80001007387 */ /* 0x000fe20000100800 */
[----:B-1----:R-:W-:-:S03]  /*3c580*/  LOP3.LUT R13, R4, 0x1c, RZ, 0xc0, !PT ;  /* 0x0000001c040d7812 */ /* 0x002fc600078ec0ff */
[----:B------:R0:W-:Y:S01]  /*3c590*/  STL [R1+0x60], R2 ;  /* 0x0000600201007387 */ /* 0x0001e20000100800 */
[C---:B------:R-:W-:Y:S02]  /*3c5a0*/  LEA.HI R4, R13.reuse, 0xc8, RZ, 0x1e ;  /* 0x000000c80d047811 */ /* 0x040fe400078ff0ff */
[C---:B0-----:R-:W-:Y:S02]  /*3c5b0*/  LEA.HI R2, R13.reuse, 0xd0, RZ, 0x1e ;  /* 0x000000d00d027811 */ /* 0x041fe400078ff0ff */
[----:B------:R-:W-:-:S04]  /*3c5c0*/  LEA.HI R13, R13, 0xc0, RZ, 0x1e ;  /* 0x000000c00d0d7811 */ /* 0x000fc800078ff0ff */
[----:B------:R-:W-:-:S06]  /*3c5d0*/  LEA R13, R13, UR9, 0x5 ;  /* 0x000000090d0d7c11 */ /* 0x000fcc000f8e28ff */
[----:B------:R-:W0:Y:S01]  /*3c5e0*/  LDS R13, [R13+0x40000] ;  /* 0x040000000d0d7984 */ /* 0x000e220000000800 */
[----:B------:R-:W-:Y:S02]  /*3c5f0*/  LEA R4, R4, UR9, 0x5 ;  /* 0x0000000904047c11 */ /* 0x000fe4000f8e28ff */
[----:B------:R-:W-:-:S04]  /*3c600*/  LEA R2, R2, UR9, 0x5 ;  /* 0x0000000902027c11 */ /* 0x000fc8000f8e28ff */
[----:B------:R-:W1:Y:S01]  /*3c610*/  LDS R4, [R4+0x40000] ;  /* 0x0400000004047984 */ /* 0x000e620000000800 */
[----:B------:R-:W2:Y:S03]  /*3c620*/  S2R R0, SR_TID.X ;  /* 0x0000000000007919 */ /* 0x000ea60000002100 */
[----:B0-----:R-:W-:Y:S04]  /*3c630*/  STL [R1+0x58], R13 ;  /* 0x0000580d01007387 */ /* 0x001fe80000100800 */
[----:B------:R0:W4:Y:S01]  /*3c640*/  LDS R13, [R2+0x40000] ;  /* 0x04000000020d7984 */ /* 0x0001220000000800 */
[----:B--2---:R-:W-:-:S03]  /*3c650*/  LOP3.LUT R0, R0, 0x1c, RZ, 0xc0, !PT ;  /* 0x0000001c00007812 */ /* 0x004fc600078ec0ff */
[----:B-1----:R1:W-:Y:S01]  /*3c660*/  STL [R1+0x54], R4 ;  /* 0x0000540401007387 */ /* 0x0023e20000100800 */
[C---:B0-----:R-:W-:Y:S02]  /*3c670*/  LEA.HI R2, R0.reuse, 0xf0, RZ, 0x1e ;  /* 0x000000f000027811 */ /* 0x041fe400078ff0ff */
[C---:B-1----:R-:W-:Y:S01]  /*3c680*/  LEA.HI R4, R0.reuse, 0xe8, RZ, 0x1e ;  /* 0x000000e800047811 */ /* 0x042fe200078ff0ff */
[----:B----4-:R0:W-:Y:S02]  /*3c690*/  STL [R1+0x50], R13 ;  /* 0x0000500d01007387 */ /* 0x0101e40000100800 */
[C---:B0-----:R-:W-:Y:S02]  /*3c6a0*/  LEA.HI R13, R0.reuse, 0xe0, RZ, 0x1e ;  /* 0x000000e0000d7811 */ /* 0x041fe400078ff0ff */
[----:B------:R-:W-:-:S04]  /*3c6b0*/  LEA.HI R0, R0, 0xd8, RZ, 0x1e ;  /* 0x000000d800007811 */ /* 0x000fc800078ff0ff */
[----:B------:R-:W-:-:S06]  /*3c6c0*/  LEA R0, R0, UR9, 0x5 ;  /* 0x0000000900007c11 */ /* 0x000fcc000f8e28ff */
[----:B------:R-:W0:Y:S01]  /*3c6d0*/  LDS R0, [R0+0x40000] ;  /* 0x0400000000007984 */ /* 0x000e220000000800 */
[----:B------:R-:W-:Y:S02]  /*3c6e0*/  LEA R4, R4, UR9, 0x5 ;  /* 0x0000000904047c11 */ /* 0x000fe4000f8e28ff */
[----:B------:R-:W-:Y:S02]  /*3c6f0*/  LEA R3, R3, UR9, 0x5 ;  /* 0x0000000903037c11 */ /* 0x000fe4000f8e28ff */
[----:B------:R-:W-:Y:S02]  /*3c700*/  LEA R11, R11, UR9, 0x5 ;  /* 0x000000090b0b7c11 */ /* 0x000fe4000f8e28ff */
[----:B------:R-:W-:Y:S02]  /*3c710*/  LEA R12, R12, UR9, 0x5 ;  /* 0x000000090c0c7c11 */ /* 0x000fe4000f8e28ff */
[----:B------:R-:W-:Y:S01]  /*3c720*/  LEA R13, R13, UR9, 0x5 ;  /* 0x000000090d0d7c11 */ /* 0x000fe2000f8e28ff */
[----:B------:R-:W-:Y:S01]  /*3c730*/  LDS R3, [R3+0x40000] ;  /* 0x0400000003037984 */ /* 0x000fe20000000800 */
[----:B------:R-:W-:-:S03]  /*3c740*/  LEA R2, R2, UR9, 0x5 ;  /* 0x0000000902027c11 */ /* 0x000fc6000f8e28ff */
[----:B------:R-:W-:Y:S04]  /*3c750*/  LDS R11, [R11+0x40000] ;  /* 0x040000000b0b7984 */ /* 0x000fe80000000800 */
[----:B------:R-:W-:Y:S04]  /*3c760*/  LDS R12, [R12+0x40000] ;  /* 0x040000000c0c7984 */ /* 0x000fe80000000800 */
[----:B------:R-:W-:Y:S04]  /*3c770*/  LDS R13, [R13+0x40000] ;  /* 0x040000000d0d7984 */ /* 0x000fe80000000800 */
[----:B0-----:R-:W-:Y:S04]  /*3c780*/  STL [R1+0x40], R0 ;  /* 0x0000400001007387 */ /* 0x001fe80000100800 */
[----:B------:R-:W-:Y:S04]  /*3c790*/  LDS R0, [R4+0x40000] ;  /* 0x0400000004007984 */ /* 0x000fe80000000800 */
[----:B------:R-:W-:Y:S04]  /*3c7a0*/  LDS R4, [R2+0x40000] ;  /* 0x0400000002047984 */ /* 0x000fe80000000800 */
[----:B------:R0:W-:Y:S01]  /*3c7b0*/  LDS R2, [R28+0x40000] ;  /* 0x040000001c027984 */ /* 0x0001e20000000800 */
[----:B------:R-:W-:Y:S01]  /*3c7c0*/  BAR.SYNC.DEFER_BLOCKING 0x0 ;  /* 0x0000000000007b1d */ /* 0x000fe20000010000 */
[----:B0-----:R-:W-:Y:S01]  /*3c7d0*/  FADD R28, R26, R27 ;  /* 0x0000001b1a1c7221 */ /* 0x001fe20000000000 */
[----:B------:R-:W-:Y:S01]  /*3c7e0*/  FADD R26, R24, R25 ;  /* 0x00000019181a7221 */ /* 0x000fe20000000000 */
[----:B------:R-:W-:Y:S01]  /*3c7f0*/  FADD R25, R22, R23 ;  /* 0x0000001716197221 */ /* 0x000fe20000000000 */
[----:B------:R-:W-:Y:S01]  /*3c800*/  FADD R23, R18, R19 ;  /* 0x0000001312177221 */ /* 0x000fe20000000000 */
[----:B------:R-:W-:-:S04]  /*3c810*/  FADD R19, R15, R17 ;  /* 0x000000110f137221 */ /* 0x000fc80000000000 */
[----:B------:R-:W0:Y:S04]  /*3c820*/  SHFL.BFLY PT, R17, R23, 0x2, 0x1f ;  /* 0x0c401f0017117f89 */ /* 0x000e2800000e0000 */
[----:B---3--:R-:W-:Y:S04]  /*3c830*/  @P0 STS [R29+0x40000], R16 ;  /* 0x040000101d000388 */ /* 0x008fe80000000800 */
[----:B------:R-:W1:Y:S01]  /*3c840*/  SHFL.BFLY PT, R29, R28, 0x2, 0x1f ;  /* 0x0c401f001c1d7f89 */ /* 0x000e6200000e0000 */
[----:B0-----:R-:W-:Y:S01]  /*3c850*/  FADD R23, R23, R17 ;  /* 0x0000001117177221 */ /* 0x001fe20000000000 */
[----:B-1----:R-:W-:-:S05]  /*3c860*/  FADD R29, R28, R29 ;  /* 0x0000001d1c1d7221 */ /* 0x002fca0000000000 */
[----:B------:R-:W0:Y:S04]  /*3c870*/  SHFL.BFLY PT, R17, R29, 0x1, 0x1f ;  /* 0x0c201f001d117f89 */ /* 0x000e2800000e0000 */
[----:B------:R-:W-:Y:S04]  /*3c880*/  STL [R1+0x3c], R13 ;  /* 0x00003c0d01007387 */ /* 0x000fe80000100800 */
[----:B------:R1:W-:Y:S01]  /*3c890*/  STL [R1+0x17fc], R4 ;  /* 0x0017fc0401007387 */ /* 0x0003e20000100800 */
[----:B------:R-:W-:-:S03]  /*3c8a0*/  FADD R22, R6, R14 ;  /* 0x0000000e06167221 */ /* 0x000fc60000000000 */
[----:B------:R2:W-:Y:S04]  /*3c8b0*/  STL [R1+0x38], R0 ;  /* 0x0000380001007387 */ /* 0x0005e80000100800 */
[----:B------:R3:W-:Y:S04]  /*3c8c0*/  STL [R1+0x1800], R2 ;  /* 0x0018000201007387 */ /* 0x0007e80000100800 */
[----:B-1----:R-:W4:Y:S04]  /*3c8d0*/  LDL.LU R4, [R1+0x48] ;  /* 0x0000480001047983 */ /* 0x002f280000300800 */
[----:B--2---:R-:W2:Y:S04]  /*3c8e0*/  LDL.LU R0, [R1+0x24] ;  /* 0x0000240001007983 */ /* 0x004ea80000300800 */
[----:B------:R-:W5:Y:S01]  /*3c8f0*/  LDL.LU R6, [R1+0x1c] ;  /* 0x00001c0001067983 */ /* 0x000f620000300800 */
[----:B0-----:R-:W-:-:S03]  /*3c900*/  FADD R17, R29, R17 ;  /* 0x000000111d117221 */ /* 0x001fc60000000000 */
[----:B---3--:R-:W3:Y:S04]  /*3c910*/  LDL.LU R2, [R1+0xc] ;  /* 0x00000c0001027983 */ /* 0x008ee80000300800 */
[----:B------:R-:W2:Y:S04]  /*3c920*/  LDL.LU R13, [R1+0x198] ;  /* 0x00019800010d7983 */ /* 0x000ea80000300800 */
[----:B------:R-:W2:Y:S04]  /*3c930*/  LDL.LU R15, [R1+0x174] ;  /* 0x00017400010f7983 */ /* 0x000ea80000300800 */
[----:B------:R-:W2:Y:S04]  /*3c940*/  LDL.LU R14, [R1+0x1a0] ;  /* 0x0001a000010e7983 */ /* 0x000ea80000300800 */
[----:B------:R-:W2:Y:S01]  /*3c950*/  LDL.LU R29, [R1+0x44] ;  /* 0x00004400011d7983 */ /* 0x000ea20000300800 */
[----:B------:R-:W-:-:S03]  /*3c960*/  FADD R24, R20, R21 ;  /* 0x0000001514187221 */ /* 0x000fc60000000000 */
[----:B------:R-:W0:Y:S04]  /*3c970*/  SHFL.BFLY PT, R27, R26, 0x2, 0x1f ;  /* 0x0c401f001a1b7f89 */ /* 0x000e2800000e0000 */
[----:B------:R-:W1:Y:S04]  /*3c980*/  SHFL.BFLY PT, R21, R25, 0x2, 0x1f ;  /* 0x0c401f0019157f89 */ /* 0x000e6800000e0000 */
[----:B------:R-:W1:Y:S04]  /*3c990*/  SHFL.BFLY PT, R16, R19, 0x2, 0x1f ;  /* 0x0c401f0013107f89 */ /* 0x000e6800000e0000 */
[----:B------:R-:W1:Y:S01]  /*3c9a0*/  SHFL.BFLY PT, R18, R22, 0x2, 0x1f ;  /* 0x0c401f0016127f89 */ /* 0x000e6200000e0000 */
[----:B0-----:R-:W-:Y:S01]  /*3c9b0*/  FADD R27, R26, R27 ;  /* 0x0000001b1a1b7221 */ /* 0x001fe20000000000 */
[----:B-1----:R-:W-:Y:S01]  /*3c9c0*/  FADD R21, R25, R21 ;  /* 0x0000001519157221 */ /* 0x002fe20000000000 */
[----:B------:R-:W-:-:S03]  /*3c9d0*/  FADD R16, R19, R16 ;  /* 0x0000001013107221 */ /* 0x000fc60000000000 */
[----:B------:R-:W0:Y:S01]  /*3c9e0*/  SHFL.BFLY PT, R19, R27, 0x1, 0x1f ;  /* 0x0c201f001b137f89 */ /* 0x000e2200000e0000 */
[----:B------:R-:W-:-:S03]  /*3c9f0*/  FADD R18, R22, R18 ;  /* 0x0000001216127221 */ /* 0x000fc60000000000 */
[----:B------:R-:W1:Y:S01]  /*3ca00*/  SHFL.BFLY PT, R22, R21, 0x1, 0x1f ;  /* 0x0c201f0015167f89 */ /* 0x000e6200000e0000 */
[----:B0-----:R-:W-:-:S03]  /*3ca10*/  FADD R19, R27, R19 ;  /* 0x000000131b137221 */ /* 0x001fc60000000000 */
[----:B--2---:R0:W-:Y:S04]  /*3ca20*/  @P0 STS [R29+0x40000], R17 ;  /* 0x040000111d000388 */ /* 0x0041e80000000800 */
[----:B0-----:R-:W2:Y:S01]  /*3ca30*/  LDL.LU R29, [R1+0x178] ;  /* 0x00017800011d7983 */ /* 0x001ea20000300800 */
[----:B-1----:R-:W-:-:S03]  /*3ca40*/  FADD R17, R21, R22 ;  /* 0x0000001615117221 */ /* 0x002fc60000000000 */
[----:B------:R-:W2:Y:S04]  /*3ca50*/  LDL.LU R27, [R1+0x8] ;  /* 0x00000800011b7983 */ /* 0x000ea80000300800 */
[----:B------:R-:W2:Y:S04]  /*3ca60*/  LDL.LU R21, [R1+0x4c] ;  /* 0x00004c0001157983 */ /* 0x000ea80000300800 */
[----:B------:R-:W0:Y:S04]  /*3ca70*/  SHFL.BFLY PT, R20, R24, 0x2, 0x1f ;  /* 0x0c401f0018147f89 */ /* 0x000e2800000e0000 */
[----:B------:R-:W3:Y:S01]  /*3ca80*/  LDL R22, [R1+0x50c] ;  /* 0x00050c0001167983 */ /* 0x000ee20000100800 */
[----:B0-----:R-:W-:-:S05]  /*3ca90*/  FADD R20, R24, R20 ;  /* 0x0000001418147221 */ /* 0x001fca0000000000 */
[----:B------:R-:W0:Y:S02]  /*3caa0*/  SHFL.BFLY PT, R24, R20, 0x1, 0x1f ;  /* 0x0c201f0014187f89 */ /* 0x000e2400000e0000 */
[----:B0-----:R-:W-:Y:S02]  /*3cab0*/  FADD R20, R20, R24 ;  /* 0x0000001814147221 */ /* 0x001fe40000000000 */
[----:B------:R-:W5:Y:S04]  /*3cac0*/  LDL.LU R24, [R1+0x14] ;  /* 0x0000140001187983 */ /* 0x000f680000300800 */
[----:B--2---:R0:W-:Y:S04]  /*3cad0*/  @P0 STS [R21+0x40000], R19 ;  /* 0x0400001315000388 */ /* 0x0041e80000000800 */
[----:B0-----:R-:W2:Y:S04]  /*3cae0*/  LDL.LU R19, [R1+0x18] ;  /* 0x0000180001137983 */ /* 0x001ea80000300800 */
[----:B------:R-:W0:Y:S04]  /*3caf0*/  SHFL.BFLY PT, R25, R23, 0x1, 0x1f ;  /* 0x0c201f0017197f89 */ /* 0x000e2800000e0000 */
[----:B------:R-:W1:Y:S04]  /*3cb00*/  SHFL.BFLY PT, R26, R16, 0x1, 0x1f ;  /* 0x0c201f00101a7f89 */ /* 0x000e6800000e0000 */
[----:B------:R-:W2:Y:S04]  /*3cb10*/  LDL R21, [R1+0x510] ;  /* 0x0005100001157983 */ /* 0x000ea80000100800 */
[----:B----4-:R4:W-:Y:S01]  /*3cb20*/  @P0 STS [R4+0x40000], R17 ;  /* 0x0400001104000388 */ /* 0x0109e20000000800 */
[----:B---3--:R-:W-:-:S03]  /*3cb30*/  FMNMX R2, R2, R22, !PT ;  /* 0x0000001602027209 */ /* 0x008fc60007800000 */
[----:B------:R3:W-:Y:S04]  /*3cb40*/  @P0 STS [R0+0x40000], R20 ;  /* 0x0400001400000388 */ /* 0x0007e80000000800 */
[----:B----4-:R-:W4:Y:S01]  /*3cb50*/  LDL.LU R4, [R1+0x1a8] ;  /* 0x0001a80001047983 */ /* 0x010f220000300800 */
[----:B0-----:R-:W-:-:S03]  /*3cb60*/  FADD R17, R23, R25 ;  /* 0x0000001917117221 */ /* 0x001fc60000000000 */
[----:B---3--:R-:W3:Y:S01]  /*3cb70*/  LDL.LU R0, [R1] ;  /* 0x0000000001007983 */ /* 0x008ee20000300800 */
[----:B-1----:R-:W-:-:S03]  /*3cb80*/  FADD R16, R16, R26 ;  /* 0x0000001a10107221 */ /* 0x002fc60000000000 */
[----:B-----5:R0:W-:Y:S04]  /*3cb90*/  @P0 STS [R6+0x40000], R17 ;  /* 0x0400001106000388 */ /* 0x0201e80000000800 */
[----:B0-----:R-:W5:Y:S01]  /*3cba0*/  LDL.LU R6, [R1+0x17c] ;  /* 0x00017c0001067983 */ /* 0x001f620000300800 */
[----:B------:R-:W-:-:S03]  /*3cbb0*/  FADD R17, R15, -R2 ;  /* 0x800000020f117221 */ /* 0x000fc60000000000 */
[----:B------:R-:W0:Y:S04]  /*3cbc0*/  SHFL.BFLY PT, R28, R18, 0x1, 0x1f ;  /* 0x0c201f00121c7f89 */ /* 0x000e2800000e0000 */
[----:B--2---:R1:W-:Y:S04]  /*3cbd0*/  @P0 STS [R19+0x40000], R16 ;  /* 0x0400001013000388 */ /* 0x0043e80000000800 */
[----:B-1----:R-:W2:Y:S01]  /*3cbe0*/  LDL R19, [R1+0x940] ;  /* 0x0009400001137983 */ /* 0x002ea20000100800 */
[----:B------:R-:W-:-:S03]  /*3cbf0*/  FADD R16, R13, -R2 ;  /* 0x800000020d107221 */ /* 0x000fc60000000000 */
[----:B------:R1:W-:Y:S04]  /*3cc00*/  STL [R1+0x89c], R2 ;  /* 0x00089c0201007387 */ /* 0x0003e80000100800 */
[----:B------:R-:W3:Y:S04]  /*3cc10*/  LDL.LU R13, [R1+0x1b0] ;  /* 0x0001b000010d7983 */ /* 0x000ee80000300800 */
[----:B-1----:R-:W3:Y:S01]  /*3cc20*/  LDL R2, [R1+0x944] ;  /* 0x0009440001027983 */ /* 0x002ee20000100800 */
[----:B0-----:R-:W-:Y:S01]  /*3cc30*/  FADD R18, R18, R28 ;  /* 0x0000001c12127221 */ /* 0x001fe20000000000 */
[----:B------:R-:W-:Y:S01]  /*3cc40*/  FMNMX R20, R27, R21, !PT ;  /* 0x000000151b147209 */ /* 0x000fe20007800000 */
[----:B------:R-:W-:-:S03]  /*3cc50*/  FMUL R16, R16, 1.4426950216293334961 ;  /* 0x3fb8aa3b10107820 */ /* 0x000fc60000400000 */
[----:B------:R0:W-:Y:S01]  /*3cc60*/  @P0 STS [R24+0x40000], R18 ;  /* 0x0400001218000388 */ /* 0x0001e20000000800 */
[----:B------:R-:W-:Y:S01]  /*3cc70*/  FMUL R17, R17, 1.4426950216293334961 ;  /* 0x3fb8aa3b11117820 */ /* 0x000fe20000400000 */
[----:B0-----:R0:W1:Y:S02]  /*3cc80*/  MUFU.EX2 R18, R16 ;  /* 0x0000001000127308 */ /* 0x0010640000000800 */
[----:B------:R1:W-:Y:S04]  /*3cc90*/  STL [R1+0x898], R20 ;  /* 0x0008981401007387 */ /* 0x0003e80000100800 */
[----:B------:R-:W5:Y:S01]  /*3cca0*/  LDL.LU R15, [R1+0x190] ;  /* 0x00019000010f7983 */ /* 0x000f620000300800 */
[--C-:B0-----:R-:W-:Y:S01]  /*3ccb0*/  FADD R16, R14, -R20.reuse ;  /* 0x800000140e107221 */ /* 0x101fe20000000000 */
[----:B------:R0:W4:Y:S02]  /*3ccc0*/  MUFU.EX2 R21, R17 ;  /* 0x0000001100157308 */ /* 0x0001240000000800 */
[----:B------:R-:W5:Y:S01]  /*3ccd0*/  LDL.LU R14, [R1+0x1c0] ;  /* 0x0001c000010e7983 */ /* 0x000f620000300800 */
[----:B------:R-:W-:Y:S01]  /*3cce0*/  FMUL R16, R16, 1.4426950216293334961 ;  /* 0x3fb8aa3b10107820 */ /* 0x000fe20000400000 */
[----:B0-----:R-:W-:-:S04]  /*3ccf0*/  FADD R17, R29, -R20 ;  /* 0x800000141d117221 */ /* 0x001fc80000000000 */
[----:B-1----:R-:W0:Y:S01]  /*3cd00*/  MUFU.EX2 R20, R16 ;  /* 0x0000001000147308 */ /* 0x002e220000000800 */
[----:B------:R-:W-:Y:S01]  /*3cd10*/  STL [R1+0x344], R18 ;  /* 0x0003441201007387 */ /* 0x000fe20000100800 */
[----:B------:R-:W-:-:S03]  /*3cd20*/  FMUL R17, R17, 1.4426950216293334961 ;  /* 0x3fb8aa3b11117820 */ /* 0x000fc60000400000 */
[----:B----4-:R-:W-:Y:S03]  /*3cd30*/  STL [R1+0x33c], R21 ;  /* 0x00033c1501007387 */ /* 0x010fe60000100800 */
[----:B------:R-:W1:Y:S01]  /*3cd40*/  MUFU.EX2 R22, R17 ;  /* 0x0000001100167308 */ /* 0x000e620000000800 */
[----:B--2---:R-:W-:Y:S02]  /*3cd50*/  FMNMX R19, R3, R19, !PT ;  /* 0x0000001303137209 */ /* 0x004fe40007800000 */
[----:B------:R-:W2:Y:S04]  /*3cd60*/  LDL.LU R3, [R1+0x1a4] ;  /* 0x0001a40001037983 */ /* 0x000ea80000300800 */
[----:B------:R4:W-:Y:S04]  /*3cd70*/  STL [R1+0x894], R19 ;  /* 0x0008941301007387 */ /* 0x0009e80000100800 */
[----:B0-----:R-:W-:Y:S01]  /*3cd80*/  STL [R1+0x348], R20 ;  /* 0x0003481401007387 */ /* 0x001fe20000100800 */
[----:B---3--:R-:W-:-:S03]  /*3cd90*/  FMNMX R2, R0, R2, !PT ;  /* 0x0000000200027209 */ /* 0x008fc60007800000 */
[----:B------:R-:W3:Y:S01]  /*3cda0*/  LDL R0, [R1+0x948] ;  /* 0x0009480001007983 */ /* 0x000ee20000100800 */
[----:B------:R-:W-:-:S03]  /*3cdb0*/  FADD R16, R4, -R19 ;  /* 0x8000001304107221 */ /* 0x000fc60000000000 */
[----:B------:R-:W2:Y:S04]  /*3cdc0*/  LDL.LU R4, [R1+0x1c8] ;  /* 0x0001c80001047983 */ /* 0x000ea80000300800 */
[----:B------:R0:W-:Y:S04]  /*3cdd0*/  STL [R1+0x890], R2 ;  /* 0x0008900201007387 */ /* 0x0001e80000100800 */
[----:B------:R-:W2:Y:S04]  /*3cde0*/  LDL.LU R29, [R1+0x1ac] ;  /* 0x0001ac00011d7983 */ /* 0x000ea80000300800 */
[----:B-1----:R-:W-:Y:S04]  /*3cdf0*/  STL [R1+0x340], R22 ;  /* 0x0003401601007387 */ /* 0x002fe80000100800 */
[----:B------:R-:W2:Y:S01]  /*3ce00*/  LDL R23, [R1+0x94c] ;  /* 0x00094c0001177983 */ /* 0x000ea20000100800 */
[----:B-----5:R-:W-:Y:S01]  /*3ce10*/  FADD R17, R6, -R19 ;  /* 0x8000001306117221 */ /* 0x020fe20000000000 */
[----:B------:R-:W-:-:S03]  /*3ce20*/  FMUL R16, R16, 1.4426950216293334961 ;  /* 0x3fb8aa3b10107820 */ /* 0x000fc60000400000 */
[----:B------:R-:W-:Y:S01]  /*3ce30*/  FMUL R17, R17, 1.4426950216293334961 ;  /* 0x3fb8aa3b11117820 */ /* 0x000fe20000400000 */
[----:B------:R1:W5:Y:S08]  /*3ce40*/  MUFU.EX2 R6, R16 ;  /* 0x0000001000067308 */ /* 0x0003700000000800 */
[----:B----4-:R4:W5:Y:S01]  /*3ce50*/  MUFU.EX2 R19, R17 ;  /* 0x0000001100137308 */ /* 0x0109620000000800 */
[----:B-1----:R-:W-:-:S02]  /*3ce60*/  FADD R16, R13, -R2 ;  /* 0x800000020d107221 */ /* 0x002fc40000000000 */
[----:B------:R-:W2:Y:S02]  /*3ce70*/  LDL.LU R13, [R1+0x1cc] ;  /* 0x0001cc00010d7983 */ /* 0x000ea40000300800 */
[----:B------:R-:W-:Y:S01]  /*3ce80*/  FMUL R16, R16, 1.4426950216293334961 ;  /* 0x3fb8aa3b10107820 */ /* 0x000fe20000400000 */
[----:B----4-:R-:W-:-:S03]  /*3ce90*/  FADD R17, R15, -R2 ;  /* 0x800000020f117221 */ /* 0x010fc60000000000 */
[----:B0-----:R0:W1:Y:S01]  /*3cea0*/  MUFU.EX2 R2, R16 ;  /* 0x0000001000027308 */ /* 0x0010620000000800 */
[----:B-----5:R-:W-:Y:S04]  /*3ceb0*/  STL [R1+0x338], R6 ;  /* 0x0003380601007387 */ /* 0x020fe80000100800 */
[----:B------:R-:W4:Y:S04]  /*3cec0*/  LDL.LU R15, [R1+0x1b8] ;  /* 0x0001b800010f7983 */ /* 0x000f280000300800 */
[----:B------:R-:W-:Y:S01]  /*3ced0*/  STL [R1+0x334], R19 ;  /* 0x0003341301007387 */ /* 0x000fe20000100800 */
[----:B---3--:R-:W-:Y:S01]  /*3cee0*/  FMNMX R0, R10, R0, !PT ;  /* 0x000000000a007209 */ /* 0x008fe20007800000 */
[----:B------:R-:W-:-:S06]  /*3cef0*/  FMUL R10, R17, 1.4426950216293334961 ;  /* 0x3fb8aa3b110a7820 */ /* 0x000fcc0000400000 */
[----:B------:R-:W3:Y:S01]  /*3cf00*/  MUFU.EX2 R10, R10 ;  /* 0x0000000a000a7308 */ /* 0x000ee20000000800 */
[----:B------:R-:W-:Y:S01]  /*3cf10*/  STL [R1+0x88c], R0 ;  /* 0x00088c0001007387 */ /* 0x000fe20000100800 */
[----:B0-----:R-:W-:-:S03]  /*3cf20*/  FADD R16, R14, -R0 ;  /* 0x800000000e107221 */ /* 0x001fc60000000000 */
[----:B------:R-:W5:Y:S04]  /*3cf30*/  LDL R14, [R1+0x950] ;  /* 0x00095000010e7983 */ /* 0x000f680000100800 */
[----:B------:R-:W4:Y:S01]  /*3cf40*/  LDL.LU R24, [R1+0x1e0] ;  /* 0x0001e00001187983 */ /* 0x000f220000300800 */
[----:B--2---:R-:W-:-:S03]  /*3cf50*/  FMNMX R17, R11, R23, !PT ;  /* 0x000000170b117209 */ /* 0x004fc60007800000 */
[----:B-1----:R-:W-:Y:S01]  /*3cf60*/  STL [R1+0x330], R2 ;  /* 0x0003300201007387 */ /* 0x002fe20000100800 */
[----:B------:R-:W-:-:S03]  /*3cf70*/  FADD R11, R3, -R0 ;  /* 0x80000000030b7221 */ /* 0x000fc60000000000 */
[----:B------:R-:W2:Y:S04]  /*3cf80*/  LDL.LU R27, [R1+0x1c4] ;  /* 0x0001c400011b7983 */ /* 0x000ea80000300800 */
[----:B---3--:R0:W-:Y:S04]  /*3cf90*/  STL [R1+0x32c], R10 ;  /* 0x00032c0a01007387 */ /* 0x0081e80000100800 */
[----:B------:R-:W-:Y:S04]  /*3cfa0*/  STL [R1+0x888], R17 ;  /* 0x0008881101007387 */ /* 0x000fe80000100800 */
[----:B------:R-:W3:Y:S01]  /*3cfb0*/  LDL R3, [R1+0x954] ;  /* 0x0009540001037983 */ /* 0x000ee20000100800 */
[----:B0-----:R-:W-:Y:S01]  /*3cfc0*/  FMUL R10, R16, 1.4426950216293334961 ;  /* 0x3fb8aa3b100a7820 */ /* 0x001fe20000400000 */
[----:B------:R-:W-:-:S03]  /*3cfd0*/  FMUL R11, R11, 1.4426950216293334961 ;  /* 0x3fb8aa3b0b0b7820 */ /* 0x000fc60000400000 */
[----:B------:R0:W1:Y:S02]  /*3cfe0*/  MUFU.EX2 R0, R10 ;  /* 0x0000000a00007308 */ /* 0x0000640000000800 */
[----:B0-----:R-:W-:-:S06]  /*3cff0*/  FADD R10, R4, -R17 ;  /* 0x80000011040a7221 */ /* 0x001fcc0000000000 */
[----:B------:R-:W0:Y:S01]  /*3d000*/  MUFU.EX2 R4, R11 ;  /* 0x0000000b00047308 */ /* 0x000e220000000800 */
[----:B------:R-:W-:-:S07]  /*3d010*/  FMUL R10, R10, 1.4426950216293334961 ;  /* 0x3fb8aa3b0a0a7820 */ /* 0x000fce0000400000 */
[----:B------:R-:W4:Y:S01]  /*3d020*/  MUFU.EX2 R28, R10 ;  /* 0x0000000a001c7308 */ /* 0x000f220000000800 */
[----:B-1----:R-:W-:Y:S04]  /*3d030*/  STL [R1+0x328], R0 ;  /* 0x0003280001007387 */ /* 0x002fe80000100800 */
[----:B0-----:R-:W-:Y:S01]  /*3d040*/  STL [R1+0x24], R4 ;  /* 0x0000240401007387 */ /* 0x001fe20000100800 */
[----:B-----5:R-:W-:-:S03]  /*3d050*/  FMNMX R16, R8, R14, !PT ;  /* 0x0000000e08107209 */ /* 0x020fc60007800000 */
[----:B------:R-:W5:Y:S04]  /*3d060*/  LDL.LU R14, [R1+0xe8] ;  /* 0x0000e800010e7983 */ /* 0x000f680000300800 */
[----:B------:R-:W-:Y:S04]  /*3d070*/  STL [R1+0x880], R16 ;  /* 0x0008801001007387 */ /* 0x000fe80000100800 */
[----:B----4-:R-:W-:Y:S01]  /*3d080*/  STL [R1+0x324], R28 ;  /* 0x0003241c01007387 */ /* 0x010fe20000100800 */
[----:B---3--:R-:W-:-:S03]  /*3d090*/  FMNMX R12, R12, R3, !PT ;  /* 0x000000030c0c7209 */ /* 0x008fc60007800000 */
[----:B------:R-:W3:Y:S01]  /*3d0a0*/  LDL R3, [R1+0x958] ;  /* 0x0009580001037983 */ /* 0x000ee20000100800 */
[----:B------:R-:W-:Y:S01]  /*3d0b0*/  FADD R11, R29, -R17 ;  /* 0x800000111d0b7221 */ /* 0x000fe20000000000 */
[--C-:B------:R-:W-:Y:S01]  /*3d0c0*/  FADD R8, R13, -R16.reuse ;  /* 0x800000100d087221 */ /* 0x100fe20000000000 */
[----:B------:R-:W-:Y:S01]  /*3d0d0*/  FADD R10, R15, -R16 ;  /* 0x800000100f0a7221 */ /* 0x000fe20000000000 */
[----:B------:R-:W4:Y:S01]  /*3d0e0*/  LDL.LU R13, [R1+0xa8] ;  /* 0x0000a800010d7983 */ /* 0x000f220000300800 */
[----:B------:R-:W-:Y:S01]  /*3d0f0*/  FMUL R11, R11, 1.4426950216293334961 ;  /* 0x3fb8aa3b0b0b7820 */ /* 0x000fe20000400000 */
[----:B------:R-:W-:Y:S01]  /*3d100*/  FMUL R8, R8, 1.4426950216293334961 ;  /* 0x3fb8aa3b08087820 */ /* 0x000fe20000400000 */
[----:B------:R-:W-:Y:S02]  /*3d110*/  FMUL R10, R10, 1.4426950216293334961 ;  /* 0x3fb8aa3b0a0a7820 */ /* 0x000fe40000400000 */
[----:B------:R-:W0:Y:S08]  /*3d120*/  MUFU.EX2 R29, R11 ;  /* 0x0000000b001d7308 */ /* 0x000e300000000800 */
[----:B------:R1:W0:Y:S02]  /*3d130*/  MUFU.EX2 R23, R8 ;  /* 0x0000000800177308 */ /* 0x0002240000000800 */
[----:B-1----:R-:W-:-:S06]  /*3d140*/  FADD R8, R24, -R12 ;  /* 0x8000000c18087221 */ /* 0x002fcc0000000000 */
[----:B------:R1:W2:Y:S01]  /*3d150*/  MUFU.EX2 R24, R10 ;  /* 0x0000000a00187308 */ /* 0x0002a20000000800 */
[----:B------:R2:W-:Y:S04]  /*3d160*/  STL [R1+0x884], R12 ;  /* 0x0008840c01007387 */ /* 0x0005e80000100800 */
[----:B------:R-:W4:Y:S04]  /*3d170*/  LDL.LU R15, [R1+0xf0] ;  /* 0x0000f000010f7983 */ /* 0x000f280000300800 */
[----:B0-----:R-:W-:Y:S01]  /*3d180*/  STL [R1+0x320], R29 ;  /* 0x0003201d01007387 */ /* 0x001fe20000100800 */
[----:B-1----:R-:W-:Y:S01]  /*3d190*/  FMUL R10, R8, 1.4426950216293334961 ;  /* 0x3fb8aa3b080a7820 */ /* 0x002fe20000400000 */
[----:B------:R-:W-:-:S02]  /*3d1a0*/  FADD R8, R18, R21 ;  /* 0x0000001512087221 */ /* 0x000fc40000000000 */
[----:B------:R-:W-:Y:S04]  /*3d1b0*/  STL [R1+0x30c], R23 ;  /* 0x00030c1701007387 */ /* 0x000fe80000100800 */
[----:B------:R-:W4:Y:S01]  /*3d1c0*/  LDL.LU R26, [R1+0xac] ;  /* 0x0000ac00011a7983 */ /* 0x000f220000300800 */
[----:B------:R-:W0:Y:S03]  /*3d1d0*/  MUFU.EX2 R21, R10 ;  /* 0x0000000a00157308 */ /* 0x000e260000000800 */
[----:B--2---:R-:W-:Y:S01]  /*3d1e0*/  STL [R1+0x308], R24 ;  /* 0x0003081801007387 */ /* 0x004fe20000100800 */
[----:B------:R-:W-:-:S04]  /*3d1f0*/  FADD R11, R27, -R12 ;  /* 0x8000000c1b0b7221 */ /* 0x000fc80000000000 */
[----:B------:R-:W-:Y:S01]  /*3d200*/  FMUL R12, R11, 1.4426950216293334961 ;  /* 0x3fb8aa3b0b0c7820 */ /* 0x000fe20000400000 */
[----:B------:R-:W-:Y:S01]  /*3d210*/  FADD R11, R6, R19 ;  /* 0x00000013060b7221 */ /* 0x000fe20000000000 */
[----:B---3--:R-:W-:Y:S02]  /*3d220*/  FMNMX R18, R9, R3, !PT ;  /* 0x0000000309127209 */ /* 0x008fe40007800000 */
[----:B------:R-:W2:Y:S04]  /*3d230*/  LDL R3, [R1+0x95c] ;  /* 0x00095c0001037983 */ /* 0x000ea80000100800 */
[----:B------:R4:W-:Y:S04]  /*3d240*/  STL [R1+0x87c], R18 ;  /* 0x00087c1201007387 */ /* 0x0009e80000100800 */
[----:B0-----:R-:W-:Y:S04]  /*3d250*/  STL [R1+0x304], R21 ;  /* 0x0003041501007387 */ /* 0x001fe80000100800 */
[----:B------:R-:W3:Y:S04]  /*3d260*/  LDL.LU R25, [R1+0xf4] ;  /* 0x0000f40001197983 */ /* 0x000ee80000300800 */
[----:B------:R-:W3:Y:S01]  /*3d270*/  LDL R6, [R1+0x960] ;  /* 0x0009600001067983 */ /* 0x000ee20000100800 */
[--C-:B-----5:R-:W-:Y:S01]  /*3d280*/  FADD R17, R14, -R18.reuse ;  /* 0x800000120e117221 */ /* 0x120fe20000000000 */
[----:B----4-:R-:W-:Y:S01]  /*3d290*/  FADD R18, R13, -R18 ;  /* 0x800000120d127221 */ /* 0x010fe20000000000 */
[----:B------:R-:W-:Y:S01]  /*3d2a0*/  FADD R10, R20, R22 ;  /* 0x00000016140a7221 */ /* 0x000fe20000000000 */
[----:B------:R-:W4:Y:S01]  /*3d2b0*/  LDL.LU R14, [R1+0xb0] ;  /* 0x0000b000010e7983 */ /* 0x000f220000300800 */
[----:B------:R-:W0:Y:S01]  /*3d2c0*/  MUFU.EX2 R22, R12 ;  /* 0x0000000c00167308 */ /* 0x000e220000000800 */
[----:B------:R-:W-:-:S07]  /*3d2d0*/  FMUL R17, R17, 1.4426950216293334961 ;  /* 0x3fb8aa3b11117820 */ /* 0x000fce0000400000 */
[----:B------:R1:W5:Y:S01]  /*3d2e0*/  MUFU.EX2 R19, R17 ;  /* 0x0000001100137308 */ /* 0x0003620000000800 */
[----:B0-----:R-:W-:Y:S04]  /*3d2f0*/  STL [R1+0x300], R22 ;  /* 0x0003001601007387 */ /* 0x001fe80000100800 */
[----:B------:R-:W4:Y:S01]  /*3d300*/  LDL.LU R27, [R1+0xdc] ;  /* 0x0000dc00011b7983 */ /* 0x000f220000300800 */
[----:B--2---:R-:W-:Y:S01]  /*3d310*/  FMNMX R13, R7, R3, !PT ;  /* 0x00000003070d7209 */ /* 0x004fe20007800000 */
[----:B------:R-:W-:-:S04]  /*3d320*/  FMUL R7, R18, 1.4426950216293334961 ;  /* 0x3fb8aa3b12077820 */ /* 0x000fc80000400000 */
[----:B------:R-:W0:Y:S01]  /*3d330*/  MUFU.EX2 R20, R7 ;  /* 0x0000000700147308 */ /* 0x000e220000000800 */
[----:B------:R2:W-:Y:S01]  /*3d340*/  STL [R1+0x878], R13 ;  /* 0x0008780d01007387 */ /* 0x0005e20000100800 */
[----:B-1----:R-:W-:-:S03]  /*3d350*/  FADD R17, R15, -R13 ;  /* 0x8000000d0f117221 */ /* 0x002fc60000000000 */
[----:B------:R-:W4:Y:S04]  /*3d360*/  LDL R15, [R1+0x964] ;  /* 0x00096400010f7983 */ /* 0x000f280000100800 */
[----:B------:R-:W4:Y:S01]  /*3d370*/  LDL.LU R3, [R1+0xb4] ;  /* 0x0000b40001037983 */ /* 0x000f220000300800 */
[----:B---3--:R-:W-:Y:S01]  /*3d380*/  FMNMX R6, R5, R6, !PT ;  /* 0x0000000605067209 */ /* 0x008fe20007800000 */
[----:B------:R-:W-:Y:S02]  /*3d390*/  FADD R5, R26, -R13 ;  /* 0x8000000d1a057221 */ /* 0x000fe40000000000 */
[----:B-----5:R-:W-:Y:S04]  /*3d3a0*/  STL [R1+0x2fc], R19 ;  /* 0x0002fc1301007387 */ /* 0x020fe80000100800 */
[----:B0-----:R-:W-:Y:S04]  /*3d3b0*/  STL [R1+0x2f8], R20 ;  /* 0x0002f81401007387 */ /* 0x001fe80000100800 */
[----:B--2---:R-:W4:Y:S04]  /*3d3c0*/  LDL.LU R13, [R1+0x1804] ;  /* 0x00180400010d7983 */ /* 0x004f280000300800 */
[----:B------:R-:W0:Y:S04]  /*3d3d0*/  SHFL.BFLY PT, R9, R8, 0x2, 0x1f ;  /* 0x0c401f0008097f89 */ /* 0x000e2800000e0000 */
[----:B------:R-:W1:Y:S04]  /*3d3e0*/  SHFL.BFLY PT, R16, R11, 0x2, 0x1f ;  /* 0x0c401f000b107f89 */ /* 0x000e6800000e0000 */
[----:B------:R-:W-:Y:S04]  /*3d3f0*/  STL [R1+0x874], R6 ;  /* 0x0008740601007387 */ /* 0x000fe80000100800 */
[----:B------:R-:W2:Y:S01]  /*3d400*/  SHFL.BFLY PT, R12, R10, 0x2, 0x1f ;  /* 0x0c401f000a0c7f89 */ /* 0x000ea200000e0000 */
[----:B0-----:R-:W-:Y:S01]  /*3d410*/  FADD R7, R8, R9 ;  /* 0x0000000908077221 */ /* 0x001fe20000000000 */
[----:B------:R-:W-:-:S04]  /*3d420*/  FMUL R8, R17, 1.4426950216293334961 ;  /* 0x3fb8aa3b11087820 */ /* 0x000fc80000400000 */
[----:B------:R1:W0:Y:S01]  /*3d430*/  MUFU.EX2 R17, R8 ;  /* 0x0000000800117308 */ /* 0x0002220000000800 */
[----:B------:R-:W-:Y:S01]  /*3d440*/  FMUL R9, R5, 1.4426950216293334961 ;  /* 0x3fb8aa3b05097820 */ /* 0x000fe20000400000 */
[----:B-1----:R-:W-:Y:S02]  /*3d450*/  FADD R8, R11, R16 ;  /* 0x000000100b087221 */ /* 0x002fe40000000000 */
[----:B------:R-:W3:Y:S04]  /*3d460*/  LDL R16, [R1+0x32c] ;  /* 0x00032c0001107983 */ /* 0x000ee80000100800 */
[----:B------:R-:W1:Y:S01]  /*3d470*/  MUFU.EX2 R18, R9 ;  /* 0x0000000900127308 */ /* 0x000e620000000800 */
[----:B--2---:R-:W-:Y:S01]  /*3d480*/  FADD R10, R10, R12 ;  /* 0x0000000c0a0a7221 */ /* 0x004fe20000000000 */
[--C-:B------:R-:W-:Y:S01]  /*3d490*/  FADD R12, R25, -R6.reuse ;  /* 0x80000006190c7221 */ /* 0x100fe20000000000 */
[----:B0-----:R-:W-:Y:S04]  /*3d4a0*/  STL [R1+0x2f4], R17 ;  /* 0x0002f41101007387 */ /* 0x001fe80000100800 */
[----:B-1----:R-:W-:Y:S01]  /*3d4b0*/  STL [R1+0x2f0], R18 ;  /* 0x0002f01201007387 */ /* 0x002fe20000100800 */
[----:B----4-:R-:W-:Y:S01]  /*3d4c0*/  FMNMX R26, R13, R15, !PT ;  /* 0x0000000f0d1a7209 */ /* 0x010fe20007800000 */
[----:B------:R-:W-:-:S04]  /*3d4d0*/  FADD R13, R14, -R6 ;  /* 0x800000060e0d7221 */ /* 0x000fc80000000000 */
[----:B------:R-:W-:Y:S04]  /*3d4e0*/  STL [R1+0x870], R26 ;  /* 0x0008701a01007387 */ /* 0x000fe80000100800 */
[----:B------:R-:W2:Y:S04]  /*3d4f0*/  LDL.LU R6, [R1+0x88] ;  /* 0x0000880001067983 */ /* 0x000ea80000300800 */
[----:B------:R-:W4:Y:S04]  /*3d500*/  LDL.LU R15, [R1+0x84] ;  /* 0x00008400010f7983 */ /* 0x000f280000300800 */
[----:B------:R-:W5:Y:S04]  /*3d510*/  LDL.LU R14, [R1+0x70] ;  /* 0x00007000010e7983 */ /* 0x000f680000300800 */
[----:B------:R-:W0:Y:S01]  /*3d520*/  SHFL.BFLY PT, R9, R8, 0x1, 0x1f ;  /* 0x0c201f0008097f89 */ /* 0x000e2200000e0000 */
[----:B------:R-:W-:Y:S01]  /*3d530*/  FMUL R12, R12, 1.4426950216293334961 ;  /* 0x3fb8aa3b0c0c7820 */ /* 0x000fe20000400000 */
[----:B------:R-:W-:-:S03]  /*3d540*/  FMUL R13, R13, 1.4426950216293334961 ;  /* 0x3fb8aa3b0d0d7820 */ /* 0x000fc60000400000 */
[----:B------:R1:W0:Y:S01]  /*3d550*/  MUFU.EX2 R25, R12 ;  /* 0x0000000c00197308 */ /* 0x0002220000000800 */
[----:B------:R-:W0:Y:S01]  /*3d560*/  SHFL.BFLY PT, R5, R7, 0x1, 0x1f ;  /* 0x0c201f0007057f89 */ /* 0x000e2200000e0000 */
[----:B-1----:R-:W-:-:S06]  /*3d570*/  FADD R12, R27, -R26 ;  /* 0x8000001a1b0c7221 */ /* 0x002fcc0000000000 */
[----:B------:R1:W3:Y:S01]  /*3d580*/  MUFU.EX2 R27, R13 ;  /* 0x0000000d001b7308 */ /* 0x0002e20000000800 */
[----:B------:R-:W3:Y:S01]  /*3d590*/  SHFL.BFLY PT, R11, R10, 0x1, 0x1f ;  /* 0x0c201f000a0b7f89 */ /* 0x000ee200000e0000 */
[----:B-1----:R-:W-:Y:S01]  /*3d5a0*/  FMUL R13, R12, 1.4426950216293334961 ;  /* 0x3fb8aa3b0c0d7820 */ /* 0x002fe20000400000 */
[----:B------:R-:W-:Y:S01]  /*3d5b0*/  FADD R12, R3, -R26 ;  /* 0x8000001a030c7221 */ /* 0x000fe20000000000 */
[----:B0-----:R-:W-:Y:S01]  /*3d5c0*/  FADD R8, R8, R9 ;  /* 0x0000000908087221 */ /* 0x001fe20000000000 */
[----:B---3--:R-:W-:Y:S02]  /*3d5d0*/  FADD R9, R2, R16 ;  /* 0x0000001002097221 */ /* 0x008fe40000000000 */
[----:B------:R-:W-:Y:S01]  /*3d5e0*/  FMUL R12, R12, 1.4426950216293334961 ;  /* 0x3fb8aa3b0c0c7820 */ /* 0x000fe20000400000 */
[----:B------:R-:W-:Y:S01]  /*3d5f0*/  FADD R17, R17, R18 ;  /* 0x0000001211117221 */ /* 0x000fe20000000000 */
[----:B------:R0:W1:Y:S01]  /*3d600*/  MUFU.EX2 R3, R13 ;  /* 0x0000000d00037308 */ /* 0x0000620000000800 */
[----:B------:R-:W3:Y:S07]  /*3d610*/  SHFL.BFLY PT, R18, R9, 0x2, 0x1f ;  /* 0x0c401f0009127f89 */ /* 0x000eee00000e0000 */
[----:B------:R1:W3:Y:S01]  /*3d620*/  MUFU.EX2 R26, R12 ;  /* 0x0000000c001a7308 */ /* 0x0002e20000000800 */
[----:B0-----:R-:W-:Y:S01]  /*3d630*/  FADD R13, R21, R22 ;  /* 0x00000016150d7221 */ /* 0x001fe20000000000 */
[----:B-1----:R-:W-:-:S05]  /*3d640*/  FADD R12, R23, R24 ;  /* 0x00000018170c7221 */ /* 0x002fca0000000000 */
[----:B------:R-:W-:Y:S01]  /*3d650*/  SHFL.BFLY PT, R21, R12, 0x2, 0x1f ;  /* 0x0c401f000c157f89 */ /* 0x000fe200000e0000 */
[----:B------:R-:W-:Y:S01]  /*3d660*/  FADD R5, R7, R5 ;  /* 0x0000000507057221 */ /* 0x000fe20000000000 */
[----:B------:R-:W-:Y:S02]  /*3d670*/  FADD R7, R10, R11 ;  /* 0x0000000b0a077221 */ /* 0x000fe40000000000 */
[----:B------:R0:W-:Y:S01]  /*3d680*/  STL [R1+0x2ec], R25 ;  /* 0x0002ec1901007387 */ /* 0x0001e20000100800 */
[----:B------:R-:W-:-:S03]  /*3d690*/  FADD R10, R0, R4 ;  /* 0x00000004000a7221 */ /* 0x000fc60000000000 */
[----:B------:R-:W-:Y:S04]  /*3d6a0*/  STL [R1+0x2e4], R27 ;  /* 0x0002e41b01007387 */ /* 0x000fe80000100800 */
[----:B------:R-:W-:Y:S04]  /*3d6b0*/  STL [R1+0x2e0], R3 ;  /* 0x0002e00301007387 */ /* 0x000fe80000100800 */
[----:B------:R-:W5:Y:S01]  /*3d6c0*/  LDL.LU R2, [R1+0x1800] ;  /* 0x0018000001027983 */ /* 0x000f620000300800 */
[----:B0-----:R-:W-:-:S03]  /*3d6d0*/  FADD R25, R25, R27 ;  /* 0x0000001b19197221 */ /* 0x001fc60000000000 */
[----:B------:R-:W5:Y:S04]  /*3d6e0*/  LDL.LU R4, [R1+0x17fc] ;  /* 0x0017fc0001047983 */ /* 0x000f680000300800 */
[----:B------:R-:W5:Y:S04]  /*3d6f0*/  LDL.LU R0, [R1+0x17f8] ;  /* 0x0017f80001007983 */ /* 0x000f680000300800 */
[----:B---3--:R0:W-:Y:S01]  /*3d700*/  STL [R1+0x2dc], R26 ;  /* 0x0002dc1a01007387 */ /* 0x0081e20000100800 */
[----:B------:R-:W-:Y:S01]  /*3d710*/  FADD R16, R19, R20 ;  /* 0x0000001413107221 */ /* 0x000fe20000000000 */
[----:B------:R-:W-:-:S02]  /*3d720*/  FADD R11, R28, R29 ;  /* 0x0000001d1c0b7221 */ /* 0x000fc40000000000 */
[----:B------:R-:W1:Y:S01]  /*3d730*/  SHFL.BFLY PT, R19, R10, 0x2, 0x1f ;  /* 0x0c401f000a137f89 */ /* 0x000e6200000e0000 */
[----:B0-----:R-:W-:-:S03]  /*3d740*/  FADD R26, R3, R26 ;  /* 0x0000001a031a7221 */ /* 0x001fc60000000000 */
[----:B------:R-:W0:Y:S04]  /*3d750*/  SHFL.BFLY PT, R27, R25, 0x2, 0x1f ;  /* 0x0c401f00191b7f89 */ /* 0x000e2800000e0000 */
[----:B------:R-:W3:Y:S04]  /*3d760*/  SHFL.BFLY PT, R28, R26, 0x2, 0x1f ;  /* 0x0c401f001a1c7f89 */ /* 0x000ee800000e0000 */
[----:B------:R-:W5:Y:S04]  /*3d770*/  LDL.LU R3, [R1+0x6c] ;  /* 0x00006c0001037983 */ /* 0x000f680000300800 */
[----:B--2---:R2:W-:Y:S04]  /*3d780*/  @P0 STS [R6+0x40000], R5 ;  /* 0x0400000506000388 */ /* 0x0045e80000000800 */
[----:B----4-:R4:W-:Y:S01]  /*3d790*/  @P0 STS [R15+0x40000], R7 ;  /* 0x040000070f000388 */ /* 0x0109e20000000800 */
[----:B--2---:R-:W-:-:S03]  /*3d7a0*/  FADD R5, R9, R18 ;  /* 0x0000001209057221 */ /* 0x004fc60000000000 */
[----:B-----5:R2:W-:Y:S04]  /*3d7b0*/  @P0 STS [R14+0x40000], R8 ;  /* 0x040000080e000388 */ /* 0x0205e80000000800 */
[----:B----4-:R-:W4:Y:S01]  /*3d7c0*/  LDL.LU R15, [R1+0x7c] ;  /* 0x00007c00010f7983 */ /* 0x010f220000300800 */
[----:B-1----:R-:W-:Y:S01]  /*3d7d0*/  FADD R7, R10, R19 ;  /* 0x000000130a077221 */ /* 0x002fe20000000000 */
[----:B0-----:R-:W-:Y:S02]  /*3d7e0*/  FADD R18, R25, R27 ;  /* 0x0000001b19127221 */ /* 0x001fe40000000000 */
[----:B------:R-:W5:Y:S01]  /*3d7f0*/  LDL.LU R29, [R1+0x64] ;  /* 0x00006400011d7983 */ /* 0x000f620000300800 */
[----:B--2---:R-:W-:-:S03]  /*3d800*/  FADD R8, R12, R21 ;  /* 0x000000150c087221 */ /* 0x004fc60000000000 */
[----:B------:R-:W0:Y:S01]  /*3d810*/  SHFL.BFLY PT, R12, R5, 0x1, 0x1f ;  /* 0x0c201f00050c7f89 */ /* 0x000e2200000e0000 */
[----:B---3--:R-:W-:-:S03]  /*3d820*/  FADD R19, R26, R28 ;  /* 0x0000001c1a137221 */ /* 0x008fc60000000000 */
[----:B------:R-:W2:Y:S04]  /*3d830*/  LDL.LU R6, [R1+0xc8] ;  /* 0x0000c80001067983 */ /* 0x000ea80000300800 */
[----:B------:R-:W3:Y:S04]  /*3d840*/  LDL.LU R14, [R1+0x140] ;  /* 0x00014000010e7983 */ /* 0x000ee80000300800 */
[----:B------:R-:W2:Y:S04]  /*3d850*/  LDL.LU R27, [R1+0x134] ;  /* 0x00013400011b7983 */ /* 0x000ea80000300800 */
[----:B------:R-:W2:Y:S04]  /*3d860*/  LDL.LU R26, [R1+0xbc] ;  /* 0x0000bc00011a7983 */ /* 0x000ea80000300800 */
[----:B------:R-:W2:Y:S01]  /*3d870*/  LDL.LU R28, [R1+0x74] ;  /* 0x00007400011c7983 */ /* 0x000ea20000300800 */
[----:B0-----:R-:W-:-:S03]  /*3d880*/  FADD R5, R5, R12 ;  /* 0x0000000c05057221 */ /* 0x001fc60000000000 */
[----:B------:R-:W2:Y:S04]  /*3d890*/  LDL.LU R12, [R1+0xc0] ;  /* 0x0000c000010c7983 */ /* 0x000ea80000300800 */
[----:B------:R-:W0:Y:S04]  /*3d8a0*/  SHFL.BFLY PT, R20, R11, 0x2, 0x1f ;  /* 0x0c401f000b147f89 */ /* 0x000e2800000e0000 */
[----:B------:R-:W1:Y:S04]  /*3d8b0*/  SHFL.BFLY PT, R22, R13, 0x2, 0x1f ;  /* 0x0c401f000d167f89 */ /* 0x000e6800000e0000 */
[----:B------:R-:W1:Y:S04]  /*3d8c0*/  SHFL.BFLY PT, R24, R17, 0x2, 0x1f ;  /* 0x0c401f0011187f89 */ /* 0x000e6800000e0000 */
[----:B------:R-:W1:Y:S01]  /*3d8d0*/  SHFL.BFLY PT, R23, R16, 0x2, 0x1f ;  /* 0x0c401f0010177f89 */ /* 0x000e6200000e0000 */
[----:B0-----:R-:W-:Y:S01]  /*3d8e0*/  FADD R11, R11, R20 ;  /* 0x000000140b0b7221 */ /* 0x001fe20000000000 */
[----:B-1----:R-:W-:Y:S01]  /*3d8f0*/  FADD R9, R13, R22 ;  /* 0x000000160d097221 */ /* 0x002fe20000000000 */
[----:B------:R-:W-:-:S02]  /*3d900*/  FADD R13, R17, R24 ;  /* 0x00000018110d7221 */ /* 0x000fc40000000000 */
[----:B------:R-:W0:Y:S01]  /*3d910*/  SHFL.BFLY PT, R17, R7, 0x1, 0x1f ;  /* 0x0c201f0007117f89 */ /* 0x000e2200000e0000 */
[----:B------:R-:W-:-:S03]  /*3d920*/  FADD R10, R16, R23 ;  /* 0x00000017100a7221 */ /* 0x000fc60000000000 */
[----:B------:R-:W1:Y:S04]  /*3d930*/  SHFL.BFLY PT, R16, R11, 0x1, 0x1f ;  /* 0x0c201f000b107f89 */ /* 0x000e6800000e0000 */
[----:B------:R-:W2:Y:S04]  /*3d940*/  SHFL.BFLY PT, R20, R8, 0x1, 0x1f ;  /* 0x0c201f0008147f89 */ /* 0x000ea800000e0000 */
[----:B------:R-:W2:Y:S01]  /*3d950*/  SHFL.BFLY PT, R21, R9, 0x1, 0x1f ;  /* 0x0c201f0009157f89 */ /* 0x000ea200000e0000 */
[----:B0-----:R-:W-:-:S03]  /*3d960*/  FADD R7, R7, R17 ;  /* 0x0000001107077221 */ /* 0x001fc60000000000 */
[----:B------:R-:W3:Y:S01]  /*3d970*/  LDL.LU R17, [R1+0x68] ;  /* 0x0000680001117983 */ /* 0x000ee20000300800 */
[----:B-1----:R-:W-:-:S03]  /*3d980*/  FADD R11, R11, R16 ;  /* 0x000000100b0b7221 */ /* 0x002fc60000000000 */
[----:B--2---:R0:W-:Y:S04]  /*3d990*/  @P0 STS [R12+0x40000], R5 ;  /* 0x040000050c000388 */ /* 0x0041e80000000800 */
[----:B------:R-:W-:Y:S04]  /*3d9a0*/  @P0 STS [R26+0x40000], R7 ;  /* 0x040000071a000388 */ /* 0x000fe80000000800 */
[----:B------:R1:W-:Y:S01]  /*3d9b0*/  @P0 STS [R3+0x40000], R11 ;  /* 0x0400000b03000388 */ /* 0x0003e20000000800 */
[----:B0-----:R-:W-:-:S03]  /*3d9c0*/  FADD R5, R8, R20 ;  /* 0x0000001408057221 */ /* 0x001fc60000000000 */
[----:B-1----:R-:W2:Y:S04]  /*3d9d0*/  LDL.LU R11, [R1+0x78] ;  /* 0x00007800010b7983 */ /* 0x002ea80000300800 */
[----:B------:R-:W3:Y:S04]  /*3d9e0*/  LDL R16, [R1+0x968] ;  /* 0x0009680001107983 */ /* 0x000ee80000100800 */
[----:B------:R-:W5:Y:S01]  /*3d9f0*/  LDL R12, [R1+0x96c] ;  /* 0x00096c00010c7983 */ /* 0x000f620000100800 */
[----:B------:R-:W-:-:S03]  /*3da00*/  FADD R7, R9, R21 ;  /* 0x0000001509077221 */ /* 0x000fc60000000000 */
[----:B------:R-:W2:Y:S04]  /*3da10*/  LDL.LU R3, [R1+0xd0] ;  /* 0x0000d00001037983 */ /* 0x000ea80000300800 */
[----:B------:R-:W2:Y:S04]  /*3da20*/  LDL.LU R26, [R1+0x60] ;  /* 0x00006000011a7983 */ /* 0x000ea80000300800 */
[----:B------:R-:W2:Y:S04]  /*3da30*/  LDL.LU R8, [R1+0x80] ;  /* 0x0000800001087983 */ /* 0x000ea80000300800 */
[----:B------:R-:W2:Y:S04]  /*3da40*/  LDL.LU R20, [R1+0x90] ;  /* 0x0000900001147983 */ /* 0x000ea80000300800 */
[----:B------:R-:W2:Y:S04]  /*3da50*/  LDL.LU R21, [R1+0x8c] ;  /* 0x00008c0001157983 */ /* 0x000ea80000300800 */
[----:B------:R-:W0:Y:S04]  /*3da60*/  SHFL.BFLY PT, R22, R10, 0x1, 0x1f ;  /* 0x0c201f000a167f89 */ /* 0x000e2800000e0000 */
[----:B------:R-:W1:Y:S04]  /*3da70*/  SHFL.BFLY PT, R23, R13, 0x1, 0x1f ;  /* 0x0c201f000d177f89 */ /* 0x000e6800000e0000 */
[----:B------:R-:W1:Y:S04]  /*3da80*/  SHFL.BFLY PT, R24, R18, 0x1, 0x1f ;  /* 0x0c201f0012187f89 */ /* 0x000e6800000e0000 */
[----:B------:R-:W1:Y:S01]  /*3da90*/  SHFL.BFLY PT, R25, R19, 0x1, 0x1f ;  /* 0x0c201f0013197f89 */ /* 0x000e6200000e0000 */
[----:B0-----:R-:W-:Y:S01]  /*3daa0*/  FADD R10, R10, R22 ;  /* 0x000000160a0a7221 */ /* 0x001fe20000000000 */
[----:B-----5:R-:W-:-:S02]  /*3dab0*/  FMNMX R9, R29, R12, !PT ;  /* 0x0000000c1d097209 */ /* 0x020fc40007800000 */
[----:B--2---:R1:W-:Y:S04]  /*3dac0*/  @P0 STS [R21+0x40000], R5 ;  /* 0x0400000515000388 */ /* 0x0043e80000000800 */
[----:B------:R0:W-:Y:S01]  /*3dad0*/  @P0 STS [R8+0x40000], R7 ;  /* 0x0400000708000388 */ /* 0x0001e20000000800 */
[----:B-1----:R-:W-:-:S03]  /*3dae0*/  FADD R5, R13, R23 ;  /* 0x000000170d057221 */ /* 0x002fc60000000000 */
[----:B----4-:R1:W-:Y:S01]  /*3daf0*/  @P0 STS [R15+0x40000], R10 ;  /* 0x0400000a0f000388 */ /* 0x0103e20000000800 */
[----:B0-----:R-:W-:Y:S01]  /*3db00*/  FADD R7, R18, R24 ;  /* 0x0000001812077221 */ /* 0x001fe20000000000 */
[----:B------:R-:W-:Y:S02]  /*3db10*/  FADD R8, R19, R25 ;  /* 0x0000001913087221 */ /* 0x000fe40000000000 */
[----:B------:R-:W-:Y:S04]  /*3db20*/  @P0 STS [R20+0x40000], R5 ;  /* 0x0400000514000388 */ /* 0x000fe80000000800 */
[----:B------:R3:W-:Y:S04]  /*3db30*/  @P0 STS [R11+0x40000], R7 ;  /* 0x040000070b000388 */ /* 0x0007e80000000800 */
[----:B-1----:R-:W2:Y:S01]  /*3db40*/  LDL.LU R15, [R1+0x11c] ;  /* 0x00011c00010f7983 */ /* 0x002ea20000300800 */
[----:B---3--:R-:W-:-:S03]  /*3db50*/  FMNMX R7, R17, R16, !PT ;  /* 0x0000001011077209 */ /* 0x008fc60007800000 */
[----:B------:R0:W-:Y:S04]  /*3db60*/  @P0 STS [R28+0x40000], R8 ;  /* 0x040000081c000388 */ /* 0x0001e80000000800 */
[----:B0-----:R-:W3:Y:S04]  /*3db70*/  LDL.LU R28, [R1+0xd4] ;  /* 0x0000d400011c7983 */ /* 0x001ee80000300800 */
[----:B------:R0:W-:Y:S04]  /*3db80*/  STL [R1+0x86c], R7 ;  /* 0x00086c0701007387 */ /* 0x0001e80000100800 */
[----:B------:R-:W4:Y:S01]  /*3db90*/  LDL R8, [R1+0x920] ;  /* 0x0009200001087983 */ /* 0x000f220000100800 */
[----:B------:R-:W-:-:S03]  /*3dba0*/  FADD R5, R27, -R7 ;  /* 0x800000071b057221 */ /* 0x000fc60000000000 */
[----:B------:R1:W-:Y:S01]  /*3dbb0*/  STL [R1+0x868], R9 ;  /* 0x0008680901007387 */ /* 0x0003e20000100800 */
[----:B0-----:R-:W-:-:S03]  /*3dbc0*/  FADD R7, R6, -R7 ;  /* 0x8000000706077221 */ /* 0x001fc60000000000 */
[----:B------:R-:W5:Y:S01]  /*3dbd0*/  LDL R6, [R1+0x924] ;  /* 0x0009240001067983 */ /* 0x000f620000100800 */
[----:B------:R-:W-:Y:S01]  /*3dbe0*/  FMUL R5, R5, 1.4426950216293334961 ;  /* 0x3fb8aa3b05057820 */ /* 0x000fe20000400000 */
[----:B------:R-:W-:Y:S02]  /*3dbf0*/  FMUL R7, R7, 1.4426950216293334961 ;  /* 0x3fb8aa3b07077820 */ /* 0x000fe40000400000 */
[----:B------:R-:W3:Y:S01]  /*3dc00*/  LDL.LU R29, [R1+0x128] ;  /* 0x00012800011d7983 */ /* 0x000ee20000300800 */
[----:B------:R0:W1:Y:S02]  /*3dc10*/  MUFU.EX2 R13, R5 ;  /* 0x00000005000d7308 */ /* 0x0000640000000800 */
[----:B0-----:R-:W-:-:S06]  /*3dc20*/  FADD R5, R14, -R9 ;  /* 0x800000090e057221 */ /* 0x001fcc0000000000 */
[----:B------:R0:W1:Y:S01]  /*3dc30*/  MUFU.EX2 R17, R7 ;  /* 0x0000000700117308 */ /* 0x0000620000000800 */
[----:B------:R-:W3:Y:S01]  /*3dc40*/  LDL.LU R14, [R1+0xd8] ;  /* 0x0000d800010e7983 */ /* 0x000ee20000300800 */
[----:B------:R-:W-:-:S03]  /*3dc50*/  FMUL R5, R5, 1.4426950216293334961 ;  /* 0x3fb8aa3b05057820 */ /* 0x000fc60000400000 */
[----:B------:R-:W3:Y:S01]  /*3dc60*/  LDL.LU R27, [R1+0x58] ;  /* 0x00005800011b7983 */ /* 0x000ee20000300800 */
[----:B0-----:R-:W-:Y:S02]  /*3dc70*/  FADD R7, R3, -R9 ;  /* 0x8000000903077221 */ /* 0x001fe40000000000 */
[----:B-1----:R2:W0:Y:S01]  /*3dc80*/  MUFU.EX2 R9, R5 ;  /* 0x0000000500097308 */ /* 0x0024220000000800 */
[----:B------:R-:W-:Y:S04]  /*3dc90*/  STL [R1+0x27c], R13 ;  /* 0x00027c0d01007387 */ /* 0x000fe80000100800 */
[----:B------:R-:W3:Y:S04]  /*3dca0*/  LDL.LU R3, [R1+0xf8] ;  /* 0x0000f80001037983 */ /* 0x000ee80000300800 */
[----:B------:R-:W-:Y:S04]  /*3dcb0*/  STL [R1+0x6c], R17 ;  /* 0x00006c1101007387 */ /* 0x000fe80000100800 */
[----:B------:R-:W3:Y:S01]  /*3dcc0*/  LDL.LU R16, [R1+0x54] ;  /* 0x0000540001107983 */ /* 0x000ee20000300800 */
[----:B------:R-:W-:-:S04]  /*3dcd0*/  FMUL R7, R7, 1.4426950216293334961 ;  /* 0x3fb8aa3b07077820 */ /* 0x000fc80000400000 */
[----:B------:R3:W1:Y:S01]  /*3dce0*/  MUFU.EX2 R11, R7 ;  /* 0x00000007000b7308 */ /* 0x0006620000000800 */
[----:B----4-:R-:W-:-:S05]  /*3dcf0*/  FMNMX R8, R26, R8, !PT ;  /* 0x000000081a087209 */ /* 0x010fca0007800000 */
[----:B------:R4:W-:Y:S01]  /*3dd00*/  STL [R1+0x860], R8 ;  /* 0x0008600801007387 */ /* 0x0009e20000100800 */
[----:B--2---:R-:W-:-:S03]  /*3dd10*/  FADD R5, R15, -R8 ;  /* 0x800000080f057221 */ /* 0x004fc60000000000 */
[----:B------:R-:W2:Y:S01]  /*3dd20*/  LDL.LU R15, [R1+0xe0] ;  /* 0x0000e000010f7983 */ /* 0x000ea20000300800 */
[----:B-----5:R-:W-:-:S03]  /*3dd30*/  FMNMX R0, R0, R6, !PT ;  /* 0x0000000600007209 */ /* 0x020fc60007800000 */
[----:B0-----:R-:W-:Y:S04]  /*3dd40*/  STL [R1+0x278], R9 ;  /* 0x0002780901007387 */ /* 0x001fe80000100800 */
[----:B------:R-:W5:Y:S01]  /*3dd50*/  LDL R10, [R1+0x928] ;  /* 0x00092800010a7983 */ /* 0x000f620000100800 */
[----:B---3--:R-:W-:-:S03]  /*3dd60*/  FADD R7, R28, -R8 ;  /* 0x800000081c077221 */ /* 0x008fc60000000000 */
[----:B------:R-:W3:Y:S04]  /*3dd70*/  LDL.LU R6, [R1+0xfc] ;  /* 0x0000fc0001067983 */ /* 0x000ee80000300800 */
[----:B------:R0:W-:Y:S04]  /*3dd80*/  STL [R1+0x85c], R0 ;  /* 0x00085c0001007387 */ /* 0x0001e80000100800 */
[----:B----4-:R-:W4:Y:S01]  /*3dd90*/  LDL R8, [R1+0x92c] ;  /* 0x00092c0001087983 */ /* 0x010f220000100800 */
[----:B------:R-:W-:Y:S01]  /*3dda0*/  FMUL R5, R5, 1.4426950216293334961 ;  /* 0x3fb8aa3b05057820 */ /* 0x000fe20000400000 */
[----:B------:R-:W-:-:S02]  /*3ddb0*/  FMUL R7, R7, 1.4426950216293334961 ;  /* 0x3fb8aa3b07077820 */ /* 0x000fc40000400000 */
[----:B------:R-:W2:Y:S01]  /*3ddc0*/  LDL.LU R26, [R1+0xcc] ;  /* 0x0000cc00011a7983 */ /* 0x000ea20000300800 */
[----:B------:R0:W1:Y:S02]  /*3ddd0*/  MUFU.EX2 R19, R5 ;  /* 0x0000000500137308 */ /* 0x0000640000000800 */
[----:B0-----:R-:W-:-:S06]  /*3dde0*/  FADD R5, R29, -R0 ;  /* 0x800000001d057221 */ /* 0x001fcc0000000000 */
[----:B------:R0:W1:Y:S01]  /*3ddf0*/  MUFU.EX2 R28, R7 ;  /* 0x00000007001c7308 */ /* 0x0000620000000800 */
[----:B------:R-:W-:Y:S01]  /*3de00*/  FMUL R5, R5, 1.4426950216293334961 ;  /* 0x3fb8aa3b05057820 */ /* 0x000fe20000400000 */
[----:B0-----:R-:W-:-:S06]  /*3de10*/  FADD R7, R14, -R0 ;  /* 0x800000000e077221 */ /* 0x001fcc0000000000 */
[----:B------:R-:W0:Y:S01]  /*3de20*/  MUFU.EX2 R0, R5 ;  /* 0x0000000500007308 */ /* 0x000e220000000800 */
[----:B-1----:R-:W-:Y:S04]  /*3de30*/  STL [R1+0x174], R11 ;  /* 0x0001740b01007387 */ /* 0x002fe80000100800 */
[----:B------:R-:W3:Y:S04]  /*3de40*/  LDL.LU R29, [R1+0x50] ;  /* 0x00005000011d7983 */ /* 0x000ee80000300800 */
[----:B------:R-:W-:Y:S04]  /*3de50*/  STL [R1+0x274], R19 ;  /* 0x0002741301007387 */ /* 0x000fe80000100800 */
[----:B------:R-:W3:Y:S04]  /*3de60*/  LDL.LU R14, [R1+0x124] ;  /* 0x00012400010e7983 */ /* 0x000ee80000300800 */
[----:B------:R-:W-:Y:S01]  /*3de70*/  STL [R1+0x178], R28 ;  /* 0x0001781c01007387 */ /* 0x000fe20000100800 */
[----:B------:R-:W-:Y:S01]  /*3de80*/  FMUL R7, R7, 1.4426950216293334961 ;  /* 0x3fb8aa3b07077820 */ /* 0x000fe20000400000 */
[----:B-----5:R-:W-:-:S02]  /*3de90*/  FMNMX R12, R27, R10, !PT ;  /* 0x0000000a1b0c7209 */ /* 0x020fc40007800000 */
[----:B------:R-:W5:Y:S04]  /*3dea0*/  LDL.LU R27, [R1+0x40] ;  /* 0x00004000011b7983 */ /* 0x000f680000300800 */
[----:B------:R-:W5:Y:S04]  /*3deb0*/  LDL.LU R21, [R1+0xe4] ;  /* 0x0000e40001157983 */ /* 0x000f680000300800 */
[----:B------:R1:W-:Y:S01]  /*3dec0*/  STL [R1+0x850], R12 ;  /* 0x0008500c01007387 */ /* 0x0003e20000100800 */
[----:B----4-:R-:W-:-:S03]  /*3ded0*/  FMNMX R10, R16, R8, !PT ;  /* 0x00000008100a7209 */ /* 0x010fc60007800000 */
[----:B0-----:R-:W-:Y:S01]  /*3dee0*/  STL [R1+0x270], R0 ;  /* 0x0002700001007387 */ /* 0x001fe20000100800 */
[----:B------:R-:W-:-:S03]  /*3def0*/  FADD R5, R3, -R12 ;  /* 0x8000000c03057221 */ /* 0x000fc60000000000 */
[----:B------:R-:W4:Y:S01]  /*3df00*/  LDL R8, [R1+0x930] ;  /* 0x0009300001087983 */ /* 0x000f220000100800 */
[----:B------:R-:W0:Y:S03]  /*3df10*/  MUFU.EX2 R3, R7 ;  /* 0x0000000700037308 */ /* 0x000e260000000800 */
[----:B------:R-:W5:Y:S04]  /*3df20*/  LDL.LU R20, [R1+0x12c] ;  /* 0x00012c0001147983 */ /* 0x000f680000300800 */
[----:B------:R4:W-:Y:S04]  /*3df30*/  STL [R1+0x864], R10 ;  /* 0x0008640a01007387 */ /* 0x0009e80000100800 */
[----:B0-----:R-:W-:Y:S04]  /*3df40*/  STL [R1+0x180], R3 ;  /* 0x0001800301007387 */ /* 0x001fe80000100800 */
[----:B------:R-:W5:Y:S01]  /*3df50*/  LDL R16, [R1+0x934] ;  /* 0x0009340001107983 */ /* 0x000f620000100800 */
[----:B--2---:R-:W-:Y:S01]  /*3df60*/  FADD R7, R15, -R12 ;  /* 0x8000000c0f077221 */ /* 0x004fe20000000000 */
[----:B------:R-:W-:-:S02]  /*3df70*/  FMUL R5, R5, 1.4426950216293334961 ;  /* 0x3fb8aa3b05057820 */ /* 0x000fc40000400000 */
[----:B-1----:R-:W2:Y:S01]  /*3df80*/  LDL.LU R12, [R1+0x3c] ;  /* 0x00003c00010c7983 */ /* 0x002ea20000300800 */
[----:B------:R-:W-:Y:S01]  /*3df90*/  FMUL R7, R7, 1.4426950216293334961 ;  /* 0x3fb8aa3b07077820 */ /* 0x000fe20000400000 */
[----:B------:R3:W0:Y:S02]  /*3dfa0*/  MUFU.EX2 R15, R5 ;  /* 0x00000005000f7308 */ /* 0x0006240000000800 */
[----:B---3--:R-:W-:-:S06]  /*3dfb0*/  FADD R5, R6, -R10 ;  /* 0x8000000a06057221 */ /* 0x008fcc0000000000 */
[----:B------:R1:W3:Y:S01]  /*3dfc0*/  MUFU.EX2 R6, R7 ;  /* 0x0000000700067308 */ /* 0x0002e20000000800 */
[----:B------:R-:W-:Y:S01]  /*3dfd0*/  FMUL R5, R5, 1.4426950216293334961 ;  /* 0x3fb8aa3b05057820 */ /* 0x000fe20000400000 */
[----:B-1----:R-:W-:Y:S01]  /*3dfe0*/  FADD R7, R26, -R10 ;  /* 0x8000000a1a077221 */ /* 0x002fe20000000000 */
[----:B0-----:R-:W-:Y:S05]  /*3dff0*/  STL [R1+0x264], R15 ;  /* 0x0002640f01007387 */ /* 0x001fea0000100800 */
[----:B------:R0:W1:Y:S01]  /*3e000*/  MUFU.EX2 R24, R5 ;  /* 0x0000000500187308 */ /* 0x0000620000000800 */
[----:B------:R-:W2:Y:S01]  /*3e010*/  LDL.LU R26, [R1+0xec] ;  /* 0x0000ec00011a7983 */ /* 0x000ea20000300800 */
[----:B------:R-:W-:-:S03]  /*3e020*/  FMUL R7, R7, 1.4426950216293334961 ;  /* 0x3fb8aa3b07077820 */ /* 0x000fc60000400000 */
[----:B---3--:R-:W-:Y:S03]  /*3e030*/  STL [R1+0x184], R6 ;  /* 0x0001840601007387 */ /* 0x008fe60000100800 */
[----:B------:R5:W3:Y:S01]  /*3e040*/  MUFU.EX2 R25, R7 ;  /* 0x0000000700197308 */ /* 0x000ae20000000800 */
[----:B----4-:R-:W-:Y:S02]  /*3e050*/  FMNMX R10, R29, R8, !PT ;  /* 0x000000081d0a7209 */ /* 0x010fe40007800000 */
[----:B------:R-:W4:Y:S03]  /*3e060*/  LDL.LU R29, [R1+0x138] ;  /* 0x00013800011d7983 */ /* 0x000f260000300800 */
[--C-:B0-----:R-:W-:Y:S01]  /*3e070*/  FADD R5, R14, -R10.reuse ;  /* 0x8000000a0e057221 */ /* 0x101fe20000000000 */
[----:B------:R0:W-:Y:S03]  /*3e080*/  STL [R1+0x858], R10 ;  /* 0x0008580a01007387 */ /* 0x0001e60000100800 */
[----:B------:R-:W-:Y:S01]  /*3e090*/  FMUL R5, R5, 1.4426950216293334961 ;  /* 0x3fb8aa3b05057820 */ /* 0x000fe20000400000 */
[----:B------:R-:W4:Y:S03]  /*3e0a0*/  LDL R8, [R1+0x938] ;  /* 0x0009380001087983 */ /* 0x000f260000100800 */
[----:B------:R0:W3:Y:S01]  /*3e0b0*/  MUFU.EX2 R22, R5 ;  /* 0x0000000500167308 */ /* 0x0000e20000000800 */
[----:B------:R-:W4:Y:S01]  /*3e0c0*/  LDL.LU R14, [R1+0xc4] ;  /* 0x0000c400010e7983 */ /* 0x000f220000300800 */
[----:B-----5:R-:W-:-:S03]  /*3e0d0*/  FADD R7, R21, -R10 ;  /* 0x8000000a15077221 */ /* 0x020fc60000000000 */
[----:B-1----:R-:W-:Y:S01]  /*3e0e0*/  STL [R1+0x25c], R24 ;  /* 0x00025c1801007387 */ /* 0x002fe20000100800 */
[----:B------:R-:W-:-:S03]  /*3e0f0*/  FMNMX R16, R27, R16, !PT ;  /* 0x000000101b107209 */ /* 0x000fc60007800000 */
[----:B------:R-:W5:Y:S02]  /*3e100*/  LDL.LU R27, [R1+0x38] ;  /* 0x00003800011b7983 */ /* 0x000f640000300800 */
[----:B0-----:R-:W-:Y:S02]  /*3e110*/  FADD R10, R20, -R16 ;  /* 0x80000010140a7221 */ /* 0x001fe40000000000 */
[----:B------:R0:W-:Y:S01]  /*3e120*/  STL [R1+0x854], R16 ;  /* 0x0008541001007387 */ /* 0x0001e20000100800 */
[----:B------:R-:W-:-:S03]  /*3e130*/  FADD R5, R13, R17 ;  /* 0x000000110d057221 */ /* 0x000fc60000000000 */
[----:B---3--:R-:W-:Y:S04]  /*3e140*/  STL [R1+0x18c], R25 ;  /* 0x00018c1901007387 */ /* 0x008fe80000100800 */
[----:B------:R-:W3:Y:S04]  /*3e150*/  LDL.LU R20, [R1+0x144] ;  /* 0x0001440001147983 */ /* 0x000ee80000300800 */
[----:B------:R-:W-:Y:S04]  /*3e160*/  STL [R1+0x24c], R22 ;  /* 0x00024c1601007387 */ /* 0x000fe80000100800 */
[----:B------:R-:W3:Y:S04]  /*3e170*/  LDL.LU R18, [R1+0x9c] ;  /* 0x00009c0001127983 */ /* 0x000ee80000300800 */
[----:B------:R-:W5:Y:S01]  /*3e180*/  LDL R13, [R1+0x93c] ;  /* 0x00093c00010d7983 */ /* 0x000f620000100800 */
[----:B------:R-:W-:-:S04]  /*3e190*/  FMUL R7, R7, 1.4426950216293334961 ;  /* 0x3fb8aa3b07077820 */ /* 0x000fc80000400000 */
[----:B------:R1:W4:Y:S02]  /*3e1a0*/  MUFU.EX2 R23, R7 ;  /* 0x0000000700177308 */ /* 0x0003240000000800 */
[----:B-1----:R-:W-:Y:S01]  /*3e1b0*/  FADD R7, R9, R11 ;  /* 0x0000000b09077221 */ /* 0x002fe20000000000 */
[----:B------:R-:W-:Y:S01]  /*3e1c0*/  FMUL R11, R10, 1.4426950216293334961 ;  /* 0x3fb8aa3b0a0b7820 */ /* 0x000fe20000400000 */
[----:B--2---:R-:W-:-:S04]  /*3e1d0*/  FADD R10, R26, -R16 ;  /* 0x800000101a0a7221 */ /* 0x004fc80000000000 */
[----:B0-----:R0:W1:Y:S01]  /*3e1e0*/  MUFU.EX2 R16, R11 ;  /* 0x0000000b00107308 */ /* 0x0010620000000800 */
[----:B------:R-:W-:-:S07]  /*3e1f0*/  FMUL R10, R10, 1.4426950216293334961 ;  /* 0x3fb8aa3b0a0a7820 */ /* 0x000fce0000400000 */
[----:B------:R2:W0:Y:S01]  /*3e200*/  MUFU.EX2 R21, R10 ;  /* 0x0000000a00157308 */ /* 0x0004220000000800 */
[----:B----4-:R-:W-:Y:S02]  /*3e210*/  FMNMX R17, R12, R8, !PT ;  /* 0x000000080c117209 */ /* 0x010fe40007800000 */
[----:B------:R-:W4:Y:S03]  /*3e220*/  LDL.LU R12, [R1+0x14c] ;  /* 0x00014c00010c7983 */ /* 0x000f260000300800 */
[--C-:B0-----:R-:W-:Y:S01]  /*3e230*/  FADD R11, R29, -R17.reuse ;  /* 0x800000111d0b7221 */ /* 0x101fe20000000000 */
[----:B------:R-:W-:Y:S03]  /*3e240*/  STL [R1+0x190], R23 ;  /* 0x0001901701007387 */ /* 0x000fe60000100800 */
[----:B------:R-:W-:Y:S01]  /*3e250*/  FMUL R11, R11, 1.4426950216293334961 ;  /* 0x3fb8aa3b0b0b7820 */ /* 0x000fe20000400000 */
[----:B------:R0:W-:Y:S01]  /*3e260*/  STL [R1+0x68c], R17 ;  /* 0x00068c1101007387 */ /* 0x0001e20000100800 */
[----:B--2---:R-:W-:-:S03]  /*3e270*/  FADD R10, R14, -R17 ;  /* 0x800000110e0a7221 */ /* 0x004fc60000000000 */
[----:B------:R-:W2:Y:S04]  /*3e280*/  LDL R26, [R1+0x970] ;  /* 0x00097000011a7983 */ /* 0x000ea80000100800 */
[----:B------:R-:W4:Y:S01]  /*3e290*/  LDL.LU R29, [R1+0xb8] ;  /* 0x0000b800011d7983 */ /* 0x000f220000300800 */
[----:B0-----:R5:W0:Y:S03]  /*3e2a0*/  MUFU.EX2 R17, R11 ;  /* 0x0000000b00117308 */ /* 0x001a260000000800 */
[----:B-1----:R-:W-:Y:S04]  /*3e2b0*/  STL [R1+0x21c], R16 ;  /* 0x00021c1001007387 */ /* 0x002fe80000100800 */
[----:B------:R-:W4:Y:S04]  /*3e2c0*/  LDL.LU R14, [R1+0x98] ;  /* 0x00009800010e7983 */ /* 0x000f280000300800 */
[----:B------:R-:W-:Y:S01]  /*3e2d0*/  STL [R1+0x198], R21 ;  /* 0x0001981501007387 */ /* 0x000fe20000100800 */
[----:B-----5:R-:W-:-:S03]  /*3e2e0*/  FMNMX R11, R27, R13, !PT ;  /* 0x0000000d1b0b7209 */ /* 0x020fc60007800000 */
[----:B------:R-:W5:Y:S04]  /*3e2f0*/  LDL.LU R27, [R1+0x94] ;  /* 0x00009400011b7983 */ /* 0x000f680000300800 */
[----:B------:R-:W-:Y:S04]  /*3e300*/  STL [R1+0x688], R11 ;  /* 0x0006880b01007387 */ /* 0x000fe80000100800 */
[----:B0-----:R-:W-:Y:S04]  /*3e310*/  STL [R1+0x224], R17 ;  /* 0x0002241101007387 */ /* 0x001fe80000100800 */
[----:B------:R-:W5:Y:S04]  /*3e320*/  LDL R13, [R1+0x974] ;  /* 0x00097400010d7983 */ /* 0x000f680000100800 */
[----:B------:R-:W0:Y:S04]  /*3e330*/  SHFL.BFLY PT, R9, R5, 0x2, 0x1f ;  /* 0x0c401f0005097f89 */ /* 0x000e2800000e0000 */
[----:B------:R-:W1:Y:S01]  /*3e340*/  SHFL.BFLY PT, R8, R7, 0x2, 0x1f ;  /* 0x0c401f0007087f89 */ /* 0x000e6200000e0000 */
[----:B------:R-:W-:Y:S01]  /*3e350*/  FMUL R10, R10, 1.4426950216293334961 ;  /* 0x3fb8aa3b0a0a7820 */ /* 0x000fe20000400000 */
[----:B0-----:R-:W-:Y:S01]  /*3e360*/  FADD R5, R5, R9 ;  /* 0x0000000905057221 */ /* 0x001fe20000000000 */
[----:B---3--:R-:W-:Y:S01]  /*3e370*/  FADD R9, R20, -R11 ;  /* 0x8000000b14097221 */ /* 0x008fe20000000000 */
[----:B-1----:R-:W-:-:S03]  /*3e380*/  FADD R8, R7, R8 ;  /* 0x0000000807087221 */ /* 0x002fc60000000000 */
[----:B------:R-:W-:Y:S01]  /*3e390*/  FMUL R9, R9, 1.4426950216293334961 ;  /* 0x3fb8aa3b09097820 */ /* 0x000fe20000400000 */
[----:B------:R-:W-:Y:S01]  /*3e3a0*/  FADD R7, R18, -R11 ;  /* 0x8000000b12077221 */ /* 0x000fe20000000000 */
[----:B------:R-:W0:Y:S08]  /*3e3b0*/  MUFU.EX2 R20, R10 ;  /* 0x0000000a00147308 */ /* 0x000e300000000800 */
[----:B------:R1:W3:Y:S02]  /*3e3c0*/  MUFU.EX2 R18, R9 ;  /* 0x0000000900127308 */ /* 0x0002e40000000800 */
[----:B-1----:R-:W-:Y:S01]  /*3e3d0*/  FMUL R9, R7, 1.4426950216293334961 ;  /* 0x3fb8aa3b07097820 */ /* 0x002fe20000400000 */
[----:B------:R-:W-:-:S05]  /*3e3e0*/  FADD R7, R19, R28 ;  /* 0x0000001c13077221 */ /* 0x000fca0000000000 */
[----:B------:R-:W1:Y:S01]  /*3e3f0*/  MUFU.EX2 R19, R9 ;  /* 0x0000000900137308 */ /* 0x000e620000000800 */
[----:B--2---:R-:W-:Y:S02]  /*3e400*/  FMNMX R26, R4, R26, !PT ;  /* 0x0000001a041a7209 */ /* 0x004fe40007800000 */
[----:B------:R-:W2:Y:S03]  /*3e410*/  LDL.LU R4, [R1+0x17f4] ;  /* 0x0017f40001047983 */ /* 0x000ea60000300800 */
[----:B----4-:R-:W-:Y:S01]  /*3e420*/  FADD R12, R12, -R26 ;  /* 0x8000001a0c0c7221 */ /* 0x010fe20000000000 */
[----:B0-----:R-:W-:Y:S04]  /*3e430*/  STL [R1+0x19c], R20 ;  /* 0x00019c1401007387 */ /* 0x001fe80000100800 */
[----:B------:R0:W-:Y:S04]  /*3e440*/  STL [R1+0x684], R26 ;  /* 0x0006841a01007387 */ /* 0x0001e80000100800 */
[----:B---3--:R-:W-:Y:S01]  /*3e450*/  STL [R1+0x20c], R18 ;  /* 0x00020c1201007387 */ /* 0x008fe20000100800 */
[----:B-----5:R-:W-:Y:S01]  /*3e460*/  FMNMX R28, R2, R13, !PT ;  /* 0x0000000d021c7209 */ /* 0x020fe20007800000 */
[----:B------:R-:W-:-:S02]  /*3e470*/  FMUL R13, R12, 1.4426950216293334961 ;  /* 0x3fb8aa3b0c0d7820 */ /* 0x000fc40000400000 */
[----:B------:R-:W3:Y:S01]  /*3e480*/  LDL.LU R2, [R1+0x17f0] ;  /* 0x0017f00001027983 */ /* 0x000ee20000300800 */
[----:B------:R-:W-:Y:S02]  /*3e490*/  FADD R12, R29, -R26 ;  /* 0x8000001a1d0c7221 */ /* 0x000fe40000000000 */
[----:B0-----:R0:W4:Y:S01]  /*3e4a0*/  MUFU.EX2 R26, R13 ;  /* 0x0000000d001a7308 */ /* 0x0011220000000800 */
[----:B-1----:R-:W-:Y:S04]  /*3e4b0*/  STL [R1+0x1b0], R19 ;  /* 0x0001b01301007387 */ /* 0x002fe80000100800 */
[----:B------:R-:W-:Y:S01]  /*3e4c0*/  STL [R1+0x680], R28 ;  /* 0x0006801c01007387 */ /* 0x000fe20000100800 */
[----:B0-----:R-:W-:-:S03]  /*3e4d0*/  FADD R13, R14, -R28 ;  /* 0x8000001c0e0d7221 */ /* 0x001fc60000000000 */
[----:B------:R-:W5:Y:S04]  /*3e4e0*/  LDL.LU R14, [R1+0x15c] ;  /* 0x00015c00010e7983 */ /* 0x000f680000300800 */
[----:B------:R-:W0:Y:S04]  /*3e4f0*/  SHFL.BFLY PT, R11, R5, 0x1, 0x1f ;  /* 0x0c201f00050b7f89 */ /* 0x000e2800000e0000 */
[----:B------:R-:W1:Y:S01]  /*3e500*/  SHFL.BFLY PT, R10, R7, 0x2, 0x1f ;  /* 0x0c401f00070a7f89 */ /* 0x000e6200000e0000 */
[----:B------:R-:W-:-:S04]  /*3e510*/  FMUL R12, R12, 1.4426950216293334961 ;  /* 0x3fb8aa3b0c0c7820 */ /* 0x000fc80000400000 */
[----:B------:R4:W1:Y:S01]  /*3e520*/  MUFU.EX2 R29, R12 ;  /* 0x0000000c001d7308 */ /* 0x0008620000000800 */
[----:B------:R-:W1:Y:S01]  /*3e530*/  SHFL.BFLY PT, R9, R8, 0x1, 0x1f ;  /* 0x0c201f0008097f89 */ /* 0x000e6200000e0000 */
[----:B----4-:R-:W-:Y:S01]  /*3e540*/  FADD R12, R27, -R28 ;  /* 0x8000001c1b0c7221 */ /* 0x010fe20000000000 */
[----:B------:R-:W-:Y:S01]  /*3e550*/  FMUL R13, R13, 1.4426950216293334961 ;  /* 0x3fb8aa3b0d0d7820 */ /* 0x000fe20000400000 */
[----:B0-----:R-:W-:Y:S02]  /*3e560*/  FADD R5, R5, R11 ;  /* 0x0000000b05057221 */ /* 0x001fe40000000000 */
[----:B------:R-:W-:Y:S01]  /*3e570*/  FMUL R11, R12, 1.4426950216293334961 ;  /* 0x3fb8aa3b0c0b7820 */ /* 0x000fe20000400000 */
[----:B-1----:R-:W-:-:S03]  /*3e580*/  FADD R7, R7, R10 ;  /* 0x0000000a07077221 */ /* 0x002fc60000000000 */
[----:B------:R0:W-:Y:S02]  /*3e590*/  MUFU.EX2 R28, R11 ;  /* 0x0000000b001c7308 */ /* 0x0001e40000000800 */
[----:B0-----:R-:W0:Y:S06]  /*3e5a0*/  SHFL.BFLY PT, R11, R7, 0x1, 0x1f ;  /* 0x0c201f00070b7f89 */ /* 0x001e2c00000e0000 */
[----:B------:R-:W1:Y:S01]  /*3e5b0*/  MUFU.EX2 R27, R13 ;  /* 0x0000000d001b7308 */ /* 0x000e620000000800 */
[----:B------:R-:W-:Y:S01]  /*3e5c0*/  FADD R8, R8, R9 ;  /* 0x0000000908087221 */ /* 0x000fe20000000000 */
[----:B------:R-:W-:Y:S01]  /*3e5d0*/  STL [R1+0x208], R26 ;  /* 0x0002081a01007387 */ /* 0x000fe20000100800 */
[----:B------:R-:W-:-:S03]  /*3e5e0*/  FADD R9, R0, R3 ;  /* 0x0000000300097221 */ /* 0x000fc60000000000 */
[----:B------:R-:W-:Y:S01]  /*3e5f0*/  STL [R1+0x1b4], R29 ;  /* 0x0001b41d01007387 */ /* 0x000fe20000100800 */
[----:B------:R-:W-:-:S03]  /*3e600*/  FADD R10, R15, R6 ;  /* 0x000000060f0a7221 */ /* 0x000fc60000000000 */
[----:B-1----:R-:W-:Y:S04]  /*3e610*/  STL [R1+0x204], R27 ;  /* 0x0002041b01007387 */ /* 0x002fe80000100800 */
[----:B------:R-:W3:Y:S04]  /*3e620*/  LDL.LU R3, [R1+0x17ec] ;  /* 0x0017ec0001037983 */ /* 0x000ee80000300800 */
[----:B------:R-:W4:Y:S01]  /*3e630*/  LDL.LU R0, [R1+0x17e8] ;  /* 0x0017e80001007983 */ /* 0x000f220000300800 */
[----:B0-----:R-:W-:-:S03]  /*3e640*/  FADD R7, R7, R11 ;  /* 0x0000000b07077221 */ /* 0x001fc60000000000 */
[----:B------:R-:W2:Y:S04]  /*3e650*/  LDL.LU R6, [R1+0x17e4] ;  /* 0x0017e40001067983 */ /* 0x000ea80000300800 */
[----:B------:R-:W2:Y:S04]  /*3e660*/  LDL.LU R15, [R1+0x17e0] ;  /* 0x0017e000010f7983 */ /* 0x000ea80000300800 */
[----:B------:R-:W-:Y:S04]  /*3e670*/  STL [R1+0x1b8], R28 ;  /* 0x0001b81c01007387 */ /* 0x000fe80000100800 */
[----:B------:R-:W2:Y:S04]  /*3e680*/  LDL.LU R11, [R1+0x154] ;  /* 0x00015400010b7983 */ /* 0x000ea80000300800 */
[----:B-----5:R0:W-:Y:S04]  /*3e690*/  @P0 STS [R14+0x40000], R5 ;  /* 0x040000050e000388 */ /* 0x0201e80000000800 */
[----:B0-----:R-:W5:Y:S04]  /*3e6a0*/  LDL.LU R5, [R1+0x158] ;  /* 0x0001580001057983 */ /* 0x001f680000300800 */
[----:B------:R-:W2:Y:S01]  /*3e6b0*/  LDL.LU R14, [R1+0x1d4] ;  /* 0x0001d400010e7983 */ /* 0x000ea20000300800 */
[----:B------:R-:W-:Y:S01]  /*3e6c0*/  FADD R12, R24, R25 ;  /* 0x00000019180c7221 */ /* 0x000fe20000000000 */
[----:B------:R-:W-:Y:S01]  /*3e6d0*/  FADD R18, R18, R19 ;  /* 0x0000001312127221 */ /* 0x000fe20000000000 */
[----:B------:R-:W-:Y:S01]  /*3e6e0*/  FADD R17, R17, R20 ;  /* 0x0000001411117221 */ /* 0x000fe20000000000 */
[----:B------:R-:W0:Y:S01]  /*3e6f0*/  SHFL.BFLY PT, R19, R9, 0x2, 0x1f ;  /* 0x0c401f0009137f89 */ /* 0x000e2200000e0000 */
[----:B------:R-:W-:-:S03]  /*3e700*/  FADD R16, R16, R21 ;  /* 0x0000001510107221 */ /* 0x000fc60000000000 */
[----:B------:R-:W-:Y:S01]  /*3e710*/  SHFL.BFLY PT, R20, R10, 0x2, 0x1f ;  /* 0x0c401f000a147f89 */ /* 0x000fe200000e0000 */
[----:B------:R-:W-:-:S03]  /*3e720*/  FADD R13, R22, R23 ;  /* 0x00000017160d7221 */ /* 0x000fc60000000000 */
[----:B------:R-:W1:Y:S04]  /*3e730*/  SHFL.BFLY PT, R21, R12, 0x2, 0x1f ;  /* 0x0c401f000c157f89 */ /* 0x000e6800000e0000 */
[----:B------:R-:W0:Y:S04]  /*3e740*/  SHFL.BFLY PT, R24, R17, 0x2, 0x1f ;  /* 0x0c401f0011187f89 */ /* 0x000e2800000e0000 */
[----:B------:R-:W0:Y:S01]  /*3e750*/  SHFL.BFLY PT, R23, R16, 0x2, 0x1f ;  /* 0x0c401f0010177f89 */ /* 0x000e2200000e0000 */
[----:B------:R-:W-:Y:S01]  /*3e760*/  FADD R26, R26, R29 ;  /* 0x0000001d1a1a7221 */ /* 0x000fe20000000000 */
[----:B------:R-:W-:-:S02]  /*3e770*/  FADD R27, R27, R28 ;  /* 0x0000001c1b1b7221 */ /* 0x000fc40000000000 */
[----:B------:R-:W0:Y:S04]  /*3e780*/  SHFL.BFLY PT, R22, R13, 0x2, 0x1f ;  /* 0x0c401f000d167f89 */ /* 0x000e2800000e0000 */
[----:B------:R-:W0:Y:S04]  /*3e790*/  SHFL.BFLY PT, R25, R18, 0x2, 0x1f ;  /* 0x0c401f0012197f89 */ /* 0x000e2800000e0000 */
[----:B------:R-:W0:Y:S04]  /*3e7a0*/  SHFL.BFLY PT, R28, R26, 0x2, 0x1f ;  /* 0x0c401f001a1c7f89 */ /* 0x000e2800000e0000 */
[----:B------:R-:W0:Y:S04]  /*3e7b0*/  SHFL.BFLY PT, R29, R27, 0x2, 0x1f ;  /* 0x0c401f001b1d7f89 */ /* 0x000e2800000e0000 */
[----:B-----5:R0:W-:Y:S04]  /*3e7c0*/  @P0 STS [R5+0x40000], R8 ;  /* 0x0400000805000388 */ /* 0x0201e80000000800 */
[----:B--2---:R2:W-:Y:S01]  /*3e7d0*/  @P0 STS [R11+0x40000], R7 ;  /* 0x040000070b000388 */ /* 0x0045e20000000800 */
[----:B0-----:R-:W-:Y:S01]  /*3e7e0*/  FADD R5, R9, R19 ;  /* 0x0000001309057221 */ /* 0x001fe20000000000 */
[----:B-1----:R-:W-:Y:S01]  /*3e7f0*/  FADD R8, R12, R21 ;  /* 0x000000150c087221 */ /* 0x002fe20000000000 */
[----:B--2---:R-:W-:Y:S01]  /*3e800*/  FADD R7, R10, R20 ;  /* 0x000000140a077221 */ /* 0x004fe20000000000 */
[----:B------:R-:W-:-:S02]  /*3e810*/  FADD R11, R17, R24 ;  /* 0x00000018110b7221 */ /* 0x000fc40000000000 */
[----:B------:R-:W0:Y:S01]  /*3e820*/  SHFL.BFLY PT, R12, R5, 0x1, 0x1f ;  /* 0x0c201f00050c7f89 */ /* 0x000e2200000e0000 */
[----:B------:R-:W-:-:S03]  /*3e830*/  FADD R10, R16, R23 ;  /* 0x00000017100a7221 */ /* 0x000fc60000000000 */
[----:B------:R-:W1:Y:S04]  /*3e840*/  SHFL.BFLY PT, R17, R7, 0x1, 0x1f ;  /* 0x0c201f0007117f89 */ /* 0x000e6800000e0000 */
[----:B------:R-:W2:Y:S01]  /*3e850*/  SHFL.BFLY PT, R16, R8, 0x1, 0x1f ;  /* 0x0c201f0008107f89 */ /* 0x000ea200000e0000 */
[----:B------:R-:W-:Y:S01]  /*3e860*/  FADD R9, R13, R22 ;  /* 0x000000160d097221 */ /* 0x000fe20000000000 */
[----:B------:R-:W-:Y:S01]  /*3e870*/  FADD R13, R18, R25 ;  /* 0x00000019120d7221 */ /* 0x000fe20000000000 */
[----:B------:R-:W-:Y:S01]  /*3e880*/  FADD R18, R26, R28 ;  /* 0x0000001c1a127221 */ /* 0x000fe20000000000 */
[----:B------:R-:W-:Y:S01]  /*3e890*/  FADD R19, R27, R29 ;  /* 0x0000001d1b137221 */ /* 0x000fe20000000000 */
[----:B------:R-:W5:Y:S04]  /*3e8a0*/  LDL.LU R28, [R1+0x164] ;  /* 0x00016400011c7983 */ /* 0x000f680000300800 */
[----:B------:R-:W3:Y:S04]  /*3e8b0*/  LDL.LU R26, [R1+0x194] ;  /* 0x00019400011a7983 */ /* 0x000ee80000300800 */
[----:B------:R-:W3:Y:S01]  /*3e8c0*/  LDL.LU R27, [R1+0x188] ;  /* 0x00018800011b7983 */ /* 0x000ee20000300800 */
[----:B0-----:R-:W-:-:S03]  /*3e8d0*/  FADD R5, R5, R12 ;  /* 0x0000000c05057221 */ /* 0x001fc60000000000 */
[----:B------:R-:W3:Y:S01]  /*3e8e0*/  LDL.LU R29, [R1+0x1bc] ;  /* 0x0001bc00011d7983 */ /* 0x000ee20000300800 */
[----:B-1----:R-:W-:-:S03]  /*3e8f0*/  FADD R7, R7, R17 ;  /* 0x0000001107077221 */ /* 0x002fc60000000000 */
[----:B------:R-:W3:Y:S01]  /*3e900*/  LDL.LU R12, [R1+0x1d8] ;  /* 0x0001d800010c7983 */ /* 0x000ee20000300800 */
[----:B--2---:R-:W-:-:S03]  /*3e910*/  FADD R8, R8, R16 ;  /* 0x0000001008087221 */ /* 0x004fc60000000000 */
[----:B------:R-:W2:Y:S04]  /*3e920*/  LDL.LU R17, [R1+0x16c] ;  /* 0x00016c0001117983 */ /* 0x000ea80000300800 */
[----:B------:R-:W2:Y:S04]  /*3e930*/  LDL.LU R16, [R1+0x1d0] ;  /* 0x0001d00001107983 */ /* 0x000ea80000300800 */
[----:B------:R0:W-:Y:S04]  /*3e940*/  @P0 STS [R14+0x40000], R5 ;  /* 0x040000050e000388 */ /* 0x0001e80000000800 */
[----:B0-----:R-:W4:Y:S04]  /*3e950*/  LDL.LU R14, [R1+0x17dc] ;  /* 0x0017dc00010e7983 */ /* 0x001f280000300800 */
[----:B------:R-:W0:Y:S04]  /*3e960*/  SHFL.BFLY PT, R20, R9, 0x1, 0x1f ;  /* 0x0c201f0009147f89 */ /* 0x000e2800000e0000 */
[----:B------:R-:W-:Y:S04]  /*3e970*/  SHFL.BFLY PT, R21, R10, 0x1, 0x1f ;  /* 0x0c201f000a157f89 */ /* 0x000fe800000e0000 */
[----:B------:R-:W1:Y:S04]  /*3e980*/  SHFL.BFLY PT, R22, R11, 0x1, 0x1f ;  /* 0x0c201f000b167f89 */ /* 0x000e6800000e0000 */
[----:B------:R-:W2:Y:S04]  /*3e990*/  SHFL.BFLY PT, R23, R13, 0x1, 0x1f ;  /* 0x0c201f000d177f89 */ /* 0x000ea800000e0000 */
[----:B------:R-:W2:Y:S04]  /*3e9a0*/  SHFL.BFLY PT, R24, R18, 0x1, 0x1f ;  /* 0x0c201f0012187f89 */ /* 0x000ea800000e0000 */
[----:B------:R-:W2:Y:S01]  /*3e9b0*/  SHFL.BFLY PT, R25, R19, 0x1, 0x1f ;  /* 0x0c201f0013197f89 */ /* 0x000ea200000e0000 */
[----:B0-----:R-:W-:-:S03]  /*3e9c0*/  FADD R5, R9, R20 ;  /* 0x0000001409057221 */ /* 0x001fc60000000000 */
[----:B------:R-:W4:Y:S01]  /*3e9d0*/  LDL.LU R20, [R1+0x38c] ;  /* 0x00038c0001147983 */ /* 0x000f220000300800 */
[----:B-1----:R-:W-:-:S03]  /*3e9e0*/  FADD R11, R11, R22 ;  /* 0x000000160b0b7221 */ /* 0x002fc60000000000 */
[----:B--2---:R0:W-:Y:S04]  /*3e9f0*/  @P0 STS [R16+0x40000], R7 ;  /* 0x0400000710000388 */ /* 0x0041e80000000800 */
[----:B------:R-:W-:Y:S01]  /*3ea00*/  @P0 STS [R17+0x40000], R8 ;  /* 0x0400000811000388 */ /* 0x000fe20000000800 */
[----:B0-----:R-:W-:-:S03]  /*3ea10*/  FADD R7, R10, R21 ;  /* 0x000000150a077221 */ /* 0x001fc60000000000 */
[----:B---3--:R0:W-:Y:S04]  /*3ea20*/  @P0 STS [R12+0x40000], R5 ;  /* 0x040000050c000388 */ /* 0x0081e80000000800 */
[----:B------:R1:W-:Y:S04]  /*3ea30*/  @P0 STS [R27+0x40000], R7 ;  /* 0x040000071b000388 */ /* 0x0003e80000000800 */
[----:B-----5:R2:W-:Y:S04]  /*3ea40*/  @P0 STS [R28+0x40000], R11 ;  /* 0x0400000b1c000388 */ /* 0x0205e80000000800 */
[----:B0-----:R-:W3:Y:S01]  /*3ea50*/  LDL.LU R12, [R1+0x4f0] ;  /* 0x0004f000010c7983 */ /* 0x001ee20000300800 */
[----:B------:R-:W-:Y:S01]  /*3ea60*/  FADD R5, R13, R23 ;  /* 0x000000170d057221 */ /* 0x000fe20000000000 */
[----:B-1----:R-:W-:Y:S01]  /*3ea70*/  FADD R7, R18, R24 ;  /* 0x0000001812077221 */ /* 0x002fe20000000000 */
[----:B------:R-:W-:Y:S01]  /*3ea80*/  FADD R8, R19, R25 ;  /* 0x0000001913087221 */ /* 0x000fe20000000000 */
[----:B------:R-:W0:Y:S01]  /*3ea90*/  S2R R21, SR_TID.X ;  /* 0x0000000000157919 */ /* 0x000e220000002100 */
[----:B--2---:R-:W1:Y:S01]  /*3eaa0*/  S2R R28, SR_TID.X ;  /* 0x00000000001c7919 */ /* 0x004e620000002100 */
[----:B------:R2:W-:Y:S04]  /*3eab0*/  @P0 STS [R29+0x40000], R5 ;  /* 0x040000051d000388 */ /* 0x0005e80000000800 */
[----:B------:R5:W-:Y:S04]  /*3eac0*/  @P0 STS [R26+0x40000], R7 ;  /* 0x040000071a000388 */ /* 0x000be80000000800 */
[----:B----4-:R-:W-:Y:S04]  /*3ead0*/  @P0 STS [R14+0x40000], R8 ;  /* 0x040000080e000388 */ /* 0x010fe80000000800 */
[----:B------:R-:W4:Y:S04]  /*3eae0*/  LDL.LU.64 R16, [R1+0x4c0] ;  /* 0x0004c00001107983 */ /* 0x000f280000300a00 */
[----:B------:R-:W3:Y:S04]  /*3eaf0*/  LDL.LU R27, [R1+0x4f4] ;  /* 0x0004f400011b7983 */ /* 0x000ee80000300800 */
[----:B--2---:R-:W2:Y:S01]  /*3eb00*/  LDL R29, [R1+0x8b4] ;  /* 0x0008b400011d7983 */ /* 0x004ea20000100800 */
[----:B0-----:R-:W-:-:S03]  /*3eb10*/  LEA R22, R21, 0x800, 0x2 ;  /* 0x0000080015167811 */ /* 0x001fc600078e10ff */
[----:B-----5:R-:W5:Y:S01]  /*3eb20*/  LDL.LU R26, [R1+0x4f8] ;  /* 0x0004f800011a7983 */ /* 0x020f620000300800 */
[----:B-1----:R-:W-:-:S04]  /*3eb30*/  LOP3.LUT R28, R28, 0x1ff, RZ, 0xc0, !PT ;  /* 0x000001ff1c1c7812 */ /* 0x002fc800078ec0ff */
[----:B------:R-:W-:Y:S01]  /*3eb40*/  LEA R28, R28, UR9, 0x2 ;  /* 0x000000091c1c7c11 */ /* 0x000fe2000f8e10ff */
[----:B------:R-:W-:Y:S06]  /*3eb50*/  BAR.SYNC.DEFER_BLOCKING 0x0 ;  /* 0x0000000000007b1d */ /* 0x000fec0000010000 */
[----:B------:R-:W0:Y:S04]  /*3eb60*/  LDS R5, [R28+0x40000] ;  /* 0x040000001c057984 */ /* 0x000e280000000800 */
[----:B0-----:R-:W0:Y:S02]  /*3eb70*/  SHFL.BFLY PT, R7, R5, 0x4, 0x1f ;  /* 0x0c801f0005077f89 */ /* 0x001e2400000e0000 */
[----:B0-----:R-:W-:-:S05]  /*3eb80*/  FADD R7, R5, R7 ;  /* 0x0000000705077221 */ /* 0x001fca0000000000 */
[----:B------:R-:W0:Y:S02]  /*3eb90*/  SHFL.BFLY PT, R5, R7, 0x2, 0x1f ;  /* 0x0c401f0007057f89 */ /* 0x000e2400000e0000 */
[----:B0-----:R-:W-:-:S05]  /*3eba0*/  FADD R5, R7, R5 ;  /* 0x0000000507057221 */ /* 0x001fca0000000000 */
[----:B------:R-:W0:Y:S02]  /*3ebb0*/  SHFL.BFLY PT, R7, R5, 0x1, 0x1f ;  /* 0x0c201f0005077f89 */ /* 0x000e2400000e0000 */
[----:B0-----:R-:W-:-:S05]  /*3ebc0*/  FADD R7, R5, R7 ;  /* 0x0000000705077221 */ /* 0x001fca0000000000 */
[----:B------:R0:W-:Y:S04]  /*3ebd0*/  @!P6 STS [R28+0x40000], R7 ;  /* 0x040000071c00e388 */ /* 0x0001e80000000800 */
[----:B------:R-:W1:Y:S04]  /*3ebe0*/  LDS R10, [R22+UR9+0x40000] ;  /* 0x04000009160a7984 */ /* 0x000e680008000800 */
[----:B------:R-:W1:Y:S04]  /*3ebf0*/  LDS R8, [R22+UR9+0x40800] ;  /* 0x0408000916087984 */ /* 0x000e680008000800 */
[----:B------:R-:W1:Y:S04]  /*3ec00*/  LDS R7, [R22+UR9+0x41000] ;  /* 0x0410000916077984 */ /* 0x000e680008000800 */
[----:B0-----:R-:W5:Y:S04]  /*3ec10*/  LDL R28, [R1+0x8b0] ;  /* 0x0008b000011c7983 */ /* 0x001f680000100800 */
[----:B-1----:R-:W0:Y:S04]  /*3ec20*/  SHFL.BFLY PT, R11, R10, 0x4, 0x1f ;  /* 0x0c801f000a0b7f89 */ /* 0x002e2800000e0000 */
[----:B------:R-:W1:Y:S04]  /*3ec30*/  SHFL.BFLY PT, R9, R8, 0x4, 0x1f ;  /* 0x0c801f0008097f89 */ /* 0x000e6800000e0000 */
[----:B------:R-:W1:Y:S01]  /*3ec40*/  SHFL.BFLY PT, R5, R7, 0x4, 0x1f ;  /* 0x0c801f0007057f89 */ /* 0x000e6200000e0000 */
[----:B0-----:R-:W-:Y:S01]  /*3ec50*/  FADD R11, R10, R11 ;  /* 0x0000000b0a0b7221 */ /* 0x001fe20000000000 */
[----:B-1----:R-:W-:-:S04]  /*3ec60*/  FADD R9, R8, R9 ;  /* 0x0000000908097221 */ /* 0x002fc80000000000 */
[----:B------:R-:W0:Y:S01]  /*3ec70*/  SHFL.BFLY PT, R10, R11, 0x2, 0x1f ;  /* 0x0c401f000b0a7f89 */ /* 0x000e2200000e0000 */
[----:B------:R-:W-:-:S03]  /*3ec80*/  FADD R7, R7, R5 ;  /* 0x0000000507077221 */ /* 0x000fc60000000000 */
[----:B------:R-:W1:Y:S04]  /*3ec90*/  SHFL.BFLY PT, R8, R9, 0x2, 0x1f ;  /* 0x0c401f0009087f89 */ /* 0x000e6800000e0000 */
[----:B------:R-:W1:Y:S01]  /*3eca0*/  SHFL.BFLY PT, R5, R7, 0x2, 0x1f ;  /* 0x0c401f0007057f89 */ /* 0x000e6200000e0000 */
[----:B0-----:R-:W-:Y:S01]  /*3ecb0*/  FADD R10, R11, R10 ;  /* 0x0000000a0b0a7221 */ /* 0x001fe20000000000 */
[----:B-1----:R-:W-:Y:S01]  /*3ecc0*/  FADD R8, R9, R8 ;  /* 0x0000000809087221 */ /* 0x002fe20000000000 */
[----:B------:R-:W-:-:S04]  /*3ecd0*/  FADD R5, R7, R5 ;  /* 0x0000000507057221 */ /* 0x000fc80000000000 */
[----:B------:R-:W0:Y:S04]  /*3ece0*/  SHFL.BFLY PT, R9, R8, 0x1, 0x1f ;  /* 0x0c201f0008097f89 */ /* 0x000e2800000e0000 */
[----:B------:R-:W1:Y:S04]  /*3ecf0*/  SHFL.BFLY PT, R7, R10, 0x1, 0x1f ;  /* 0x0c201f000a077f89 */ /* 0x000e6800000e0000 */
[----:B------:R-:W4:Y:S01]  /*3ed00*/  SHFL.BFLY PT, R11, R5, 0x1, 0x1f ;  /* 0x0c201f00050b7f89 */ /* 0x000f2200000e0000 */
[----:B0-----:R-:W-:Y:S01]  /*3ed10*/  FADD R9, R8, R9 ;  /* 0x0000000908097221 */ /* 0x001fe20000000000 */
[----:B-1----:R-:W-:Y:S01]  /*3ed20*/  FADD R7, R10, R7 ;  /* 0x000000070a077221 */ /* 0x002fe20000000000 */
[----:B----4-:R-:W-:-:S04]  /*3ed30*/  FADD R5, R5, R11 ;  /* 0x0000000b05057221 */ /* 0x010fc80000000000 */
[----:B------:R0:W-:Y:S04]  /*3ed40*/  @!P6 STS [R22+UR9+0x40000], R7 ;  /* 0x040000071600e988 */ /* 0x0001e80008000809 */
[----:B------:R-:W-:Y:S04]  /*3ed50*/  @!P6 STS [R22+UR9+0x40800], R9 ;  /* 0x040800091600e988 */ /* 0x000fe80008000809 */
[----:B------:R3:W-:Y:S01]  /*3ed60*/  @!P6 STS [R22+UR9+0x41000], R5 ;  /* 0x041000051600e988 */ /* 0x0007e20008000809 */
[----:B0-----:R-:W-:-:S03]  /*3ed70*/  FADD R7, -R6, R20 ;  /* 0x0000001406077221 */ /* 0x001fc60000000100 */
[----:B------:R-:W4:Y:S01]  /*3ed80*/  LDL.LU R6, [R1+0x17d8] ;  /* 0x0017d80001067983 */ /* 0x000f220000300800 */
[----:B------:R-:W-:Y:S01]  /*3ed90*/  BAR.SYNC.DEFER_BLOCKING 0x0 ;  /* 0x0000000000007b1d */ /* 0x000fe20000010000 */
[----:B---3--:R-:W-:-:S05]  /*3eda0*/  FADD R5, -R0, R12 ;  /* 0x0000000c00057221 */ /* 0x008fca0000000100 */
[----:B------:R-:W3:Y:S01]  /*3edb0*/  LDL.LU R0, [R1+0x17d4] ;  /* 0x0017d40001007983 */ /* 0x000ee20000300800 */
[----:B------:R-:W-:Y:S01]  /*3edc0*/  LOP3.LUT R21, R21, 0x1c, RZ, 0xc0, !PT ;  /* 0x0000001c15157812 */ /* 0x000fe200078ec0ff */
[----:B------:R-:W0:Y:S03]  /*3edd0*/  S2R R20, SR_TID.X ;  /* 0x0000000000147919 */ /* 0x000e260000002100 */
[----:B------:R-:W-:-:S05]  /*3ede0*/  LEA R21, R21, UR9, 0x3 ;  /* 0x0000000915157c11 */ /* 0x000fca000f8e18ff */
[----:B------:R-:W-:Y:S04]  /*3edf0*/  LDS R8, [R21+0x40000] ;  /* 0x0400000015087984 */ /* 0x000fe80000000800 */
[----:B------:R-:W1:Y:S01]  /*3ee00*/  LDS R9, [R15+0x40000] ;  /* 0x040000000f097984 */ /* 0x000e620000000800 */
[----:B------:R-:W-:Y:S01]  /*3ee10*/  FMUL R7, R7, 1.4426950216293334961 ;  /* 0x3fb8aa3b07077820 */ /* 0x000fe20000400000 */
[----:B------:R-:W-:-:S03]  /*3ee20*/  FMUL R5, R5, 1.4426950216293334961 ;  /* 0x3fb8aa3b05057820 */ /* 0x000fc60000400000 */
[----:B------:R-:W-:Y:S08]  /*3ee30*/  MUFU.EX2 R10, R7 ;  /* 0x00000007000a7308 */ /* 0x000ff00000000800 */
[----:B------:R2:W1:Y:S01]  /*3ee40*/  MUFU.EX2 R11, R5 ;  /* 0x00000005000b7308 */ /* 0x0004620000000800 */
[C---:B0-----:R-:W-:Y:S01]  /*3ee50*/  IMAD.SHL.U32 R13, R20.reuse, 0x10, RZ ;  /* 0x00000010140d7824 */ /* 0x041fe200078e00ff */
[----:B------:R-:W-:-:S02]  /*3ee60*/  SHF.L.U32 R12, R20, 0x3, RZ ;  /* 0x00000003140c7819 */ /* 0x000fc400000006ff */
[C---:B------:R-:W-:Y:S01]  /*3ee70*/  LOP3.LUT R14, R20.reuse, 0x7, RZ, 0xc0, !PT ;  /* 0x00000007140e7812 */ /* 0x040fe200078ec0ff */
[----:B--2---:R-:W-:Y:S01]  /*3ee80*/  IMAD.SHL.U32 R5, R20, 0x2, RZ ;  /* 0x0000000214057824 */ /* 0x004fe200078e00ff */
[----:B------:R-:W-:-:S04]  /*3ee90*/  LOP3.LUT R13, R13, 0x1e00, RZ, 0xc0, !PT ;  /* 0x00001e000d0d7812 */ /* 0x000fc800078ec0ff */
[----:B------:R-:W-:Y:S01]  /*3eea0*/  LOP3.LUT R5, R12, 0x30, R5, 0x48, !PT ;  /* 0x000000300c057812 */ /* 0x000fe200078e4805 */
[----:B-1----:R-:W-:Y:S01]  /*3eeb0*/  FFMA2 R8, R16.F32x2.HI_LO, R10.F32x2.HI_LO, R8.F32x2.HI_LO ;  /* 0x0000000a10087249 */ /* 0x002fe20000000008 */
[----:B----4-:R-:W-:Y:S04]  /*3eec0*/  LDS R6, [R6+0x40000] ;  /* 0x0400000006067984 */ /* 0x010fe80000000800 */
[----:B---3--:R0:W1:Y:S02]  /*3eed0*/  LDS R7, [R0+0x40000] ;  /* 0x0400000000077984 */ /* 0x0080640000000800 */
[----:B0-----:R-:W-:-:S04]  /*3eee0*/  LEA R0, R14, UR9, 0x6 ;  /* 0x000000090e007c11 */ /* 0x001fc8000f8e30ff */
[----:B------:R-:W-:-:S05]  /*3eef0*/  IADD3 R0, PT, PT, R5, R0, R13 ;  /* 0x0000000005007210 */ /* 0x000fca0007ffe00d */
[----:B------:R0:W-:Y:S04]  /*3ef00*/  STL [R1+0x1708], R0 ;  /* 0x0017080001007387 */ /* 0x0001e80000100800 */
[----:B------:R-:W2:Y:S04]  /*3ef10*/  LDL.LU R16, [R1+0x630] ;  /* 0x0006300001107983 */ /* 0x000ea80000300800 */
[----:B------:R3:W-:Y:S04]  /*3ef20*/  STL.64 [R1+0x568], R8 ;  /* 0x0005680801007387 */ /* 0x0007e80000100a00 */
[----:B------:R-:W4:Y:S04]  /*3ef30*/  LDL.LU R17, [R1+0x634] ;  /* 0x0006340001117983 */ /* 0x000f280000300800 */
        /* <DEDUP_REMOVED lines=9> */
[----:B0-----:R-:W4:Y:S01]  /*3efd0*/  LDL.LU R0, [R1+0x62c] ;  /* 0x00062c0001007983 */ /* 0x001f220000300800 */
[----:B------:R-:W-:-:S03]  /*3efe0*/  FADD R5, -R29, R27 ;  /* 0x0000001b1d057221 */ /* 0x000fc60000000100 */
[----:B------:R-:W4:Y:S01]  /*3eff0*/  LDL.LU R13, [R1+0x61c] ;  /* 0x00061c00010d7983 */ /* 0x000f220000300800 */
[----:B---3--:R-:W-:Y:S01]  /*3f000*/  FMUL R8, R5, 1.4426950216293334961 ;  /* 0x3fb8aa3b05087820 */ /* 0x008fe20000400000 */
[----:B-----5:R-:W-:-:S04]  /*3f010*/  FADD R5, -R28, R26 ;  /* 0x0000001a1c057221 */ /* 0x020fc80000000100 */
[----:B------:R-:W-:-:S04]  /*3f020*/  FMUL R5, R5, 1.4426950216293334961 ;  /* 0x3fb8aa3b05057820 */ /* 0x000fc80000400000 */
[----:B------:R0:W-:Y:S01]  /*3f030*/  MUFU.EX2 R9, R5 ;  /* 0x0000000500097308 */ /* 0x0001e20000000800 */
[----:B--2---:R-:W-:-:S05]  /*3f040*/  FMUL R16, R10, R16 ;  /* 0x000000100a107220 */ /* 0x004fca0000400000 */
[----:B------:R2:W-:Y:S01]  /*3f050*/  STL [R1+0x16d4], R16 ;  /* 0x0016d41001007387 */ /* 0x0005e20000100800 */
[C---:B----4-:R-:W-:Y:S01]  /*3f060*/  FMUL R17, R10.reuse, R17 ;  /* 0x000000110a117220 */ /* 0x050fe20000400000 */
[----:B------:R-:W-:-:S04]  /*3f070*/  FMUL R24, R10, R24 ;  /* 0x000000180a187220 */ /* 0x000fc80000400000 */
[----:B------:R3:W-:Y:S01]  /*3f080*/  STL [R1+0x16d8], R17 ;  /* 0x0016d81101007387 */ /* 0x0007e20000100800 */
[----:B------:R-:W-:-:S03]  /*3f090*/  FMUL R25, R10, R23 ;  /* 0x000000170a197220 */ /* 0x000fc60000400000 */
[----:B------:R-:W-:Y:S01]  /*3f0a0*/  STL [R1+0x16c0], R24 ;  /* 0x0016c01801007387 */ /* 0x000fe20000100800 */
[----:B--2---:R-:W-:-:S03]  /*3f0b0*/  FMUL R16, R10, R22 ;  /* 0x000000160a107220 */ /* 0x004fc60000400000 */
[----:B------:R2:W-:Y:S04]  /*3f0c0*/  STL [R1+0x16c4], R25 ;  /* 0x0016c41901007387 */ /* 0x0005e80000100800 */
[----:B------:R4:W-:Y:S04]  /*3f0d0*/  STL [R1+0x16dc], R16 ;  /* 0x0016dc1001007387 */ /* 0x0009e80000100800 */
[----:B0-----:R-:W5:Y:S01]  /*3f0e0*/  LDL.LU R5, [R1+0x618] ;  /* 0x0006180001057983 */ /* 0x001f620000300800 */
[C---:B---3--:R-:W-:Y:S01]  /*3f0f0*/  FMUL R17, R10.reuse, R21 ;  /* 0x000000150a117220 */ /* 0x048fe20000400000 */
[C---:B--2---:R-:W-:Y:S01]  /*3f100*/  FMUL R25, R10.reuse, R19 ;  /* 0x000000130a197220 */ /* 0x044fe20000400000 */
[----:B----4-:R-:W-:Y:S01]  /*3f110*/  FMUL R16, R10, R20 ;  /* 0x000000140a107220 */ /* 0x010fe20000400000 */
[----:B------:R-:W-:-:S02]  /*3f120*/  FMUL R18, R11, R18 ;  /* 0x000000120b127220 */ /* 0x000fc40000400000 */
[----:B------:R-:W-:Y:S01]  /*3f130*/  STL [R1+0x4], R17 ;  /* 0x0000041101007387 */ /* 0x000fe20000100800 */
[----:B------:R-:W-:-:S03]  /*3f140*/  FMUL R19, R11, R15 ;  /* 0x0000000f0b137220 */ /* 0x000fc60000400000 */
[----:B------:R-:W-:Y:S04]  /*3f150*/  STL [R1+0x16d0], R25 ;  /* 0x0016d01901007387 */ /* 0x000fe80000100800 */
[----:B------:R-:W-:Y:S04]  /*3f160*/  STL [R1+0x10], R16 ;  /* 0x0000101001007387 */ /* 0x000fe80000100800 */
[----:B------:R-:W-:Y:S01]  /*3f170*/  STL [R1+0x16e0], R18 ;  /* 0x0016e01201007387 */ /* 0x000fe20000100800 */
[----:B------:R-:W-:-:S03]  /*3f180*/  FMUL R27, R11, R0 ;  /* 0x000000000b1b7220 */ /* 0x000fc60000400000 */
[----:B------:R0:W-:Y:S04]  /*3f190*/  STL [R1+0x16e4], R19 ;  /* 0x0016e41301007387 */ /* 0x0001e80000100800 */
[----:B------:R-:W2:Y:S04]  /*3f1a0*/  LDL.LU R24, [R1+0x608] ;  /* 0x0006080001187983 */ /* 0x000ea80000300800 */
[----:B------:R-:W3:Y:S01]  /*3f1b0*/  LDL.LU R0, [R1+0x60c] ;  /* 0x00060c0001007983 */ /* 0x000ee20000300800 */
[----:B------:R-:W-:-:S03]  /*3f1c0*/  FMUL R26, R11, R14 ;  /* 0x0000000e0b1a7220 */ /* 0x000fc60000400000 */
[----:B------:R-:W1:Y:S04]  /*3f1d0*/  LDL.LU.64 R22, [R1+0x4c8] ;  /* 0x0004c80001167983 */ /* 0x000e680000300a00 */
[----:B------:R-:W4:Y:S04]  /*3f1e0*/  LDL.LU R21, [R1+0x500] ;  /* 0x0005000001157983 */ /* 0x000f280000300800 */
[----:B------:R-:W4:Y:S04]  /*3f1f0*/  LDL R20, [R1+0x8a8] ;  /* 0x0008a80001147983 */ /* 0x000f280000100800 */
[----:B------:R0:W-:Y:S04]  /*3f200*/  STL.64 [R1+0x16c8], R26 ;  /* 0x0016c81a01007387 */ /* 0x0001e80000100a00 */
[----:B0-----:R-:W4:Y:S01]  /*3f210*/  LDL.LU R19, [R1+0x5f0] ;  /* 0x0005f00001137983 */ /* 0x001f220000300800 */
[----:B------:R-:W-:Y:S01]  /*3f220*/  FMUL R25, R11, R13 ;  /* 0x0000000d0b197220 */ /* 0x000fe20000400000 */
[----:B------:R-:W0:Y:S01]  /*3f230*/  S2R R18, SR_TID.X ;  /* 0x0000000000127919 */ /* 0x000e220000002100 */
[----:B------:R-:W-:-:S02]  /*3f240*/  LOP3.LUT R12, R12, 0x78, RZ, 0xc0, !PT ;  /* 0x000000780c0c7812 */ /* 0x000fc400078ec0ff */
[----:B0-----:R-:W-:-:S05]  /*3f250*/  LOP3.LUT R29, R18, 0x1c, RZ, 0xc0, !PT ;  /* 0x0000001c121d7812 */ /* 0x001fca00078ec0ff */
[----:B------:R-:W-:Y:S02]  /*3f260*/  IMAD R26, R29, 0x20, R12 ;  /* 0x000000201d1a7824 */ /* 0x000fe400078e020c */
[----:B-----5:R-:W-:-:S05]  /*3f270*/  FMUL R5, R11, R5 ;  /* 0x000000050b057220 */ /* 0x020fca0000400000 */
[----:B------:R0:W-:Y:S04]  /*3f280*/  STL [R1+0x8], R5 ;  /* 0x0000080501007387 */ /* 0x0001e80000100800 */
[----:B------:R-:W5:Y:S04]  /*3f290*/  LDL.LU R17, [R1+0x5f4] ;  /* 0x0005f40001117983 */ /* 0x000f680000300800 */
[----:B------:R-:W5:Y:S04]  /*3f2a0*/  LDL.LU R16, [R1+0x5e0] ;  /* 0x0005e00001107983 */ /* 0x000f680000300800 */
[----:B------:R-:W5:Y:S04]  /*3f2b0*/  LDL.LU R15, [R1+0x5e4] ;  /* 0x0005e400010f7983 */ /* 0x000f680000300800 */
[----:B------:R-:W5:Y:S04]  /*3f2c0*/  LDL.LU R14, [R1+0x5d0] ;  /* 0x0005d000010e7983 */ /* 0x000f680000300800 */
[----:B------:R-:W5:Y:S04]  /*3f2d0*/  LDL.LU R13, [R1+0x5d4] ;  /* 0x0005d400010d7983 */ /* 0x000f680000300800 */
[----:B------:R-:W5:Y:S04]  /*3f2e0*/  LDL.LU R10, [R1+0x5c0] ;  /* 0x0005c000010a7983 */ /* 0x000f680000300800 */
[----:B0-----:R-:W5:Y:S01]  /*3f2f0*/  LDL.LU R5, [R1+0x5c4] ;  /* 0x0005c40001057983 */ /* 0x001f620000300800 */
[C---:B--2---:R-:W-:Y:S01]  /*3f300*/  FMUL R24, R11.reuse, R24 ;  /* 0x000000180b187220 */ /* 0x044fe20000400000 */
[----:B---3--:R-:W-:-:S02]  /*3f310*/  FMUL R0, R11, R0 ;  /* 0x000000000b007220 */ /* 0x008fc40000400000 */
[----:B------:R-:W-:Y:S04]  /*3f320*/  STL [R1+0x16e8], R25 ;  /* 0x0016e81901007387 */ /* 0x000fe80000100800 */
[----:B------:R-:W-:Y:S04]  /*3f330*/  STL [R1+0x17c0], R18 ;  /* 0x0017c01201007387 */ /* 0x000fe80000100800 */
[----:B------:R-:W-:Y:S04]  /*3f340*/  STL [R1+0x16ec], R24 ;  /* 0x0016ec1801007387 */ /* 0x000fe80000100800 */
[----:B------:R-:W-:Y:S04]  /*3f350*/  STL [R1+0x17c4], R29 ;  /* 0x0017c41d01007387 */ /* 0x000fe80000100800 */
[----:B------:R0:W-:Y:S04]  /*3f360*/  STL [R1+0x1c], R0 ;  /* 0x00001c0001007387 */ /* 0x0001e80000100800 */
[----:B------:R-:W-:Y:S04]  /*3f370*/  STL [R1+0x16f0], R26 ;  /* 0x0016f01a01007387 */ /* 0x000fe80000100800 */
[----:B0-----:R-:W2:Y:S01]  /*3f380*/  LDL R0, [R1+0xddc] ;  /* 0x000ddc0001007983 */ /* 0x001ea20000100800 */
[----:B------:R-:W1:Y:S03]  /*3f390*/  MUFU.EX2 R8, R8 ;  /* 0x0000000800087308 */ /* 0x000e660000000800 */
[----:B------:R-:W3:Y:S01]  /*3f3a0*/  LDL.LU R28, [R1+0x504] ;  /* 0x00050400011c7983 */ /* 0x000ee20000300800 */
[----:B-1----:R-:W-:-:S05]  /*3f3b0*/  FFMA2 R6, R22.F32x2.HI_LO, R8.F32x2.HI_LO, R6.F32x2.HI_LO ;  /* 0x0000000816067249 */ /* 0x002fca0000000006 */
[----:B------:R4:W-:Y:S02]  /*3f3c0*/  STL.64 [R1+0x560], R6 ;  /* 0x0005600601007387 */ /* 0x0009e40000100a00 */
[----:B----4-:R-:W-:-:S05]  /*3f3d0*/  FMUL R6, R8, R19 ;  /* 0x0000001308067220 */ /* 0x010fca0000400000 */
[----:B------:R0:W-:Y:S01]  /*3f3e0*/  STL [R1+0x90], R6 ;  /* 0x0000900601007387 */ /* 0x0001e20000100800 */
[C---:B-----5:R-:W-:Y:S01]  /*3f3f0*/  FMUL R11, R8.reuse, R17 ;  /* 0x00000011080b7220 */ /* 0x060fe20000400000 */
[----:B------:R-:W-:-:S04]  /*3f400*/  FMUL R7, R8, R16 ;  /* 0x0000001008077220 */ /* 0x000fc80000400000 */
[----:B------:R1:W-:Y:S01]  /*3f410*/  STL [R1+0x94], R11 ;  /* 0x0000940b01007387 */ /* 0x0003e20000100800 */
[----:B0-----:R-:W-:-:S03]  /*3f420*/  FMUL R6, R8, R15 ;  /* 0x0000000f08067220 */ /* 0x001fc60000400000 */
[----:B------:R0:W-:Y:S04]  /*3f430*/  STL [R1+0xc0], R7 ;  /* 0x0000c00701007387 */ /* 0x0001e80000100800 */
[----:B------:R4:W-:Y:S01]  /*3f440*/  STL [R1+0xc4], R6 ;  /* 0x0000c40601007387 */ /* 0x0009e20000100800 */
[C---:B-1----:R-:W-:Y:S01]  /*3f450*/  FMUL R11, R8.reuse, R14 ;  /* 0x0000000e080b7220 */ /* 0x042fe20000400000 */
[----:B0-----:R-:W-:-:S04]  /*3f460*/  FMUL R7, R8, R13 ;  /* 0x0000000d08077220 */ /* 0x001fc80000400000 */
[----:B------:R-:W-:Y:S01]  /*3f470*/  STL [R1+0xd0], R11 ;  /* 0x0000d00b01007387 */ /* 0x000fe20000100800 */
[C---:B----4-:R-:W-:Y:S01]  /*3f480*/  FMUL R6, R8.reuse, R10 ;  /* 0x0000000a08067220 */ /* 0x050fe20000400000 */
[----:B------:R-:W-:Y:S02]  /*3f490*/  FMUL R5, R8, R5 ;  /* 0x0000000508057220 */ /* 0x000fe40000400000 */
[----:B------:R0:W-:Y:S04]  /*3f4a0*/  STL [R1+0xd4], R7 ;  /* 0x0000d40701007387 */ /* 0x0001e80000100800 */
[----:B------:R2:W-:Y:S01]  /*3f4b0*/  STL [R1+0xf0], R6 ;  /* 0x0000f00601007387 */ /* 0x0005e20000100800 */
[----:B0-----:R-:W-:-:S03]  /*3f4c0*/  FADD R7, -R2, R3 ;  /* 0x0000000302077221 */ /* 0x001fc60000000100 */
[----:B------:R-:W4:Y:S04]  /*3f4d0*/  LDL.LU R3, [R1+0x17d0] ;  /* 0x0017d00001037983 */ /* 0x000f280000300800 */
[----:B------:R0:W-:Y:S04]  /*3f4e0*/  STL [R1+0xf4], R5 ;  /* 0x0000f40501007387 */ /* 0x0001e80000100800 */
[----:B------:R-:W5:Y:S04]  /*3f4f0*/  LDL.LU R2, [R1+0x17cc] ;  /* 0x0017cc0001027983 */ /* 0x000f680000300800 */
[----:B------:R-:W3:Y:S04]  /*3f500*/  LDL R8, [R1+0xde0] ;  /* 0x000de00001087983 */ /* 0x000ee80000100800 */
[----:B------:R-:W3:Y:S04]  /*3f510*/  LDL R19, [R1+0xdd4] ;  /* 0x000dd40001137983 */ /* 0x000ee80000100800 */
[----:B------:R-:W3:Y:S04]  /*3f520*/  LDL.LU R18, [R1+0x5f8] ;  /* 0x0005f80001127983 */ /* 0x000ee80000300800 */
[----:B------:R-:W3:Y:S04]  /*3f530*/  LDL.LU R17, [R1+0x5fc] ;  /* 0x0005fc0001117983 */ /* 0x000ee80000300800 */
[----:B------:R-:W3:Y:S04]  /*3f540*/  LDL.LU R16, [R1+0x5e8] ;  /* 0x0005e80001107983 */ /* 0x000ee80000300800 */
[----:B------:R-:W3:Y:S04]  /*3f550*/  LDL.LU R15, [R1+0x5ec] ;  /* 0x0005ec00010f7983 */ /* 0x000ee80000300800 */
[----:B------:R-:W3:Y:S01]  /*3f560*/  LDL.LU R14, [R1+0x5d8] ;  /* 0x0005d800010e7983 */ /* 0x000ee20000300800 */
[----:B--2---:R-:W-:-:S03]  /*3f570*/  IADD3 R6, P1, PT, R0, UR5, RZ ;  /* 0x0000000500067c10 */ /* 0x004fc6000ff3e0ff */
[----:B------:R-:W2:Y:S04]  /*3f580*/  LDL.LU R13, [R1+0x5dc] ;  /* 0x0005dc00010d7983 */ /* 0x000ea80000300800 */
[----:B------:R-:W2:Y:S04]  /*3f590*/  LDL.LU R12, [R1+0x5c8] ;  /* 0x0005c800010c7983 */ /* 0x000ea80000300800 */
[----:B------:R-:W2:Y:S04]  /*3f5a0*/  LDL.LU R11, [R1+0x5cc] ;  /* 0x0005cc00010b7983 */ /* 0x000ea80000300800 */
[----:B------:R-:W2:Y:S01]  /*3f5b0*/  LDL R0, [R1+0xdcc] ;  /* 0x000dcc0001007983 */ /* 0x000ea20000100800 */
[----:B------:R-:W-:Y:S01]  /*3f5c0*/  USHF.R.S32.HI UR11, URZ, 0x1f, UR5 ;  /* 0x0000001fff0b7899 */ /* 0x000fe20008011405 */
[----:B0-----:R-:W-:Y:S01]  /*3f5d0*/  FADD R5, -R20, R21 ;  /* 0x0000001514057221 */ /* 0x001fe20000000100 */
[----:B------:R-:W-:-:S03]  /*3f5e0*/  FMUL R10, R7, 1.4426950216293334961 ;  /* 0x3fb8aa3b070a7820 */ /* 0x000fc60000400000 */
[----:B------:R-:W-:Y:S01]  /*3f5f0*/  FMUL R5, R5, 1.4426950216293334961 ;  /* 0x3fb8aa3b05057820 */ /* 0x000fe20000400000 */
[----:B----4-:R-:W-:Y:S04]  /*3f600*/  LDS R3, [R3+0x40000] ;  /* 0x0400000003037984 */ /* 0x010fe80000000800 */
[----:B-----5:R-:W0:Y:S01]  /*3f610*/  LDS R2, [R2+0x40000] ;  /* 0x0400000002027984 */ /* 0x020e220000000800 */
[C---:B---3--:R-:W-:Y:S01]  /*3f620*/  FMUL R18, R9.reuse, R18 ;  /* 0x0000001209127220 */ /* 0x048fe20000400000 */
[----:B------:R-:W-:Y:S01]  /*3f630*/  IADD3 R8, P2, PT, R8, UR5, RZ ;  /* 0x0000000508087c10 */ /* 0x000fe2000ff5e0ff */
[C---:B------:R-:W-:Y:S01]  /*3f640*/  FMUL R16, R9.reuse, R16 ;  /* 0x0000001009107220 */ /* 0x040fe20000400000 */
[----:B------:R-:W-:Y:S01]  /*3f650*/  FMUL R15, R9, R15 ;  /* 0x0000000f090f7220 */ /* 0x000fe20000400000 */
[----:B------:R-:W-:Y:S01]  /*3f660*/  IADD3.X R7, PT, PT, R19, UR11, RZ, P1, !PT ;  /* 0x0000000b13077c10 */ /* 0x000fe20008ffe4ff */
[----:B0-----:R0:W-:Y:S04]  /*3f670*/  STL [R1+0x17c8], R2 ;  /* 0x0017c80201007387 */ /* 0x0011e80000100800 */
[----:B------:R-:W-:Y:S01]  /*3f680*/  STL [R1+0x98], R18 ;  /* 0x0000981201007387 */ /* 0x000fe20000100800 */
[----:B0-----:R-:W-:-:S05]  /*3f690*/  FMUL R2, R9, R17 ;  /* 0x0000001109027220 */ /* 0x001fca0000400000 */
[----:B------:R0:W-:Y:S01]  /*3f6a0*/  STL [R1+0x9c], R2 ;  /* 0x00009c0201007387 */ /* 0x0001e20000100800 */
[----:B--2---:R-:W-:-:S03]  /*3f6b0*/  FMUL R13, R9, R13 ;  /* 0x0000000d090d7220 */ /* 0x004fc60000400000 */
[----:B------:R-:W-:Y:S01]  /*3f6c0*/  STL [R1+0xc8], R16 ;  /* 0x0000c81001007387 */ /* 0x000fe20000100800 */
[----:B0-----:R-:W-:-:S03]  /*3f6d0*/  FMUL R2, R9, R14 ;  /* 0x0000000e09027220 */ /* 0x001fc60000400000 */
[----:B------:R-:W-:Y:S01]  /*3f6e0*/  STL [R1+0xcc], R15 ;  /* 0x0000cc0f01007387 */ /* 0x000fe20000100800 */
[----:B------:R-:W-:-:S03]  /*3f6f0*/  FMUL R12, R9, R12 ;  /* 0x0000000c090c7220 */ /* 0x000fc60000400000 */
[----:B------:R0:W-:Y:S02]  /*3f700*/  STL [R1+0xd8], R2 ;  /* 0x0000d80201007387 */ /* 0x0001e40000100800 */
[----:B0-----:R-:W-:Y:S01]  /*3f710*/  FMUL R2, R9, R11 ;  /* 0x0000000b09027220 */ /* 0x001fe20000400000 */
[----:B------:R-:W-:Y:S01]  /*3f720*/  IADD3.X R9, PT, PT, R0, UR11, RZ, P2, !PT ;  /* 0x0000000b00097c10 */ /* 0x000fe200097fe4ff */
[----:B------:R0:W-:Y:S02]  /*3f730*/  MUFU.EX2 R11, R5 ;  /* 0x00000005000b7308 */ /* 0x0001e40000000800 */
[----:B0-----:R-:W-:Y:S02]  /*3f740*/  FADD R5, -R4, R28 ;  /* 0x0000001c04057221 */ /* 0x001fe40000000100 */
[----:B------:R-:W2:Y:S04]  /*3f750*/  LDG.E.U8 R28, desc[UR14][R6.64] ;  /* 0x0000000e061c7981 */ /* 0x000ea8000c1e1100 */
[----:B------:R-:W3:Y:S04]  /*3f760*/  LDG.E.U8 R6, desc[UR14][R8.64] ;  /* 0x0000000e08067981 */ /* 0x000ee8000c1e1100 */
[----:B------:R-:W-:Y:S04]  /*3f770*/  STL [R1+0xdc], R13 ;  /* 0x0000dc0d01007387 */ /* 0x000fe80000100800 */
[----:B------:R-:W-:Y:S04]  /*3f780*/  STL [R1+0xf8], R12 ;  /* 0x0000f80c01007387 */ /* 0x000fe80000100800 */
[----:B------:R0:W-:Y:S04]  /*3f790*/  STL [R1+0xfc], R2 ;  /* 0x0000fc0201007387 */ /* 0x0001e80000100800 */
[----:B0-----:R-:W4:Y:S04]  /*3f7a0*/  LDL.LU R2, [R1+0x5b0] ;  /* 0x0005b00001027983 */ /* 0x001f280000300800 */
[----:B------:R-:W5:Y:S04]  /*3f7b0*/  LDL.LU R29, [R1+0x5b4] ;  /* 0x0005b400011d7983 */ /* 0x000f680000300800 */
[----:B------:R-:W4:Y:S04]  /*3f7c0*/  LDL.LU R18, [R1+0x5a0] ;  /* 0x0005a00001127983 */ /* 0x000f280000300800 */
[----:B------:R-:W4:Y:S04]  /*3f7d0*/  LDL.LU R4, [R1+0x5a4] ;  /* 0x0005a40001047983 */ /* 0x000f280000300800 */
[----:B------:R-:W5:Y:S04]  /*3f7e0*/  LDL.LU R9, [R1+0x594] ;  /* 0x0005940001097983 */ /* 0x000f680000300800 */
        /* <DEDUP_REMOVED lines=10> */
[----:B------:R-:W5:Y:S04]  /*3f890*/  LDL.LU.64 R16, [R1+0x4d8] ;  /* 0x0004d80001107983 */ /* 0x000f680000300a00 */
[----:B------:R-:W5:Y:S04]  /*3f8a0*/  LDL R7, [R1+0xcdc] ;  /* 0x000cdc0001077983 */ /* 0x000f680000100800 */
[----:B------:R-:W5:Y:S04]  /*3f8b0*/  LDL.LU R15, [R1+0x508] ;  /* 0x00050800010f7983 */ /* 0x000f680000300800 */
[----:B------:R-:W5:Y:S04]  /*3f8c0*/  LDL R23, [R1+0x8a0] ;  /* 0x0008a00001177983 */ /* 0x000f680000100800 */
[----:B------:R-:W5:Y:S04]  /*3f8d0*/  LDL.LU R22, [R1+0x50c] ;  /* 0x00050c0001167983 */ /* 0x000f680000300800 */
[----:B------:R-:W5:Y:S04]  /*3f8e0*/  LDL R21, [R1+0x89c] ;  /* 0x00089c0001157983 */ /* 0x000f680000100800 */
[----:B------:R-:W5:Y:S04]  /*3f8f0*/  LDL.LU R20, [R1+0x510] ;  /* 0x0005100001147983 */ /* 0x000f680000300800 */
[----:B--2---:R0:W-:Y:S04]  /*3f900*/  STL [R1+0x284], R28 ;  /* 0x0002841c01007387 */ /* 0x0041e80000100800 */
[----:B0-----:R-:W2:Y:S04]  /*3f910*/  LDL R28, [R1+0x898] ;  /* 0x00089800011c7983 */ /* 0x001ea80000100800 */
[----:B---3--:R0:W-:Y:S02]  /*3f920*/  STL [R1+0x280], R6 ;  /* 0x0002800601007387 */ /* 0x0081e40000100800 */
[----:B0-----:R-:W-:-:S02]  /*3f930*/  FMUL R6, R5, 1.4426950216293334961 ;  /* 0x3fb8aa3b05067820 */ /* 0x001fc40000400000 */
[----:B------:R-:W3:Y:S01]  /*3f940*/  LDL.LU R5, [R1+0x590] ;  /* 0x0005900001057983 */ /* 0x000ee20000300800 */
[----:B------:R-:W4:Y:S02]  /*3f950*/  MUFU.EX2 R10, R10 ;  /* 0x0000000a000a7308 */ /* 0x000f240000000800 */
[C---:B----4-:R-:W-:Y:S01]  /*3f960*/  FMUL R2, R10.reuse, R2 ;  /* 0x000000020a027220 */ /* 0x050fe20000400000 */
[C---:B-----5:R-:W-:Y:S01]  /*3f970*/  FMUL R29, R10.reuse, R29 ;  /* 0x0000001d0a1d7220 */ /* 0x060fe20000400000 */
[C---:B------:R-:W-:Y:S01]  /*3f980*/  FMUL R18, R10.reuse, R18 ;  /* 0x000000120a127220 */ /* 0x040fe20000400000 */
[C---:B------:R-:W-:Y:S02]  /*3f990*/  FMUL R4, R10.reuse, R4 ;  /* 0x000000040a047220 */ /* 0x040fe40000400000 */
[----:B------:R0:W-:Y:S04]  /*3f9a0*/  STL [R1+0xe0], R2 ;  /* 0x0000e00201007387 */ /* 0x0001e80000100800 */
[----:B0-----:R-:W4:Y:S04]  /*3f9b0*/  LDL.LU R2, [R1+0x17c8] ;  /* 0x0017c80001027983 */ /* 0x001f280000300800 */
[----:B------:R0:W-:Y:S01]  /*3f9c0*/  STL [R1+0xe4], R29 ;  /* 0x0000e41d01007387 */ /* 0x0001e20000100800 */
[----:B------:R-:W-:-:S03]  /*3f9d0*/  FMUL R14, R10, R14 ;  /* 0x0000000e0a0e7220 */ /* 0x000fc60000400000 */
[----:B0-----:R-:W5:Y:S04]  /*3f9e0*/  LDL.LU R29, [R1+0x17c4] ;  /* 0x0017c400011d7983 */ /* 0x001f680000300800 */
[----:B------:R0:W-:Y:S04]  /*3f9f0*/  STL [R1+0x100], R18 ;  /* 0x0001001201007387 */ /* 0x0001e80000100800 */
[----:B0-----:R-:W2:Y:S04]  /*3fa00*/  LDL.LU R18, [R1+0x17c0] ;  /* 0x0017c00001127983 */ /* 0x001ea80000300800 */
[----:B------:R0:W-:Y:S04]  /*3fa10*/  STL [R1+0x104], R4 ;  /* 0x0001040401007387 */ /* 0x0001e80000100800 */
[----:B0-----:R-:W2:Y:S01]  /*3fa20*/  LDL.LU R4, [R1+0x17bc] ;  /* 0x0017bc0001047983 */ /* 0x001ea20000300800 */
[----:B------:R-:W-:Y:S01]  /*3fa30*/  FMUL R0, R11, R0 ;  /* 0x000000000b007220 */ /* 0x000fe20000400000 */
[----:B---3--:R-:W-:-:S05]  /*3fa40*/  FMUL R5, R10, R5 ;  /* 0x000000050a057220 */ /* 0x008fca0000400000 */
[----:B------:R0:W-:Y:S02]  /*3fa50*/  STL [R1+0x110], R5 ;  /* 0x0001100501007387 */ /* 0x0001e40000100800 */
[C---:B0-----:R-:W-:Y:S01]  /*3fa60*/  FMUL R5, R10.reuse, R9 ;  /* 0x000000090a057220 */ /* 0x041fe20000400000 */
[----:B------:R-:W-:-:S04]  /*3fa70*/  FMUL R9, R10, R13 ;  /* 0x0000000d0a097220 */ /* 0x000fc80000400000 */
[----:B------:R0:W-:Y:S04]  /*3fa80*/  STL [R1+0x114], R5 ;  /* 0x0001140501007387 */ /* 0x0001e80000100800 */
[----:B------:R1:W-:Y:S01]  /*3fa90*/  STL [R1+0x140], R14 ;  /* 0x0001400e01007387 */ /* 0x0003e20000100800 */
[----:B0-----:R-:W-:-:S03]  /*3faa0*/  FMUL R5, R11, R12 ;  /* 0x0000000c0b057220 */ /* 0x001fc60000400000 */
[----:B------:R0:W-:Y:S04]  /*3fab0*/  STL [R1+0x144], R9 ;  /* 0x0001440901007387 */ /* 0x0001e80000100800 */
[----:B-1----:R-:W3:Y:S04]  /*3fac0*/  LDL R14, [R1+0xde4] ;  /* 0x000de400010e7983 */ /* 0x002ee80000100800 */
[----:B------:R-:W-:Y:S04]  /*3fad0*/  STL [R1+0xe8], R5 ;  /* 0x0000e80501007387 */ /* 0x000fe80000100800 */
[----:B------:R-:W3:Y:S04]  /*3fae0*/  LDL R13, [R1+0xce0] ;  /* 0x000ce000010d7983 */ /* 0x000ee80000100800 */
[----:B------:R1:W-:Y:S04]  /*3faf0*/  STL [R1+0xec], R0 ;  /* 0x0000ec0001007387 */ /* 0x0003e80000100800 */
[----:B0-----:R-:W3:Y:S04]  /*3fb00*/  LDL R9, [R1+0xcd8] ;  /* 0x000cd80001097983 */ /* 0x001ee80000100800 */
[----:B------:R-:W5:Y:S04]  /*3fb10*/  LDL R12, [R1+0xdc4] ;  /* 0x000dc400010c7983 */ /* 0x000f680000100800 */
[----:B-1----:R-:W5:Y:S01]  /*3fb20*/  LDL R0, [R1+0xcd4] ;  /* 0x000cd40001007983 */ /* 0x002f620000100800 */
[C---:B------:R-:W-:Y:S01]  /*3fb30*/  FMUL R5, R11.reuse, R8 ;  /* 0x000000080b057220 */ /* 0x040fe20000400000 */
[C---:B------:R-:W-:Y:S01]  /*3fb40*/  FMUL R27, R11.reuse, R27 ;  /* 0x0000001b0b1b7220 */ /* 0x040fe20000400000 */
[----:B------:R-:W-:-:S03]  /*3fb50*/  FMUL R8, R11, R26 ;  /* 0x0000001a0b087220 */ /* 0x000fc60000400000 */
[----:B------:R0:W-:Y:S04]  /*3fb60*/  STL [R1+0x108], R5 ;  /* 0x0001080501007387 */ /* 0x0001e80000100800 */
[----:B------:R-:W-:Y:S01]  /*3fb70*/  STL [R1+0x10c], R27 ;  /* 0x00010c1b01007387 */ /* 0x000fe20000100800 */
[----:B0-----:R-:W-:-:S03]  /*3fb80*/  FMUL R5, R11, R25 ;  /* 0x000000190b057220 */ /* 0x001fc60000400000 */
[----:B------:R0:W-:Y:S04]  /*3fb90*/  STL [R1+0x118], R8 ;  /* 0x0001180801007387 */ /* 0x0001e80000100800 */
[----:B------:R1:W-:Y:S01]  /*3fba0*/  STL [R1+0x11c], R5 ;  /* 0x00011c0501007387 */ /* 0x0003e20000100800 */
[----:B--2---:R-:W-:-:S03]  /*3fbb0*/  LOP3.LUT R18, R18, 0x1c, RZ, 0xc0, !PT ;  /* 0x0000001c12127812 */ /* 0x004fc600078ec0ff */
[----:B------:R-:W-:Y:S01]  /*3fbc0*/  LDS R4, [R4+0x40000] ;  /* 0x0400000004047984 */ /* 0x000fe20000000800 */
[C---:B0-----:R-:W-:Y:S01]  /*3fbd0*/  FMUL R8, R11.reuse, R19 ;  /* 0x000000130b087220 */ /* 0x041fe20000400000 */
[----:B-1----:R-:W-:Y:S01]  /*3fbe0*/  FMUL R5, R11, R24 ;  /* 0x000000180b057220 */ /* 0x002fe20000400000 */
[----:B----4-:R-:W-:Y:S01]  /*3fbf0*/  FFMA2 R10, R16.F32x2.HI_LO, R10.F32x2.HI_LO, R2.F32x2.HI_LO ;  /* 0x0000000a100a7249 */ /* 0x010fe20000000002 */
[----:B------:R-:W-:Y:S01]  /*3fc00*/  IADD3 R2, P1, PT, R7, UR5, RZ ;  /* 0x0000000507027c10 */ /* 0x000fe2000ff3e0ff */
[----:B------:R-:W-:Y:S02]  /*3fc10*/  FADD R7, -R23, R15 ;  /* 0x0000000f17077221 */ /* 0x000fe40000000100 */
[----:B------:R-:W-:Y:S01]  /*3fc20*/  STL [R1+0x148], R5 ;  /* 0x0001480501007387 */ /* 0x000fe20000100800 */
[----:B------:R-:W-:-:S03]  /*3fc30*/  LEA.HI R18, R18, 0x38, RZ, 0x1e ;  /* 0x0000003812127811 */ /* 0x000fc600078ff0ff */
[----:B------:R0:W-:Y:S04]  /*3fc40*/  STL [R1+0x14c], R8 ;  /* 0x00014c0801007387 */ /* 0x0001e80000100800 */
[----:B------:R1:W-:Y:S01]  /*3fc50*/  STL.64 [R1+0x558], R10 ;  /* 0x0005580a01007387 */ /* 0x0003e20000100a00 */
[----:B------:R-:W-:-:S05]  /*3fc60*/  LEA R18, R18, UR9, 0x5 ;  /* 0x0000000912127c11 */ /* 0x000fca000f8e28ff */
[----:B------:R2:W4:Y:S01]  /*3fc70*/  LDS R5, [R18+0x40000] ;  /* 0x0400000012057984 */ /* 0x0005220000000800 */
[----:B0-----:R0:W0:Y:S01]  /*3fc80*/  MUFU.EX2 R8, R6 ;  /* 0x0000000600087308 */ /* 0x0010220000000800 */
[----:B---3--:R-:W-:-:S05]  /*3fc90*/  IADD3.X R3, PT, PT, R9, UR11, RZ, P1, !PT ;  /* 0x0000000b09037c10 */ /* 0x008fca0008ffe4ff */
[----:B------:R-:W3:Y:S01]  /*3fca0*/  LDG.E.U8 R15, desc[UR14][R2.64] ;  /* 0x0000000e020f7981 */ /* 0x000ee2000c1e1100 */
[----:B-1----:R-:W-:-:S04]  /*3fcb0*/  IADD3 R10, P2, PT, R14, UR5, RZ ;  /* 0x000000050e0a7c10 */ /* 0x002fc8000ff5e0ff */
[----:B-----5:R-:W-:Y:S01]  /*3fcc0*/  IADD3.X R11, PT, PT, R12, UR11, RZ, P2, !PT ;  /* 0x0000000b0c0b7c10 */ /* 0x020fe200097fe4ff */
[----:B------:R-:W5:Y:S04]  /*3fcd0*/  LDL.LU R3, [R1+0x580] ;  /* 0x0005800001037983 */ /* 0x000f680000300800 */
[----:B--2---:R1:W2:Y:S01]  /*3fce0*/  LDG.E.U8 R18, desc[UR14][R10.64] ;  /* 0x0000000e0a127981 */ /* 0x0042a2000c1e1100 */
[----:B------:R-:W-:Y:S01]  /*3fcf0*/  FADD R12, -R21, R22 ;  /* 0x00000016150c7221 */ /* 0x000fe20000000100 */
[----:B-1----:R-:W-:Y:S02]  /*3fd00*/  FADD R11, -R28, R20 ;  /* 0x000000141c0b7221 */ /* 0x002fe40000000100 */
[----:B------:R-:W2:Y:S04]  /*3fd10*/  LDL.LU R28, [R1+0x584] ;  /* 0x00058400011c7983 */ /* 0x000ea80000300800 */
[----:B------:R-:W2:Y:S04]  /*3fd20*/  LDL.LU R27, [R1+0x570] ;  /* 0x00057000011b7983 */ /* 0x000ea80000300800 */
[----:B------:R-:W2:Y:S04]  /*3fd30*/  LDL.LU R26, [R1+0x574] ;  /* 0x00057400011a7983 */ /* 0x000ea80000300800 */
[----:B------:R-:W2:Y:S04]  /*3fd40*/  LDL.LU R25, [R1+0x3b0] ;  /* 0x0003b00001197983 */ /* 0x000ea80000300800 */
[----:B------:R-:W2:Y:S04]  /*3fd50*/  LDL.LU R24, [R1+0x3b4] ;  /* 0x0003b40001187983 */ /* 0x000ea80000300800 */
[----:B------:R-:W4:Y:S04]  /*3fd60*/  LDL.LU R23, [R1+0x390] ;  /* 0x0003900001177983 */ /* 0x000f280000300800 */
[----:B------:R-:W4:Y:S01]  /*3fd70*/  LDL.LU R22, [R1+0x394] ;  /* 0x0003940001167983 */ /* 0x000f220000300800 */
[----:B0-----:R-:W-:-:S03]  /*3fd80*/  IADD3 R6, P3, PT, R13, UR5, RZ ;  /* 0x000000050d067c10 */ /* 0x001fc6000ff7e0ff */
[----:B------:R-:W4:Y:S01]  /*3fd90*/  LDL.LU R19, [R1+0x588] ;  /* 0x0005880001137983 */ /* 0x000f220000300800 */
[----:B------:R-:W-:-:S03]  /*3fda0*/  FMUL R9, R7, 1.4426950216293334961 ;  /* 0x3fb8aa3b07097820 */ /* 0x000fc60000400000 */
[----:B------:R-:W4:Y:S01]  /*3fdb0*/  LDL.LU R17, [R1+0x58c] ;  /* 0x00058c0001117983 */ /* 0x000f220000300800 */
[----:B------:R-:W-:-:S03]  /*3fdc0*/  IADD3.X R7, PT, PT, R0, UR11, RZ, P3, !PT ;  /* 0x0000000b00077c10 */ /* 0x000fc60009ffe4ff */
[----:B------:R-:W4:Y:S04]  /*3fdd0*/  LDL.LU R16, [R1+0x578] ;  /* 0x0005780001107983 */ /* 0x000f280000300800 */
[----:B------:R-:W4:Y:S01]  /*3fde0*/  LDL.LU R0, [R1+0x57c] ;  /* 0x00057c0001007983 */ /* 0x000f220000300800 */
[----:B------:R-:W-:-:S03]  /*3fdf0*/  FMUL R2, R12, 1.4426950216293334961 ;  /* 0x3fb8aa3b0c027820 */ /* 0x000fc60000400000 */
[----:B------:R-:W4:Y:S04]  /*3fe00*/  LDL.LU R13, [R1+0x3b8] ;  /* 0x0003b800010d7983 */ /* 0x000f280000300800 */
[----:B------:R-:W4:Y:S04]  /*3fe10*/  LDL.LU R12, [R1+0x3bc] ;  /* 0x0003bc00010c7983 */ /* 0x000f280000300800 */
[----:B------:R-:W4:Y:S04]  /*3fe20*/  LDL.LU R14, [R1+0x39c] ;  /* 0x00039c00010e7983 */ /* 0x000f280000300800 */
[----:B------:R-:W4:Y:S01]  /*3fe30*/  LDL.LU.64 R20, [R1+0x4e0] ;  /* 0x0004e00001147983 */ /* 0x000f220000300a00 */
[----:B------:R0:W-:Y:S08]  /*3fe40*/  MUFU.EX2 R10, R2 ;  /* 0x00000002000a7308 */ /* 0x0001f00000000800 */
[----:B------:R-:W1:Y:S01]  /*3fe50*/  MUFU.EX2 R9, R9 ;  /* 0x0000000900097308 */ /* 0x000e620000000800 */
[----:B---3--:R3:W-:Y:S02]  /*3fe60*/  STL [R1+0x26c], R15 ;  /* 0x00026c0f01007387 */ /* 0x0087e40000100800 */
[----:B---3--:R-:W-:-:S04]  /*3fe70*/  LEA.HI R15, R29, 0x40, RZ, 0x1e ;  /* 0x000000401d0f7811 */ /* 0x008fc800078ff0ff */
[----:B------:R-:W-:-:S05]  /*3fe80*/  LEA R15, R15, UR9, 0x5 ;  /* 0x000000090f0f7c11 */ /* 0x000fca000f8e28ff */
[----:B0-----:R0:W-:Y:S04]  /*3fe90*/  LDS R2, [R15+0x40000] ;  /* 0x040000000f027984 */ /* 0x0011e80000000800 */
[----:B0-----:R-:W3:Y:S01]  /*3fea0*/  LDL.LU R15, [R1+0x398] ;  /* 0x00039800010f7983 */ /* 0x001ee20000300800 */
[----:B------:R-:W-:Y:S01]  /*3feb0*/  LEA.HI R29, R29, 0x48, RZ, 0x1e ;  /* 0x000000481d1d7811 */ /* 0x000fe200078ff0ff */
[----:B-----5:R-:W-:-:S03]  /*3fec0*/  FMUL R3, R8, R3 ;  /* 0x0000000308037220 */ /* 0x020fc60000400000 */
[----:B------:R-:W-:Y:S02]  /*3fed0*/  LEA R29, R29, UR9, 0x5 ;  /* 0x000000091d1d7c11 */ /* 0x000fe4000f8e28ff */
[----:B------:R-:W-:Y:S04]  /*3fee0*/  STL [R1+0x130], R3 ;  /* 0x0001300301007387 */ /* 0x000fe80000100800 */
[----:B------:R0:W5:Y:S04]  /*3fef0*/  LDS R3, [R29+0x40000] ;  /* 0x040000001d037984 */ /* 0x0001680000000800 */
[----:B--2---:R2:W-:Y:S01]  /*3ff00*/  STL [R1+0x268], R18 ;  /* 0x0002681201007387 */ /* 0x0045e20000100800 */
[C---:B0-----:R-:W-:Y:S01]  /*3ff10*/  FMUL R29, R8.reuse, R28 ;  /* 0x0000001c081d7220 */ /* 0x041fe20000400000 */
[C---:B------:R-:W-:Y:S01]  /*3ff20*/  FMUL R28, R8.reuse, R27 ;  /* 0x0000001b081c7220 */ /* 0x040fe20000400000 */
[C---:B------:R-:W-:Y:S01]  /*3ff30*/  FMUL R27, R8.reuse, R26 ;  /* 0x0000001a081b7220 */ /* 0x040fe20000400000 */
[C---:B------:R-:W-:Y:S01]  /*3ff40*/  FMUL R26, R8.reuse, R25 ;  /* 0x00000019081a7220 */ /* 0x040fe20000400000 */
[C---:B------:R-:W-:Y:S01]  /*3ff50*/  FMUL R25, R8.reuse, R24 ;  /* 0x0000001808197220 */ /* 0x040fe20000400000 */
[C---:B----4-:R-:W-:Y:S01]  /*3ff60*/  FMUL R24, R8.reuse, R23 ;  /* 0x0000001708187220 */ /* 0x050fe20000400000 */
[----:B--2---:R-:W2:Y:S01]  /*3ff70*/  LDL R18, [R1+0xde8] ;  /* 0x000de80001127983 */ /* 0x004ea20000100800 */
[----:B------:R-:W-:-:S03]  /*3ff80*/  FMUL R23, R8, R22 ;  /* 0x0000001608177220 */ /* 0x000fc60000400000 */
[----:B------:R-:W-:Y:S01]  /*3ff90*/  STL [R1+0x134], R29 ;  /* 0x0001341d01007387 */ /* 0x000fe20000100800 */
[----:B-1----:R-:W-:-:S03]  /*3ffa0*/  FMUL R19, R9, R19 ;  /* 0x0000001309137220 */ /* 0x002fc60000400000 */
[----:B------:R-:W-:Y:S01]  /*3ffb0*/  STL [R1+0x120], R28 ;  /* 0x0001201c01007387 */ /* 0x000fe20000100800 */
[----:B------:R-:W-:-:S03]  /*3ffc0*/  FMUL R22, R9, R17 ;  /* 0x0000001109167220 */ /* 0x000fc60000400000 */
[----:B------:R-:W-:Y:S04]  /*3ffd0*/  STL [R1+0x124], R27 ;  /* 0x0001241b01007387 */ /* 0x000fe80000100800 */
[----:B------:R-:W-:Y:S04]  /*3ffe0*/  STL [R1+0x150], R26 ;  /* 0x0001501a01007387 */ /* 0x000fe80000100800 */
[----:B------:R-:W-:Y:S04]  /*3fff0*/  STL [R1+0x154], R25 ;  /* 0x0001541901007387 */ /* 0x000fe80000100800 */
[----:B------:R0:W-:Y:S04]  /*40000*/  STL [R1+0x160], R24 ;  /* 0x0001601801007387 */ /* 0x0001e80000100800 */
[----:B------:R-:W-:Y:S04]  /*40010*/  STL [R1+0x164], R23 ;  /* 0x0001641701007387 */ /* 0x000fe80000100800 */
[----:B------:R-:W4:Y:S04]  /*40020*/  LDL R17, [R1+0xce4] ;  /* 0x000ce40001117983 */ /* 0x000f280000100800 */
[----:B------:R1:W-:Y:S04]  /*40030*/  STL [R1+0x138], R19 ;  /* 0x0001381301007387 */ /* 0x0003e80000100800 */
[----:B------:R-:W-:Y:S04]  /*40040*/  STL [R1+0x13c], R22 ;  /* 0x00013c1601007387 */ /* 0x000fe80000100800 */
[----:B0-----:R0:W4:Y:S01]  /*40050*/  LDG.E.U8 R24, desc[UR14][R6.64] ;  /* 0x0000000e06187981 */ /* 0x001122000c1e1100 */
[C---:B-1----:R-:W-:Y:S01]  /*40060*/  FMUL R19, R9.reuse, R16 ;  /* 0x0000001009137220 */ /* 0x042fe20000400000 */
[----:B------:R-:W-:-:S02]  /*40070*/  FMUL R16, R9, R0 ;  /* 0x0000000009107220 */ /* 0x000fc40000400000 */
[----:B------:R-:W4:Y:S04]  /*40080*/  LDL R0, [R1+0xdec] ;  /* 0x000dec0001007983 */ /* 0x000f280000100800 */
[----:B------:R1:W-:Y:S04]  /*40090*/  STL [R1+0x128], R19 ;  /* 0x0001281301007387 */ /* 0x0003e80000100800 */
[----:B------:R0:W-:Y:S01]  /*400a0*/  STL [R1+0x12c], R16 ;  /* 0x00012c1001007387 */ /* 0x0001e20000100800 */
[----:B-1----:R-:W-:-:S03]  /*400b0*/  FMUL R19, R9, R13 ;  /* 0x0000000d09137220 */ /* 0x002fc60000400000 */
[----:B------:R-:W5:Y:S01]  /*400c0*/  LDL R13, [R1+0xdbc] ;  /* 0x000dbc00010d7983 */ /* 0x000f620000100800 */
[----:B0-----:R-:W-:-:S03]  /*400d0*/  FMUL R16, R9, R12 ;  /* 0x0000000c09107220 */ /* 0x001fc60000400000 */
[----:B------:R-:W-:Y:S04]  /*400e0*/  STL [R1+0x158], R19 ;  /* 0x0001581301007387 */ /* 0x000fe80000100800 */
[----:B------:R-:W5:Y:S04]  /*400f0*/  LDL R12, [R1+0xcc8] ;  /* 0x000cc800010c7983 */ /* 0x000f680000100800 */
[----:B------:R0:W-:Y:S04]  /*40100*/  STL [R1+0x15c], R16 ;  /* 0x00015c1001007387 */ /* 0x0001e80000100800 */
[----:B0-----:R-:W5:Y:S01]  /*40110*/  LDL R16, [R1+0xcc4] ;  /* 0x000cc40001107983 */ /* 0x001f620000100800 */
[----:B------:R-:W-:-:S02]  /*40120*/  FFMA2 R6, R20.F32x2.HI_LO, R8.F32x2.HI_LO, R4.F32x2.HI_LO ;  /* 0x0000000814067249 */ /* 0x000fc40000000004 */
[C---:B---3--:R-:W-:Y:S01]  /*40130*/  FMUL R19, R9.reuse, R15 ;  /* 0x0000000f09137220 */ /* 0x048fe20000400000 */
[----:B------:R-:W-:Y:S02]  /*40140*/  FMUL R15, R9, R14 ;  /* 0x0000000e090f7220 */ /* 0x000fe40000400000 */
[----:B------:R-:W3:Y:S04]  /*40150*/  LDL R14, [R1+0xdb4] ;  /* 0x000db400010e7983 */ /* 0x000ee80000100800 */
[----:B------:R-:W-:Y:S04]  /*40160*/  STL [R1+0x168], R19 ;  /* 0x0001681301007387 */ /* 0x000fe80000100800 */
[----:B------:R0:W-:Y:S04]  /*40170*/  STL [R1+0x16c], R15 ;  /* 0x00016c0f01007387 */ /* 0x0001e80000100800 */
[----:B0-----:R-:W3:Y:S01]  /*40180*/  LDL R15, [R1+0xcc0] ;  /* 0x000cc000010f7983 */ /* 0x001ee20000100800 */
[----:B--2---:R-:W-:-:S03]  /*40190*/  IADD3 R4, P1, PT, R18, UR5, RZ ;  /* 0x0000000512047c10 */ /* 0x004fc6000ff3e0ff */
[----:B------:R0:W-:Y:S04]  /*401a0*/  STL.64 [R1+0x550], R6 ;  /* 0x0005500601007387 */ /* 0x0001e80000100a00 */
[----:B------:R-:W2:Y:S04]  /*401b0*/  LDL R18, [R1+0xdd8] ;  /* 0x000dd80001127983 */ /* 0x000ea80000100800 */
[----:B------:R-:W2:Y:S01]  /*401c0*/  LDL.LU.64 R20, [R1+0x4e8] ;  /* 0x0004e80001147983 */ /* 0x000ea20000300a00 */
[----:B----4-:R-:W-:Y:S01]  /*401d0*/  IADD3 R8, P3, PT, R0, UR5, RZ ;  /* 0x0000000500087c10 */ /* 0x010fe2000ff7e0ff */
[----:B0-----:R-:W-:-:S02]  /*401e0*/  FMUL R7, R11, 1.4426950216293334961 ;  /* 0x3fb8aa3b0b077820 */ /* 0x001fc40000400000 */
[----:B------:R-:W4:Y:S01]  /*401f0*/  LDL R0, [R1+0xdac] ;  /* 0x000dac0001007983 */ /* 0x000f220000100800 */
[----:B------:R-:W-:-:S03]  /*40200*/  IADD3 R6, P2, PT, R17, UR5, RZ ;  /* 0x0000000511067c10 */ /* 0x000fc6000ff5e0ff */
[----:B------:R-:W4:Y:S01]  /*40210*/  LDL R17, [R1+0xccc] ;  /* 0x000ccc0001117983 */ /* 0x000f220000100800 */
[----:B------:R0:W1:Y:S03]  /*40220*/  MUFU.EX2 R11, R7 ;  /* 0x00000007000b7308 */ /* 0x0000660000000800 */
[----:B------:R-:W4:Y:S01]  /*40230*/  LDL R19, [R1+0xcd0] ;  /* 0x000cd00001137983 */ /* 0x000f220000100800 */
[----:B-----5:R-:W-:-:S05]  /*40240*/  IADD3.X R5, PT, PT, R13, UR11, RZ, P1, !PT ;  /* 0x0000000b0d057c10 */ /* 0x020fca0008ffe4ff */
[----:B------:R2:W5:Y:S01]  /*40250*/  LDG.E.U8 R27, desc[UR14][R4.64] ;  /* 0x0000000e041b7981 */ /* 0x000562000c1e1100 */
[----:B------:R-:W-:Y:S02]  /*40260*/  IADD3 R12, P1, PT, R12, UR5, RZ ;  /* 0x000000050c0c7c10 */ /* 0x000fe4000ff3e0ff */
[----:B0-----:R-:W-:Y:S02]  /*40270*/  IADD3.X R7, PT, PT, R16, UR11, RZ, P2, !PT ;  /* 0x0000000b10077c10 */ /* 0x001fe400097fe4ff */
[----:B------:R-:W5:Y:S04]  /*40280*/  LDL R16, [R1+0xdd0] ;  /* 0x000dd00001107983 */ /* 0x000f680000100800 */
[----:B------:R0:W5:Y:S01]  /*40290*/  LDG.E.U8 R26, desc[UR14][R6.64] ;  /* 0x0000000e061a7981 */ /* 0x000162000c1e1100 */
[----:B---3--:R-:W-:-:S03]  /*402a0*/  IADD3.X R9, PT, PT, R14, UR11, RZ, P3, !PT ;  /* 0x0000000b0e097c10 */ /* 0x008fc60009ffe4ff */
[----:B------:R-:W3:Y:S04]  /*402b0*/  LDL R14, [R1+0xcbc] ;  /* 0x000cbc00010e7983 */ /* 0x000ee80000100800 */
[----:B------:R-:W3:Y:S04]  /*402c0*/  LDG.E.U8 R23, desc[UR14][R8.64] ;  /* 0x0000000e08177981 */ /* 0x000ee8000c1e1100 */
[----:B------:R-:W3:Y:S01]  /*402d0*/  LDL R9, [R1+0xdc8] ;  /* 0x000dc80001097983 */ /* 0x000ee20000100800 */
[----:B------:R-:W-:-:S03]  /*402e0*/  IADD3.X R13, PT, PT, R15, UR11, RZ, P1, !PT ;  /* 0x0000000b0f0d7c10 */ /* 0x000fc60008ffe4ff */
[----:B------:R-:W3:Y:S04]  /*402f0*/  LDL R15, [R1+0xda4] ;  /* 0x000da400010f7983 */ /* 0x000ee80000100800 */
[----:B------:R-:W-:Y:S04]  /*40300*/  STL [R1+0x260], R24 ;  /* 0x0002601801007387 */ /* 0x000fe80000100800 */
[----:B------:R-:W3:Y:S01]  /*40310*/  LDL R8, [R1+0xcac] ;  /* 0x000cac0001087983 */ /* 0x000ee20000100800 */
[----:B--2---:R-:W-:Y:S01]  /*40320*/  IADD3 R4, P1, PT, R18, UR5, RZ ;  /* 0x0000000512047c10 */ /* 0x004fe2000ff3e0ff */
[----:B-1----:R-:W-:-:S02]  /*40330*/  FFMA2 R2, R20.F32x2.HI_LO, R10.F32x2.HI_LO, R2.F32x2.HI_LO ;  /* 0x0000000a14027249 */ /* 0x002fc40000000002 */
[----:B------:R-:W2:Y:S04]  /*40340*/  LDG.E.U8 R22, desc[UR14][R12.64] ;  /* 0x0000000e0c167981 */ /* 0x000ea8000c1e1100 */
[----:B------:R5:W-:Y:S04]  /*40350*/  STL.64 [R1+0x548], R2 ;  /* 0x0005480201007387 */ /* 0x000be80000100a00 */
[----:B------:R-:W2:Y:S04]  /*40360*/  LDL R18, [R1+0xcb0] ;  /* 0x000cb00001127983 */ /* 0x000ea80000100800 */
[----:B------:R-:W2:Y:S04]  /*40370*/  LDL R13, [R1+0xca4] ;  /* 0x000ca400010d7983 */ /* 0x000ea80000100800 */
[----:B------:R-:W2:Y:S01]  /*40380*/  LDL R12, [R1+0xdb8] ;  /* 0x000db800010c7983 */ /* 0x000ea20000100800 */
[----:B----4-:R-:W-:-:S03]  /*40390*/  IADD3.X R5, PT, PT, R0, UR11, RZ, P1, !PT ;  /* 0x0000000b00057c10 */ /* 0x010fc60008ffe4ff */
[----:B------:R-:W4:Y:S01]  /*403a0*/  LDL R0, [R1+0xd9c] ;  /* 0x000d9c0001007983 */ /* 0x000f220000100800 */
[----:B0-----:R-:W-:-:S03]  /*403b0*/  IADD3 R6, P2, PT, R17, UR5, RZ ;  /* 0x0000000511067c10 */ /* 0x001fc6000ff5e0ff */
[----:B------:R-:W2:Y:S04]  /*403c0*/  LDL R17, [R1+0xca8] ;  /* 0x000ca80001117983 */ /* 0x000ea80000100800 */
[----:B------:R0:W2:Y:S01]  /*403d0*/  LDG.E.U8 R25, desc[UR14][R4.64] ;  /* 0x0000000e04197981 */ /* 0x0000a2000c1e1100 */
[----:B-----5:R-:W-:-:S03]  /*403e0*/  IADD3 R2, P1, PT, R16, UR5, RZ ;  /* 0x0000000510027c10 */ /* 0x020fc6000ff3e0ff */
[----:B------:R-:W5:Y:S01]  /*403f0*/  LDL R16, [R1+0xdc0] ;  /* 0x000dc00001107983 */ /* 0x000f620000100800 */
[----:B---3--:R-:W-:-:S03]  /*40400*/  IADD3.X R7, PT, PT, R14, UR11, RZ, P2, !PT ;  /* 0x0000000b0e077c10 */ /* 0x008fc600097fe4ff */
[----:B------:R-:W3:Y:S04]  /*40410*/  LDL R14, [R1+0xd94] ;  /* 0x000d9400010e7983 */ /* 0x000ee80000100800 */
[----:B------:R-:W3:Y:S04]  /*40420*/  LDG.E.U8 R20, desc[UR14][R6.64] ;  /* 0x0000000e06147981 */ /* 0x000ee8000c1e1100 */
[----:B------:R-:W3:Y:S01]  /*40430*/  LDL R6, [R1+0xd8c] ;  /* 0x000d8c0001067983 */ /* 0x000ee20000100800 */
[----:B------:R-:W-:-:S03]  /*40440*/  IADD3.X R3, PT, PT, R15, UR11, RZ, P1, !PT ;  /* 0x0000000b0f037c10 */ /* 0x000fc60008ffe4ff */
[----:B------:R-:W3:Y:S01]  /*40450*/  LDL R15, [R1+0xcb4] ;  /* 0x000cb400010f7983 */ /* 0x000ee20000100800 */
[----:B0-----:R-:W-:-:S03]  /*40460*/  IADD3 R4, P1, PT, R19, UR5, RZ ;  /* 0x0000000513047c10 */ /* 0x001fc6000ff3e0ff */
[----:B------:R-:W-:Y:S01]  /*40470*/  STL [R1+0x258], R27 ;  /* 0x0002581b01007387 */ /* 0x000fe20000100800 */
[----:B------:R-:W-:-:S03]  /*40480*/  IADD3.X R5, PT, PT, R8, UR11, RZ, P1, !PT ;  /* 0x0000000b08057c10 */ /* 0x000fc60008ffe4ff */
[----:B------:R-:W3:Y:S04]  /*40490*/  LDL R8, [R1+0xcb8] ;  /* 0x000cb80001087983 */ /* 0x000ee80000100800 */
[----:B------:R0:W3:Y:S04]  /*404a0*/  LDG.E.U8 R24, desc[UR14][R2.64] ;  /* 0x0000000e02187981 */ /* 0x0000e8000c1e1100 */
[----:B------:R-:W-:Y:S01]  /*404b0*/  STL [R1+0x254], R26 ;  /* 0x0002541a01007387 */ /* 0x000fe20000100800 */
[----:B0-----:R-:W-:-:S03]  /*404c0*/  IADD3 R2, P2, PT, R9, UR5, RZ ;  /* 0x0000000509027c10 */ /* 0x001fc6000ff5e0ff */
[----:B------:R0:W-:Y:S04]  /*404d0*/  STL [R1+0x250], R23 ;  /* 0x0002501701007387 */ /* 0x0001e80000100800 */
[----:B0-----:R-:W3:Y:S01]  /*404e0*/  LDG.E.U8 R23, desc[UR14][R4.64] ;  /* 0x0000000e04177981 */ /* 0x001ee2000c1e1100 */
[----:B----4-:R-:W-:-:S03]  /*404f0*/  IADD3.X R3, PT, PT, R0, UR11, RZ, P2, !PT ;  /* 0x0000000b00037c10 */ /* 0x010fc600097fe4ff */
[----:B------:R-:W4:Y:S04]  /*40500*/  LDL R0, [R1+0xc94] ;  /* 0x000c940001007983 */ /* 0x000f280000100800 */
[----:B------:R0:W4:Y:S04]  /*40510*/  LDG.E.U8 R19, desc[UR14][R2.64] ;  /* 0x0000000e02137981 */ /* 0x000128000c1e1100 */
[----:B--2---:R1:W-:Y:S04]  /*40520*/  STL [R1+0x248], R22 ;  /* 0x0002481601007387 */ /* 0x0043e80000100800 */
[----:B------:R-:W2:Y:S01]  /*40530*/  LDL R9, [R1+0xdb0] ;  /* 0x000db00001097983 */ /* 0x000ea20000100800 */
[----:B0-----:R-:W-:-:S03]  /*40540*/  IADD3 R2, P1, PT, R18, UR5, RZ ;  /* 0x0000000512027c10 */ /* 0x001fc6000ff3e0ff */
[----:B------:R-:W2:Y:S01]  /*40550*/  LDL R5, [R1+0xd84] ;  /* 0x000d840001057983 */ /* 0x000ea20000100800 */
[----:B------:R-:W-:-:S03]  /*40560*/  IADD3.X R3, PT, PT, R17, UR11, RZ, P1, !PT ;  /* 0x0000000b11037c10 */ /* 0x000fc60008ffe4ff */
[----:B------:R-:W2:Y:S04]  /*40570*/  LDL R4, [R1+0xc90] ;  /* 0x000c900001047983 */ /* 0x000ea80000100800 */
[----:B-1----:R5:W2:Y:S04]  /*40580*/  LDG.E.U8 R22, desc[UR14][R2.64] ;  /* 0x0000000e02167981 */ /* 0x002aa8000c1e1100 */
[----:B------:R-:W2:Y:S01]  /*40590*/  LDL R7, [R1+0xd7c] ;  /* 0x000d7c0001077983 */ /* 0x000ea20000100800 */
[----:B-----5:R-:W-:-:S04]  /*405a0*/  IADD3 R2, P1, PT, R16, UR5, RZ ;  /* 0x0000000510027c10 */ /* 0x020fc8000ff3e0ff */
[----:B---3--:R-:W-:Y:S02]  /*405b0*/  IADD3.X R3, PT, PT, R14, UR11, RZ, P1, !PT ;  /* 0x0000000b0e037c10 */ /* 0x008fe40008ffe4ff */
[----:B------:R-:W3:Y:S04]  /*405c0*/  LDL R14, [R1+0xc98] ;  /* 0x000c9800010e7983 */ /* 0x000ee80000100800 */
[----:B------:R0:W5:Y:S02]  /*405d0*/  LDG.E.U8 R21, desc[UR14][R2.64] ;  /* 0x0000000e02157981 */ /* 0x000164000c1e1100 */
[----:B0-----:R-:W-:-:S04]  /*405e0*/  IADD3 R2, P1, PT, R15, UR5, RZ ;  /* 0x000000050f027c10 */ /* 0x001fc8000ff3e0ff */
[----:B------:R-:W-:Y:S02]  /*405f0*/  IADD3.X R3, PT, PT, R13, UR11, RZ, P1, !PT ;  /* 0x0000000b0d037c10 */ /* 0x000fe40008ffe4ff */
[----:B------:R-:W5:Y:S04]  /*40600*/  LDL R13, [R1+0xda8] ;  /* 0x000da800010d7983 */ /* 0x000f680000100800 */
[----:B------:R0:W5:Y:S04]  /*40610*/  LDG.E.U8 R18, desc[UR14][R2.64] ;  /* 0x0000000e02127981 */ /* 0x000168000c1e1100 */
[----:B------:R-:W-:Y:S04]  /*40620*/  STL [R1+0x244], R25 ;  /* 0x0002441901007387 */ /* 0x000fe80000100800 */
[----:B------:R-:W5:Y:S01]  /*40630*/  LDL R16, [R1+0xc9c] ;  /* 0x000c9c0001107983 */ /* 0x000f620000100800 */
[----:B0-----:R-:W-:-:S04]  /*40640*/  IADD3 R2, P1, PT, R12, UR5, RZ ;  /* 0x000000050c027c10 */ /* 0x001fc8000ff3e0ff */
[----:B------:R-:W-:Y:S02]  /*40650*/  IADD3.X R3, PT, PT, R6, UR11, RZ, P1, !PT ;  /* 0x0000000b06037c10 */ /* 0x000fe40008ffe4ff */
[----:B------:R-:W5:Y:S04]  /*40660*/  LDL R6, [R1+0xc8c] ;  /* 0x000c8c0001067983 */ /* 0x000f680000100800 */
[----:B------:R0:W-:Y:S04]  /*40670*/  STL [R1+0x240], R20 ;  /* 0x0002401401007387 */ /* 0x0001e80000100800 */
[----:B0-----:R0:W5:Y:S02]  /*40680*/  LDG.E.U8 R20, desc[UR14][R2.64] ;  /* 0x0000000e02147981 */ /* 0x001164000c1e1100 */
[----:B0-----:R-:W-:-:S02]  /*40690*/  IADD3 R2, P1, PT, R8, UR5, RZ ;  /* 0x0000000508027c10 */ /* 0x001fc4000ff3e0ff */
[----:B------:R-:W5:Y:S02]  /*406a0*/  LDL R8, [R1+0xda0] ;  /* 0x000da00001087983 */ /* 0x000f640000100800 */
[----:B----4-:R-:W-:Y:S02]  /*406b0*/  IADD3.X R3, PT, PT, R0, UR11, RZ, P1, !PT ;  /* 0x0000000b00037c10 */ /* 0x010fe40008ffe4ff */
[----:B------:R-:W-:Y:S04]  /*406c0*/  STL [R1+0x23c], R24 ;  /* 0x00023c1801007387 */ /* 0x000fe80000100800 */
[----:B------:R-:W4:Y:S04]  /*406d0*/  LDL R0, [R1+0xd74] ;  /* 0x000d740001007983 */ /* 0x000f280000100800 */
[----:B------:R-:W4:Y:S04]  /*406e0*/  LDL R15, [R1+0xca0] ;  /* 0x000ca000010f7983 */ /* 0x000f280000100800 */
[----:B------:R2:W4:Y:S04]  /*406f0*/  LDG.E.U8 R17, desc[UR14][R2.64] ;  /* 0x0000000e02117981 */ /* 0x000528000c1e1100 */
[----:B------:R-:W4:Y:S01]  /*40700*/  LDL R12, [R1+0xc7c] ;  /* 0x000c7c00010c7983 */ /* 0x000f220000100800 */
[----:B--2---:R-:W-:-:S03]  /*40710*/  IADD3 R2, P1, PT, R9, UR5, RZ ;  /* 0x0000000509027c10 */ /* 0x004fc6000ff3e0ff */
[----:B------:R0:W-:Y:S01]  /*40720*/  STL [R1+0x238], R23 ;  /* 0x0002381701007387 */ /* 0x0001e20000100800 */
[----:B------:R-:W-:-:S03]  /*40730*/  IADD3.X R3, PT, PT, R5, UR11, RZ, P1, !PT ;  /* 0x0000000b05037c10 */ /* 0x000fc60008ffe4ff */
[----:B------:R1:W-:Y:S04]  /*40740*/  STL [R1+0x234], R19 ;  /* 0x0002341301007387 */ /* 0x0003e80000100800 */
[----:B------:R-:W2:Y:S04]  /*40750*/  LDL R9, [R1+0xd98] ;  /* 0x000d980001097983 */ /* 0x000ea80000100800 */
[----:B0-----:R3:W2:Y:S04]  /*40760*/  LDG.E.U8 R23, desc[UR14][R2.64] ;  /* 0x0000000e02177981 */ /* 0x0016a8000c1e1100 */
[----:B------:R-:W2:Y:S04]  /*40770*/  LDL R5, [R1+0xd6c] ;  /* 0x000d6c0001057983 */ /* 0x000ea80000100800 */
[----:B------:R0:W-:Y:S01]  /*40780*/  STL [R1+0x230], R22 ;  /* 0x0002301601007387 */ /* 0x0001e20000100800 */
[----:B---3--:R-:W-:-:S03]  /*40790*/  IADD3 R2, P1, PT, R14, UR5, RZ ;  /* 0x000000050e027c10 */ /* 0x008fc6000ff3e0ff */
[----:B------:R-:W3:Y:S01]  /*407a0*/  LDL R14, [R1+0xc80] ;  /* 0x000c8000010e7983 */ /* 0x000ee20000100800 */
[----:B------:R-:W-:-:S03]  /*407b0*/  IADD3.X R3, PT, PT, R4, UR11, RZ, P1, !PT ;  /* 0x0000000b04037c10 */ /* 0x000fc60008ffe4ff */
[----:B------:R-:W3:Y:S04]  /*407c0*/  LDL R4, [R1+0xc78] ;  /* 0x000c780001047983 */ /* 0x000ee80000100800 */
[----:B-1----:R1:W3:Y:S04]  /*407d0*/  LDG.E.U8 R19, desc[UR14][R2.64] ;  /* 0x0000000e02137981 */ /* 0x0022e8000c1e1100 */
[----:B-----5:R5:W-:Y:S01]  /*407e0*/  STL [R1+0x22c], R21 ;  /* 0x00022c1501007387 */ /* 0x020be20000100800 */
[----:B-1----:R-:W-:-:S03]  /*407f0*/  IADD3 R2, P1, PT, R13, UR5, RZ ;  /* 0x000000050d027c10 */ /* 0x002fc6000ff3e0ff */
[----:B------:R-:W3:Y:S01]  /*40800*/  LDL R13, [R1+0xd90] ;  /* 0x000d9000010d7983 */ /* 0x000ee20000100800 */
[----:B------:R-:W-:-:S03]  /*40810*/  IADD3.X R3, PT, PT, R7, UR11, RZ, P1, !PT ;  /* 0x0000000b07037c10 */ /* 0x000fc60008ffe4ff */
[----:B------:R-:W3:Y:S04]  /*40820*/  LDL R7, [R1+0xd64] ;  /* 0x000d640001077983 */ /* 0x000ee80000100800 */
[----:B0-----:R0:W3:Y:S04]  /*40830*/  LDG.E.U8 R22, desc[UR14][R2.64] ;  /* 0x0000000e02167981 */ /* 0x0010e8000c1e1100 */
[----:B------:R1:W-:Y:S01]  /*40840*/  STL [R1+0x228], R18 ;  /* 0x0002281201007387 */ /* 0x0003e20000100800 */
[----:B0-----:R-:W-:-:S04]  /*40850*/  IADD3 R2, P1, PT, R16, UR5, RZ ;  /* 0x0000000510027c10 */ /* 0x001fc8000ff3e0ff */
[----:B------:R-:W-:Y:S02]  /*40860*/  IADD3.X R3, PT, PT, R6, UR11, RZ, P1, !PT ;  /* 0x0000000b06037c10 */ /* 0x000fe40008ffe4ff */
[----:B------:R-:W3:Y:S04]  /*40870*/  LDL R6, [R1+0xc84] ;  /* 0x000c840001067983 */ /* 0x000ee80000100800 */
[----:B-----5:R0:W5:Y:S02]  /*40880*/  LDG.E.U8 R21, desc[UR14][R2.64] ;  /* 0x0000000e02157981 */ /* 0x020164000c1e1100 */
[----:B0-----:R-:W-:Y:S02]  /*40890*/  IADD3 R2, P1, PT, R8, UR5, RZ ;  /* 0x0000000508027c10 */ /* 0x001fe4000ff3e0ff */
[----:B------:R-:W5:Y:S04]  /*408a0*/  LDL R8, [R1+0xc74] ;  /* 0x000c740001087983 */ /* 0x000f680000100800 */
[----:B------:R0:W-:Y:S01]  /*408b0*/  STL [R1+0x220], R20 ;  /* 0x0002201401007387 */ /* 0x0001e20000100800 */
[----:B----4-:R-:W-:-:S03]  /*408c0*/  IADD3.X R3, PT, PT, R0, UR11, RZ, P1, !PT ;  /* 0x0000000b00037c10 */ /* 0x010fc60008ffe4ff */
[----:B------:R-:W4:Y:S04]  /*408d0*/  LDL R0, [R1+0xd88] ;  /* 0x000d880001007983 */ /* 0x000f280000100800 */
[----:B-1----:R1:W4:Y:S02]  /*408e0*/  LDG.E.U8 R18, desc[UR14][R2.64] ;  /* 0x0000000e02127981 */ /* 0x002324000c1e1100 */
[----:B-1----:R-:W-:-:S04]  /*408f0*/  IADD3 R2, P1, PT, R15, UR5, RZ ;  /* 0x000000050f027c10 */ /* 0x002fc8000ff3e0ff */
[----:B------:R-:W-:Y:S02]  /*40900*/  IADD3.X R3, PT, PT, R12, UR11, RZ, P1, !PT ;  /* 0x0000000b0c037c10 */ /* 0x000fe40008ffe4ff */
[----:B------:R-:W4:Y:S04]  /*40910*/  LDL R12, [R1+0xd5c] ;  /* 0x000d5c00010c7983 */ /* 0x000f280000100800 */
[----:B0-----:R2:W4:Y:S04]  /*40920*/  LDG.E.U8 R20, desc[UR14][R2.64] ;  /* 0x0000000e02147981 */ /* 0x001528000c1e1100 */
[----:B------:R0:W-:Y:S01]  /*40930*/  STL [R1+0x218], R17 ;  /* 0x0002181101007387 */ /* 0x0001e20000100800 */
[----:B--2---:R-:W-:-:S03]  /*40940*/  IADD3 R2, P1, PT, R9, UR5, RZ ;  /* 0x0000000509027c10 */ /* 0x004fc6000ff3e0ff */
[----:B------:R-:W2:Y:S01]  /*40950*/  LDL R9, [R1+0xc88] ;  /* 0x000c880001097983 */ /* 0x000ea20000100800 */
[----:B------:R-:W-:-:S03]  /*40960*/  IADD3.X R3, PT, PT, R5, UR11, RZ, P1, !PT ;  /* 0x0000000b05037c10 */ /* 0x000fc60008ffe4ff */
[----:B------:R-:W2:Y:S04]  /*40970*/  LDL R5, [R1+0xc64] ;  /* 0x000c640001057983 */ /* 0x000ea80000100800 */
[----:B0-----:R3:W2:Y:S04]  /*40980*/  LDG.E.U8 R17, desc[UR14][R2.64] ;  /* 0x0000000e02117981 */ /* 0x0016a8000c1e1100 */
[----:B------:R0:W-:Y:S01]  /*40990*/  STL [R1+0x214], R23 ;  /* 0x0002141701007387 */ /* 0x0001e20000100800 */
[----:B---3--:R-:W-:-:S03]  /*409a0*/  IADD3 R2, P1, PT, R14, UR5, RZ ;  /* 0x000000050e027c10 */ /* 0x008fc6000ff3e0ff */
[----:B------:R-:W3:Y:S01]  /*409b0*/  LDL R14, [R1+0xd80] ;  /* 0x000d8000010e7983 */ /* 0x000ee20000100800 */
[----:B------:R-:W-:-:S03]  /*409c0*/  IADD3.X R3, PT, PT, R4, UR11, RZ, P1, !PT ;  /* 0x0000000b04037c10 */ /* 0x000fc60008ffe4ff */
[----:B------:R-:W3:Y:S04]  /*409d0*/  LDL R4, [R1+0xd54] ;  /* 0x000d540001047983 */ /* 0x000ee80000100800 */
[----:B0-----:R0:W3:Y:S04]  /*409e0*/  LDG.E.U8 R23, desc[UR14][R2.64] ;  /* 0x0000000e02177981 */ /* 0x0010e8000c1e1100 */
[----:B------:R1:W-:Y:S04]  /*409f0*/  STL [R1+0x210], R19 ;  /* 0x0002101301007387 */ /* 0x0003e80000100800 */
[----:B------:R-:W3:Y:S01]  /*40a00*/  LDL R16, [R1+0xc68] ;  /* 0x000c680001107983 */ /* 0x000ee20000100800 */
[----:B0-----:R-:W-:-:S04]  /*40a10*/  IADD3 R2, P1, PT, R13, UR5, RZ ;  /* 0x000000050d027c10 */ /* 0x001fc8000ff3e0ff */
[----:B------:R-:W-:Y:S02]  /*40a20*/  IADD3.X R3, PT, PT, R7, UR11, RZ, P1, !PT ;  /* 0x0000000b07037c10 */ /* 0x000fe40008ffe4ff */
[----:B------:R-:W3:Y:S04]  /*40a30*/  LDL R7, [R1+0xc60] ;  /* 0x000c600001077983 */ /* 0x000ee80000100800 */
[----:B-1----:R0:W3:Y:S04]  /*40a40*/  LDG.E.U8 R19, desc[UR14][R2.64] ;  /* 0x0000000e02137981 */ /* 0x0020e8000c1e1100 */
[----:B------:R1:W-:Y:S01]  /*40a50*/  STL [R1+0x200], R22 ;  /* 0x0002001601007387 */ /* 0x0003e20000100800 */
[----:B0-----:R-:W-:-:S03]  /*40a60*/  IADD3 R2, P1, PT, R6, UR5, RZ ;  /* 0x0000000506027c10 */ /* 0x001fc6000ff3e0ff */
[----:B------:R-:W3:Y:S01]  /*40a70*/  LDL R6, [R1+0xd78] ;  /* 0x000d780001067983 */ /* 0x000ee20000100800 */
[----:B-----5:R-:W-:-:S03]  /*40a80*/  IADD3.X R3, PT, PT, R8, UR11, RZ, P1, !PT ;  /* 0x0000000b08037c10 */ /* 0x020fc60008ffe4ff */
[----:B------:R-:W5:Y:S04]  /*40a90*/  LDL R8, [R1+0xd4c] ;  /* 0x000d4c0001087983 */ /* 0x000f680000100800 */
[----:B------:R0:W-:Y:S04]  /*40aa0*/  STL [R1+0x1fc], R21 ;  /* 0x0001fc1501007387 */ /* 0x0001e80000100800 */
[----:B------:R-:W5:Y:S04]  /*40ab0*/  LDL R15, [R1+0xc6c] ;  /* 0x000c6c00010f7983 */ /* 0x000f680000100800 */
[----:B-1----:R4:W5:Y:S02]  /*40ac0*/  LDG.E.U8 R22, desc[UR14][R2.64] ;  /* 0x0000000e02167981 */ /* 0x002964000c1e1100 */
[----:B----4-:R-:W-:-:S02]  /*40ad0*/  IADD3 R2, P1, PT, R0, UR5, RZ ;  /* 0x0000000500027c10 */ /* 0x010fc4000ff3e0ff */
[----:B------:R-:W4:Y:S02]  /*40ae0*/  LDL R0, [R1+0xc5c] ;  /* 0x000c5c0001007983 */ /* 0x000f240000100800 */
[----:B------:R-:W-:Y:S02]  /*40af0*/  IADD3.X R3, PT, PT, R12, UR11, RZ, P1, !PT ;  /* 0x0000000b0c037c10 */ /* 0x000fe40008ffe4ff */
[----:B------:R1:W-:Y:S04]  /*40b00*/  STL [R1+0x1f8], R18 ;  /* 0x0001f81201007387 */ /* 0x0003e80000100800 */
[----:B------:R-:W4:Y:S04]  /*40b10*/  LDL R13, [R1+0xd70] ;  /* 0x000d7000010d7983 */ /* 0x000f280000100800 */
[----:B0-----:R2:W4:Y:S04]  /*40b20*/  LDG.E.U8 R21, desc[UR14][R2.64] ;  /* 0x0000000e02157981 */ /* 0x001528000c1e1100 */
[----:B------:R-:W4:Y:S01]  /*40b30*/  LDL R12, [R1+0xd44] ;  /* 0x000d4400010c7983 */ /* 0x000f220000100800 */
[----:B--2---:R-:W-:-:S03]  /*40b40*/  IADD3 R2, P1, PT, R9, UR5, RZ ;  /* 0x0000000509027c10 */ /* 0x004fc6000ff3e0ff */
[----:B------:R0:W-:Y:S01]  /*40b50*/  STL [R1+0x1f4], R20 ;  /* 0x0001f41401007387 */ /* 0x0001e20000100800 */
[----:B------:R-:W-:-:S03]  /*40b60*/  IADD3.X R3, PT, PT, R5, UR11, RZ, P1, !PT ;  /* 0x0000000b05037c10 */ /* 0x000fc60008ffe4ff */
[----:B------:R-:W2:Y:S04]  /*40b70*/  LDL R9, [R1+0xc70] ;  /* 0x000c700001097983 */ /* 0x000ea80000100800 */
[----:B-1----:R3:W2:Y:S04]  /*40b80*/  LDG.E.U8 R18, desc[UR14][R2.64] ;  /* 0x0000000e02127981 */ /* 0x0026a8000c1e1100 */
[----:B------:R-:W2:Y:S04]  /*40b90*/  LDL R5, [R1+0xc4c] ;  /* 0x000c4c0001057983 */ /* 0x000ea80000100800 */
[----:B------:R1:W-:Y:S01]  /*40ba0*/  STL [R1+0x1f0], R17 ;  /* 0x0001f01101007387 */ /* 0x0003e20000100800 */
[----:B---3--:R-:W-:-:S03]  /*40bb0*/  IADD3 R2, P1, PT, R14, UR5, RZ ;  /* 0x000000050e027c10 */ /* 0x008fc6000ff3e0ff */
        /* <DEDUP_REMOVED lines=8> */
[----:B-1----:R0:W3:Y:S02]  /*40c40*/  LDG.E.U8 R17, desc[UR14][R2.64] ;  /* 0x0000000e02117981 */ /* 0x0020e4000c1e1100 */
[----:B0-----:R-:W-:Y:S02]  /*40c50*/  IADD3 R2, P1, PT, R6, UR5, RZ ;  /* 0x0000000506027c10 */ /* 0x001fe4000ff3e0ff */
[----:B------:R-:W3:Y:S04]  /*40c60*/  LDL R6, [R1+0xc48] ;  /* 0x000c480001067983 */ /* 0x000ee80000100800 */
[----:B------:R0:W-:Y:S01]  /*40c70*/  STL [R1+0x1e8], R19 ;  /* 0x0001e81301007387 */ /* 0x0001e20000100800 */
[----:B-----5:R-:W-:-:S03]  /*40c80*/  IADD3.X R3, PT, PT, R8, UR11, RZ, P1, !PT ;  /* 0x0000000b08037c10 */ /* 0x020fc60008ffe4ff */
[----:B------:R-:W5:Y:S04]  /*40c90*/  LDL R8, [R1+0xd60] ;  /* 0x000d600001087983 */ /* 0x000f680000100800 */
[----:B------:R1:W5:Y:S02]  /*40ca0*/  LDG.E.U8 R23, desc[UR14][R2.64] ;  /* 0x0000000e02177981 */ /* 0x000364000c1e1100 */
[----:B-1----:R-:W-:-:S04]  /*40cb0*/  IADD3 R2, P1, PT, R15, UR5, RZ ;  /* 0x000000050f027c10 */ /* 0x002fc8000ff3e0ff */
[----:B----4-:R-:W-:Y:S02]  /*40cc0*/  IADD3.X R3, PT, PT, R0, UR11, RZ, P1, !PT ;  /* 0x0000000b00037c10 */ /* 0x010fe40008ffe4ff */
[----:B------:R-:W4:Y:S04]  /*40cd0*/  LDL R0, [R1+0xd34] ;  /* 0x000d340001007983 */ /* 0x000f280000100800 */
[----:B0-----:R0:W4:Y:S04]  /*40ce0*/  LDG.E.U8 R19, desc[UR14][R2.64] ;  /* 0x0000000e02137981 */ /* 0x001128000c1e1100 */
[----:B------:R1:W-:Y:S01]  /*40cf0*/  STL [R1+0x1e4], R22 ;  /* 0x0001e41601007387 */ /* 0x0003e20000100800 */
[----:B0-----:R-:W-:-:S03]  /*40d00*/  IADD3 R2, P1, PT, R13, UR5, RZ ;  /* 0x000000050d027c10 */ /* 0x001fc6000ff3e0ff */
[----:B------:R-:W4:Y:S01]  /*40d10*/  LDL R13, [R1+0xc54] ;  /* 0x000c5400010d7983 */ /* 0x000f220000100800 */
[----:B------:R-:W-:-:S03]  /*40d20*/  IADD3.X R3, PT, PT, R12, UR11, RZ, P1, !PT ;  /* 0x0000000b0c037c10 */ /* 0x000fc60008ffe4ff */
[----:B------:R-:W4:Y:S04]  /*40d30*/  LDL R12, [R1+0xc44] ;  /* 0x000c4400010c7983 */ /* 0x000f280000100800 */
[----:B-1----:R2:W4:Y:S04]  /*40d40*/  LDG.E.U8 R22, desc[UR14][R2.64] ;  /* 0x0000000e02167981 */ /* 0x002528000c1e1100 */
[----:B------:R0:W-:Y:S01]  /*40d50*/  STL [R1+0x1e0], R21 ;  /* 0x0001e01501007387 */ /* 0x0001e20000100800 */
[----:B--2---:R-:W-:-:S03]  /*40d60*/  IADD3 R2, P1, PT, R9, UR5, RZ ;  /* 0x0000000509027c10 */ /* 0x004fc6000ff3e0ff */
[----:B------:R-:W2:Y:S01]  /*40d70*/  LDL R9, [R1+0xd58] ;  /* 0x000d580001097983 */ /* 0x000ea20000100800 */
[----:B------:R-:W-:-:S03]  /*40d80*/  IADD3.X R3, PT, PT, R5, UR11, RZ, P1, !PT ;  /* 0x0000000b05037c10 */ /* 0x000fc60008ffe4ff */
[----:B------:R-:W2:Y:S04]  /*40d90*/  LDL R5, [R1+0xd2c] ;  /* 0x000d2c0001057983 */ /* 0x000ea80000100800 */
[----:B0-----:R3:W2:Y:S04]  /*40da0*/  LDG.E.U8 R21, desc[UR14][R2.64] ;  /* 0x0000000e02157981 */ /* 0x0016a8000c1e1100 */
[----:B------:R0:W-:Y:S04]  /*40db0*/  STL [R1+0x1dc], R18 ;  /* 0x0001dc1201007387 */ /* 0x0001e80000100800 */
[----:B------:R-:W2:Y:S01]  /*40dc0*/  LDL R16, [R1+0xc58] ;  /* 0x000c580001107983 */ /* 0x000ea20000100800 */
[----:B---3--:R-:W-:-:S04]  /*40dd0*/  IADD3 R2, P1, PT, R14, UR5, RZ ;  /* 0x000000050e027c10 */ /* 0x008fc8000ff3e0ff */
[----:B------:R-:W-:Y:S02]  /*40de0*/  IADD3.X R3, PT, PT, R4, UR11, RZ, P1, !PT ;  /* 0x0000000b04037c10 */ /* 0x000fe40008ffe4ff */
[----:B------:R-:W3:Y:S04]  /*40df0*/  LDL R4, [R1+0xc34] ;  /* 0x000c340001047983 */ /* 0x000ee80000100800 */
[----:B0-----:R0:W3:Y:S04]  /*40e00*/  LDG.E.U8 R18, desc[UR14][R2.64] ;  /* 0x0000000e02127981 */ /* 0x0010e8000c1e1100 */
[----:B------:R1:W-:Y:S01]  /*40e10*/  STL [R1+0x1d8], R20 ;  /* 0x0001d81401007387 */ /* 0x0003e20000100800 */
[----:B0-----:R-:W-:-:S03]  /*40e20*/  IADD3 R2, P1, PT, R7, UR5, RZ ;  /* 0x0000000507027c10 */ /* 0x001fc6000ff3e0ff */
[----:B------:R-:W3:Y:S01]  /*40e30*/  LDL R7, [R1+0xd50] ;  /* 0x000d500001077983 */ /* 0x000ee20000100800 */
[----:B------:R-:W-:-:S03]  /*40e40*/  IADD3.X R3, PT, PT, R6, UR11, RZ, P1, !PT ;  /* 0x0000000b06037c10 */ /* 0x000fc60008ffe4ff */
[----:B------:R-:W3:Y:S04]  /*40e50*/  LDL R6, [R1+0xd24] ;  /* 0x000d240001067983 */ /* 0x000ee80000100800 */
[----:B------:R0:W-:Y:S04]  /*40e60*/  STL [R1+0x1d4], R17 ;  /* 0x0001d41101007387 */ /* 0x0001e80000100800 */
[----:B------:R-:W3:Y:S04]  /*40e70*/  LDL R15, [R1+0xc38] ;  /* 0x000c3800010f7983 */ /* 0x000ee80000100800 */
[----:B-1----:R5:W3:Y:S02]  /*40e80*/  LDG.E.U8 R20, desc[UR14][R2.64] ;  /* 0x0000000e02147981 */ /* 0x002ae4000c1e1100 */
[----:B-----5:R-:W-:-:S02]  /*40e90*/  IADD3 R2, P1, PT, R8, UR5, RZ ;  /* 0x0000000508027c10 */ /* 0x020fc4000ff3e0ff */
[----:B------:R-:W5:Y:S04]  /*40ea0*/  LDL R8, [R1+0xc30] ;  /* 0x000c300001087983 */ /* 0x000f680000100800 */
[----:B------:R1:W-:Y:S04]  /*40eb0*/  STL [R1+0x1d0], R23 ;  /* 0x0001d01701007387 */ /* 0x0003e80000100800 */
[----:B------:R-:W5:Y:S01]  /*40ec0*/  LDL R14, [R1+0xd48] ;  /* 0x000d4800010e7983 */ /* 0x000f620000100800 */
[----:B----4-:R-:W-:-:S03]  /*40ed0*/  IADD3.X R3, PT, PT, R0, UR11, RZ, P1, !PT ;  /* 0x0000000b00037c10 */ /* 0x010fc60008ffe4ff */
[----:B------:R-:W4:Y:S04]  /*40ee0*/  LDL R0, [R1+0xd1c] ;  /* 0x000d1c0001007983 */ /* 0x000f280000100800 */
[----:B0-----:R0:W4:Y:S02]  /*40ef0*/  LDG.E.U8 R17, desc[UR14][R2.64] ;  /* 0x0000000e02117981 */ /* 0x001124000c1e1100 */
[----:B0-----:R-:W-:Y:S02]  /*40f00*/  IADD3 R2, P1, PT, R13, UR5, RZ ;  /* 0x000000050d027c10 */ /* 0x001fe4000ff3e0ff */
[----:B------:R-:W4:Y:S02]  /*40f10*/  LDL R13, [R1+0xc3c] ;  /* 0x000c3c00010d7983 */ /* 0x000f240000100800 */
[----:B------:R-:W-:-:S05]  /*40f20*/  IADD3.X R3, PT, PT, R12, UR11, RZ, P1, !PT ;  /* 0x0000000b0c037c10 */ /* 0x000fca0008ffe4ff */
[----:B-1----:R2:W4:Y:S02]  /*40f30*/  LDG.E.U8 R23, desc[UR14][R2.64] ;  /* 0x0000000e02177981 */ /* 0x002524000c1e1100 */
[----:B--2---:R-:W-:-:S04]  /*40f40*/  IADD3 R2, P1, PT, R9, UR5, RZ ;  /* 0x0000000509027c10 */ /* 0x004fc8000ff3e0ff */
[----:B------:R-:W-:Y:S01]  /*40f50*/  IADD3.X R3, PT, PT, R5, UR11, RZ, P1, !PT ;  /* 0x0000000b05037c10 */ /* 0x000fe20008ffe4ff */
[----:B------:R0:W-:Y:S04]  /*40f60*/  STL [R1+0x1cc], R19 ;  /* 0x0001cc1301007387 */ /* 0x0001e80000100800 */
[----:B------:R-:W2:Y:S04]  /*40f70*/  LDL R12, [R1+0xc2c] ;  /* 0x000c2c00010c7983 */ /* 0x000ea80000100800 */
[----:B0-----:R0:W2:Y:S02]  /*40f80*/  LDG.E.U8 R19, desc[UR14][R2.64] ;  /* 0x0000000e02137981 */ /* 0x0010a4000c1e1100 */
[----:B0-----:R-:W-:-:S02]  /*40f90*/  IADD3 R2, P1, PT, R16, UR5, RZ ;  /* 0x0000000510027c10 */ /* 0x001fc4000ff3e0ff */
[----:B------:R0:W-:Y:S04]  /*40fa0*/  STL [R1+0x1c8], R22 ;  /* 0x0001c81601007387 */ /* 0x0001e80000100800 */
[----:B------:R-:W2:Y:S04]  /*40fb0*/  LDL R9, [R1+0xd40] ;  /* 0x000d400001097983 */ /* 0x000ea80000100800 */
[----:B------:R-:W2:Y:S01]  /*40fc0*/  LDL R5, [R1+0xd14] ;  /* 0x000d140001057983 */ /* 0x000ea20000100800 */
[----:B---3--:R-:W-:-:S03]  /*40fd0*/  IADD3.X R3, PT, PT, R4, UR11, RZ, P1, !PT ;  /* 0x0000000b04037c10 */ /* 0x008fc60008ffe4ff */
[----:B------:R-:W3:Y:S04]  /*40fe0*/  LDL R4, [R1+0xc40] ;  /* 0x000c400001047983 */ /* 0x000ee80000100800 */
[----:B0-----:R0:W3:Y:S04]  /*40ff0*/  LDG.E.U8 R22, desc[UR14][R2.64] ;  /* 0x0000000e02167981 */ /* 0x0010e8000c1e1100 */
[----:B------:R1:W-:Y:S01]  /*41000*/  STL [R1+0x1c4], R21 ;  /* 0x0001c41501007387 */ /* 0x0003e20000100800 */
[----:B0-----:R-:W-:-:S03]  /*41010*/  IADD3 R2, P1, PT, R7, UR5, RZ ;  /* 0x0000000507027c10 */ /* 0x001fc6000ff3e0ff */
[----:B------:R-:W3:Y:S04]  /*41020*/  LDL R7, [R1+0xc1c] ;  /* 0x000c1c0001077983 */ /* 0x000ee80000100800 */
[----:B------:R0:W-:Y:S01]  /*41030*/  STL [R1+0x1c0], R18 ;  /* 0x0001c01201007387 */ /* 0x0001e20000100800 */
[----:B------:R-:W-:-:S03]  /*41040*/  IADD3.X R3, PT, PT, R6, UR11, RZ, P1, !PT ;  /* 0x0000000b06037c10 */ /* 0x000fc60008ffe4ff */
[----:B------:R-:W3:Y:S04]  /*41050*/  LDL R6, [R1+0xd38] ;  /* 0x000d380001067983 */ /* 0x000ee80000100800 */
[----:B-1----:R1:W3:Y:S02]  /*41060*/  LDG.E.U8 R21, desc[UR14][R2.64] ;  /* 0x0000000e02157981 */ /* 0x0022e4000c1e1100 */
[----:B-1----:R-:W-:-:S04]  /*41070*/  IADD3 R2, P1, PT, R15, UR5, RZ ;  /* 0x000000050f027c10 */ /* 0x002fc8000ff3e0ff */
[----:B-----5:R-:W-:Y:S02]  /*41080*/  IADD3.X R3, PT, PT, R8, UR11, RZ, P1, !PT ;  /* 0x0000000b08037c10 */ /* 0x020fe40008ffe4ff */
[----:B------:R-:W5:Y:S04]  /*41090*/  LDL R8, [R1+0xd0c] ;  /* 0x000d0c0001087983 */ /* 0x000f680000100800 */
[----:B0-----:R0:W5:Y:S04]  /*410a0*/  LDG.E.U8 R18, desc[UR14][R2.64] ;  /* 0x0000000e02127981 */ /* 0x001168000c1e1100 */
[----:B------:R-:W-:Y:S01]  /*410b0*/  STL [R1+0x1bc], R20 ;  /* 0x0001bc1401007387 */ /* 0x000fe20000100800 */
[----:B0-----:R-:W-:-:S04]  /*410c0*/  IADD3 R2, P1, PT, R14, UR5, RZ ;  /* 0x000000050e027c10 */ /* 0x001fc8000ff3e0ff */
[----:B----4-:R-:W-:Y:S02]  /*410d0*/  IADD3.X R3, PT, PT, R0, UR11, RZ, P1, !PT ;  /* 0x0000000b00037c10 */ /* 0x010fe40008ffe4ff */
[----:B------:R-:W4:Y:S04]  /*410e0*/  LDL R0, [R1+0xc20] ;  /* 0x000c200001007983 */ /* 0x000f280000100800 */
[----:B------:R0:W-:Y:S04]  /*410f0*/  STL [R1+0x1ac], R17 ;  /* 0x0001ac1101007387 */ /* 0x0001e80000100800 */
[----:B------:R1:W4:Y:S04]  /*41100*/  LDG.E.U8 R26, desc[UR14][R2.64] ;  /* 0x0000000e021a7981 */ /* 0x000328000c1e1100 */
[----:B------:R-:W4:Y:S04]  /*41110*/  LDL R16, [R1+0xd30] ;  /* 0x000d300001107983 */ /* 0x000f280000100800 */
[----:B0-----:R-:W4:Y:S01]  /*41120*/  LDL R17, [R1+0xc18] ;  /* 0x000c180001117983 */ /* 0x001f220000100800 */
[----:B-1----:R-:W-:-:S03]  /*41130*/  IADD3 R2, P1, PT, R13, UR5, RZ ;  /* 0x000000050d027c10 */ /* 0x002fc6000ff3e0ff */
[----:B------:R-:W4:Y:S04]  /*41140*/  LDL R15, [R1+0xd04] ;  /* 0x000d0400010f7983 */ /* 0x000f280000100800 */
[----:B------:R-:W-:Y:S04]  /*41150*/  STL [R1+0x1a8], R23 ;  /* 0x0001a81701007387 */ /* 0x000fe80000100800 */
[----:B------:R-:W4:Y:S01]  /*41160*/  LDL R14, [R1+0xc24] ;  /* 0x000c2400010e7983 */ /* 0x000f220000100800 */
[----:B--2---:R-:W-:-:S05]  /*41170*/  IADD3.X R3, PT, PT, R12, UR11, RZ, P1, !PT ;  /* 0x0000000b0c037c10 */ /* 0x004fca0008ffe4ff */
[----:B------:R0:W2:Y:S04]  /*41180*/  LDG.E.U8 R20, desc[UR14][R2.64] ;  /* 0x0000000e02147981 */ /* 0x0000a8000c1e1100 */
[----:B------:R1:W-:Y:S04]  /*41190*/  STL [R1+0x1a4], R19 ;  /* 0x0001a41301007387 */ /* 0x0003e80000100800 */
[----:B------:R-:W2:Y:S04]  /*411a0*/  LDL R13, [R1+0xc14] ;  /* 0x000c1400010d7983 */ /* 0x000ea80000100800 */
[----:B-1----:R-:W2:Y:S01]  /*411b0*/  LDL R19, [R1+0xd28] ;  /* 0x000d280001137983 */ /* 0x002ea20000100800 */
[----:B0-----:R-:W-:-:S04]  /*411c0*/  IADD3 R2, P1, PT, R9, UR5, RZ ;  /* 0x0000000509027c10 */ /* 0x001fc8000ff3e0ff */
[----:B------:R-:W-:-:S05]  /*411d0*/  IADD3.X R3, PT, PT, R5, UR11, RZ, P1, !PT ;  /* 0x0000000b05037c10 */ /* 0x000fca0008ffe4ff */
[----:B------:R0:W2:Y:S01]  /*411e0*/  LDG.E.U8 R25, desc[UR14][R2.64] ;  /* 0x0000000e02197981 */ /* 0x0000a2000c1e1100 */
[----:B---3--:R-:W-:-:S03]  /*411f0*/  IADD3 R4, P1, PT, R4, UR5, RZ ;  /* 0x0000000504047c10 */ /* 0x008fc6000ff3e0ff */
[----:B------:R-:W-:Y:S04]  /*41200*/  STL [R1+0x1a0], R22 ;  /* 0x0001a01601007387 */ /* 0x000fe80000100800 */
[----:B------:R-:W3:Y:S01]  /*41210*/  LDL R12, [R1+0xcfc] ;  /* 0x000cfc00010c7983 */ /* 0x000ee20000100800 */
[----:B------:R-:W-:-:S05]  /*41220*/  IADD3.X R5, PT, PT, R7, UR11, RZ, P1, !PT ;  /* 0x0000000b07057c10 */ /* 0x000fca0008ffe4ff */
[----:B------:R-:W3:Y:S01]  /*41230*/  LDG.E.U8 R24, desc[UR14][R4.64] ;  /* 0x0000000e04187981 */ /* 0x000ee2000c1e1100 */
[----:B------:R-:W-:-:S04]  /*41240*/  IADD3 R6, P1, PT, R6, UR5, RZ ;  /* 0x0000000506067c10 */ /* 0x000fc8000ff3e0ff */
[----:B-----5:R-:W-:-:S05]  /*41250*/  IADD3.X R7, PT, PT, R8, UR11, RZ, P1, !PT ;  /* 0x0000000b08077c10 */ /* 0x020fca0008ffe4ff */
[----:B------:R-:W5:Y:S04]  /*41260*/  LDG.E.U8 R23, desc[UR14][R6.64] ;  /* 0x0000000e06177981 */ /* 0x000f68000c1e1100 */
[----:B------:R-:W5:Y:S04]  /*41270*/  LDL R6, [R1+0xc28] ;  /* 0x000c280001067983 */ /* 0x000f680000100800 */
[----:B------:R-:W-:Y:S01]  /*41280*/  STL [R1+0x194], R21 ;  /* 0x0001941501007387 */ /* 0x000fe20000100800 */
[----:B----4-:R-:W-:-:S03]  /*41290*/  IADD3 R8, P1, PT, R0, UR5, RZ ;  /* 0x0000000500087c10 */ /* 0x010fc6000ff3e0ff */
[----:B------:R-:W4:Y:S04]  /*412a0*/  LDL R5, [R1+0xd20] ;  /* 0x000d200001057983 */ /* 0x000f280000100800 */
[----:B------:R-:W4:Y:S04]  /*412b0*/  LDL R0, [R1+0xc10] ;  /* 0x000c100001007983 */ /* 0x000f280000100800 */
[----:B------:R1:W-:Y:S04]  /*412c0*/  STL [R1+0x188], R18 ;  /* 0x0001881201007387 */ /* 0x0003e80000100800 */
[----:B------:R-:W4:Y:S01]  /*412d0*/  LDL R4, [R1+0xcf8] ;  /* 0x000cf80001047983 */ /* 0x000f220000100800 */
[----:B------:R-:W-:-:S02]  /*412e0*/  IADD3.X R9, PT, PT, R17, UR11, RZ, P1, !PT ;  /* 0x0000000b11097c10 */ /* 0x000fc40008ffe4ff */
[----:B0-----:R-:W-:Y:S01]  /*412f0*/  IADD3 R2, P1, PT, R16, UR5, RZ ;  /* 0x0000000510027c10 */ /* 0x001fe2000ff3e0ff */
[----:B-1----:R-:W4:Y:S03]  /*41300*/  LDL R18, [R1+0xc04] ;  /* 0x000c040001127983 */ /* 0x002f260000100800 */
[----:B------:R-:W-:Y:S01]  /*41310*/  IADD3.X R3, PT, PT, R15, UR11, RZ, P1, !PT ;  /* 0x0000000b0f037c10 */ /* 0x000fe20008ffe4ff */
[----:B------:R-:W4:Y:S04]  /*41320*/  LDG.E.U8 R22, desc[UR14][R8.64] ;  /* 0x0000000e08167981 */ /* 0x000f28000c1e1100 */
[----:B------:R0:W4:Y:S04]  /*41330*/  LDG.E.U8 R21, desc[UR14][R2.64] ;  /* 0x0000000e02157981 */ /* 0x000128000c1e1100 */
[----:B------:R-:W-:Y:S04]  /*41340*/  STL [R1+0x17c], R26 ;  /* 0x00017c1a01007387 */ /* 0x000fe80000100800 */
[----:B------:R-:W4:Y:S01]  /*41350*/  LDL R17, [R1+0xbfc] ;  /* 0x000bfc0001117983 */ /* 0x000f220000100800 */
[----:B0-----:R-:W-:-:S03]  /*41360*/  IADD3 R2, P1, PT, R14, UR5, RZ ;  /* 0x000000050e027c10 */ /* 0x001fc6000ff3e0ff */
[----:B------:R-:W4:Y:S04]  /*41370*/  LDL R16, [R1+0xd18] ;  /* 0x000d180001107983 */ /* 0x000f280000100800 */
[----:B------:R-:W4:Y:S04]  /*41380*/  LDL R15, [R1+0xcf4] ;  /* 0x000cf400010f7983 */ /* 0x000f280000100800 */
[----:B--2---:R0:W-:Y:S04]  /*41390*/  STL [R1+0x170], R20 ;  /* 0x0001701401007387 */ /* 0x0041e80000100800 */
[----:B------:R-:W2:Y:S01]  /*413a0*/  LDL R14, [R1+0xc08] ;  /* 0x000c0800010e7983 */ /* 0x000ea20000100800 */
[----:B------:R-:W-:-:S03]  /*413b0*/  IADD3.X R3, PT, PT, R13, UR11, RZ, P1, !PT ;  /* 0x0000000b0d037c10 */ /* 0x000fc60008ffe4ff */
[----:B------:R-:W2:Y:S04]  /*413c0*/  LDL R13, [R1+0xbf8] ;  /* 0x000bf800010d7983 */ /* 0x000ea80000100800 */
[----:B0-----:R0:W2:Y:S02]  /*413d0*/  LDG.E.U8 R20, desc[UR14][R2.64] ;  /* 0x0000000e02147981 */ /* 0x0010a4000c1e1100 */
[----:B0-----:R-:W-:-:S04]  /*413e0*/  IADD3 R2, P1, PT, R19, UR5, RZ ;  /* 0x0000000513027c10 */ /* 0x001fc8000ff3e0ff */
[----:B---3--:R-:W-:-:S05]  /*413f0*/  IADD3.X R3, PT, PT, R12, UR11, RZ, P1, !PT ;  /* 0x0000000b0c037c10 */ /* 0x008fca0008ffe4ff */
[----:B------:R5:W3:Y:S02]  /*41400*/  LDG.E.U8 R19, desc[UR14][R2.64] ;  /* 0x0000000e02137981 */ /* 0x000ae4000c1e1100 */
[----:B-----5:R-:W-:-:S04]  /*41410*/  IADD3 R2, P1, PT, R6, UR5, RZ ;  /* 0x0000000506027c10 */ /* 0x020fc8000ff3e0ff */
[----:B----4-:R-:W-:-:S05]  /*41420*/  IADD3.X R3, PT, PT, R0, UR11, RZ, P1, !PT ;  /* 0x0000000b00037c10 */ /* 0x010fca0008ffe4ff */
[----:B------:R0:W4:Y:S02]  /*41430*/  LDG.E.U8 R0, desc[UR14][R2.64] ;  /* 0x0000000e02007981 */ /* 0x000124000c1e1100 */
[----:B0-----:R-:W-:-:S04]  /*41440*/  IADD3 R2, P1, PT, R5, UR5, RZ ;  /* 0x0000000505027c10 */ /* 0x001fc8000ff3e0ff */
[----:B------:R-:W-:-:S05]  /*41450*/  IADD3.X R3, PT, PT, R4, UR11, RZ, P1, !PT ;  /* 0x0000000b04037c10 */ /* 0x000fca0008ffe4ff */
[----:B------:R0:W5:Y:S04]  /*41460*/  LDG.E.U8 R27, desc[UR14][R2.64] ;  /* 0x0000000e021b7981 */ /* 0x000168000c1e1100 */
[----:B------:R-:W-:Y:S04]  /*41470*/  STL [R1+0x60], R25 ;  /* 0x0000601901007387 */ /* 0x000fe80000100800 */
[----:B------:R-:W2:Y:S04]  /*41480*/  LDL R12, [R1+0xd10] ;  /* 0x000d1000010c7983 */ /* 0x000ea80000100800 */
[----:B------:R-:W2:Y:S04]  /*41490*/  LDL R7, [R1+0xcf0] ;  /* 0x000cf00001077983 */ /* 0x000ea80000100800 */
[----:B------:R-:W-:Y:S04]  /*414a0*/  STL [R1+0x54], R24 ;  /* 0x0000541801007387 */ /* 0x000fe80000100800 */
[----:B------:R-:W2:Y:S01]  /*414b0*/  LDL R9, [R1+0xc0c] ;  /* 0x000c0c0001097983 */ /* 0x000ea20000100800 */
[----:B0-----:R-:W-:-:S03]  /*414c0*/  IADD3 R2, P1, PT, R18, UR5, RZ ;  /* 0x0000000512027c10 */ /* 0x001fc6000ff3e0ff */
[----:B------:R-:W2:Y:S01]  /*414d0*/  LDL R6, [R1+0xbf4] ;  /* 0x000bf40001067983 */ /* 0x000ea20000100800 */
[----:B------:R-:W-:-:S05]  /*414e0*/  IADD3.X R3, PT, PT, R17, UR11, RZ, P1, !PT ;  /* 0x0000000b11037c10 */ /* 0x000fca0008ffe4ff */
[----:B------:R0:W2:Y:S02]  /*414f0*/  LDG.E.U8 R29, desc[UR14][R2.64] ;  /* 0x0000000e021d7981 */ /* 0x0000a4000c1e1100 */
[----:B0-----:R-:W-:-:S04]  /*41500*/  IADD3 R2, P1, PT, R16, UR5, RZ ;  /* 0x0000000510027c10 */ /* 0x001fc8000ff3e0ff */
[----:B------:R-:W-:Y:S01]  /*41510*/  IADD3.X R3, PT, PT, R15, UR11, RZ, P1, !PT ;  /* 0x0000000b0f037c10 */ /* 0x000fe20008ffe4ff */
[----:B----4-:R0:W-:Y:S04]  /*41520*/  STL [R1+0x170c], R0 ;  /* 0x00170c0001007387 */ /* 0x0101e80000100800 */
[----:B------:R-:W-:Y:S04]  /*41530*/  STL [R1+0x4c], R23 ;  /* 0x00004c1701007387 */ /* 0x000fe80000100800 */
[----:B------:R-:W4:Y:S04]  /*41540*/  LDL R8, [R1+0xd08] ;  /* 0x000d080001087983 */ /* 0x000f280000100800 */
[----:B------:R-:W3:Y:S04]  /*41550*/  LDL R5, [R1+0xcec] ;  /* 0x000cec0001057983 */ /* 0x000ee80000100800 */
[----:B------:R-:W3:Y:S04]  /*41560*/  LDL R4, [R1+0xc00] ;  /* 0x000c000001047983 */ /* 0x000ee80000100800 */
[----:B------:R-:W-:Y:S04]  /*41570*/  STL [R1+0x48], R22 ;  /* 0x0000481601007387 */ /* 0x000fe80000100800 */
[----:B0-----:R-:W3:Y:S04]  /*41580*/  LDL R0, [R1+0xbf0] ;  /* 0x000bf00001007983 */ /* 0x001ee80000100800 */
[----:B-----5:R-:W-:Y:S04]  /*41590*/  STL [R1+0x1710], R27 ;  /* 0x0017101b01007387 */ /* 0x020fe80000100800 */
[----:B------:R0:W-:Y:S04]  /*415a0*/  STL [R1+0x44], R21 ;  /* 0x0000441501007387 */ /* 0x0001e80000100800 */
[----:B0-----:R2:W5:Y:S02]  /*415b0*/  LDG.E.U8 R21, desc[UR14][R2.64] ;  /* 0x0000000e02157981 */ /* 0x001564000c1e1100 */
[----:B--2---:R-:W-:-:S04]  /*415c0*/  IADD3 R2, P1, PT, R14, UR5, RZ ;  /* 0x000000050e027c10 */ /* 0x004fc8000ff3e0ff */
[----:B------:R-:W-:-:S05]  /*415d0*/  IADD3.X R3, PT, PT, R13, UR11, RZ, P1, !PT ;  /* 0x0000000b0d037c10 */ /* 0x000fca0008ffe4ff */
[----:B------:R0:W2:Y:S02]  /*415e0*/  LDG.E.U8 R14, desc[UR14][R2.64] ;  /* 0x0000000e020e7981 */ /* 0x0000a4000c1e1100 */
[----:B0-----:R-:W-:-:S04]  /*415f0*/  IADD3 R2, P1, PT, R12, UR5, RZ ;  /* 0x000000050c027c10 */ /* 0x001fc8000ff3e0ff */
[----:B------:R-:W-:-:S05]  /*41600*/  IADD3.X R3, PT, PT, R7, UR11, RZ, P1, !PT ;  /* 0x0000000b07037c10 */ /* 0x000fca0008ffe4ff */
[----:B------:R0:W2:Y:S02]  /*41610*/  LDG.E.U8 R7, desc[UR14][R2.64] ;  /* 0x0000000e02077981 */ /* 0x0000a4000c1e1100 */
[----:B0-----:R-:W-:-:S04]  /*41620*/  IADD3 R2, P1, PT, R9, UR5, RZ ;  /* 0x0000000509027c10 */ /* 0x001fc8000ff3e0ff */
[----:B------:R-:W-:-:S05]  /*41630*/  IADD3.X R3, PT, PT, R6, UR11, RZ, P1, !PT ;  /* 0x0000000b06037c10 */ /* 0x000fca0008ffe4ff */
[----:B------:R4:W2:Y:S04]  /*41640*/  LDG.E.U8 R6, desc[UR14][R2.64] ;  /* 0x0000000e02067981 */ /* 0x0008a8000c1e1100 */
[----:B------:R-:W-:Y:S01]  /*41650*/  STL [R1+0x1714], R29 ;  /* 0x0017141d01007387 */ /* 0x000fe20000100800 */
[----:B----4-:R-:W-:-:S04]  /*41660*/  IADD3 R2, P1, PT, R8, UR5, RZ ;  /* 0x0000000508027c10 */ /* 0x010fc8000ff3e0ff */
[----:B---3--:R-:W-:-:S05]  /*41670*/  IADD3.X R3, PT, PT, R5, UR11, RZ, P1, !PT ;  /* 0x0000000b05037c10 */ /* 0x008fca0008ffe4ff */
[----:B------:R0:W3:Y:S02]  /*41680*/  LDG.E.U8 R5, desc[UR14][R2.64] ;  /* 0x0000000e02057981 */ /* 0x0000e4000c1e1100 */
[----:B0-----:R-:W-:-:S04]  /*41690*/  IADD3 R2, P1, PT, R4, UR5, RZ ;  /* 0x0000000504027c10 */ /* 0x001fc8000ff3e0ff */
[----:B------:R-:W-:-:S05]  /*416a0*/  IADD3.X R3, PT, PT, R0, UR11, RZ, P1, !PT ;  /* 0x0000000b00037c10 */ /* 0x000fca0008ffe4ff */
[----:B------:R0:W4:Y:S04]  /*416b0*/  LDG.E.U8 R4, desc[UR14][R2.64] ;  /* 0x0000000e02047981 */ /* 0x000128000c1e1100 */
[----:B-----5:R-:W-:Y:S04]  /*416c0*/  STL [R1+0x1718], R21 ;  /* 0x0017181501007387 */ /* 0x020fe80000100800 */
[----:B------:R-:W0:Y:S04]  /*416d0*/  LDL.LU R16, [R1+0x670] ;  /* 0x0006700001107983 */ /* 0x000e280000300800 */
[----:B------:R-:W-:Y:S04]  /*416e0*/  STL [R1+0x40], R20 ;  /* 0x0000401401007387 */ /* 0x000fe80000100800 */
[----:B------:R-:W5:Y:S04]  /*416f0*/  LDL.LU R15, [R1+0x674] ;  /* 0x00067400010f7983 */ /* 0x000f680000300800 */
[----:B--2---:R1:W-:Y:S04]  /*41700*/  STL [R1+0x171c], R14 ;  /* 0x00171c0e01007387 */ /* 0x0043e80000100800 */
[----:B------:R-:W-:Y:S04]  /*41710*/  STL [R1+0x3c], R19 ;  /* 0x00003c1301007387 */ /* 0x000fe80000100800 */
[----:B-1----:R-:W2:Y:S04]  /*41720*/  LDL.LU R14, [R1+0x660] ;  /* 0x00066000010e7983 */ /* 0x002ea80000300800 */
[----:B------:R-:W2:Y:S04]  /*41730*/  LDL.LU R13, [R1+0x664] ;  /* 0x00066400010d7983 */ /* 0x000ea80000300800 */
[----:B------:R1:W-:Y:S04]  /*41740*/  STL [R1+0x1720], R7 ;  /* 0x0017200701007387 */ /* 0x0003e80000100800 */
[----:B------:R0:W-:Y:S04]  /*41750*/  STL [R1+0x1724], R6 ;  /* 0x0017240601007387 */ /* 0x0001e80000100800 */
[----:B---3--:R3:W-:Y:S04]  /*41760*/  STL [R1+0x1728], R5 ;  /* 0x0017280501007387 */ /* 0x0087e80000100800 */
[----:B------:R-:W2:Y:S04]  /*41770*/  LDL.LU R29, [R1+0x388] ;  /* 0x00038800011d7983 */ /* 0x000ea80000300800 */
[----:B------:R-:W2:Y:S04]  /*41780*/  LDL.LU R12, [R1+0x384] ;  /* 0x00038400010c7983 */ /* 0x000ea80000300800 */
[----:B------:R-:W2:Y:S04]  /*41790*/  LDL.LU R27, [R1+0x380] ;  /* 0x00038000011b7983 */ /* 0x000ea80000300800 */
[----:B------:R-:W2:Y:S04]  /*417a0*/  LDL.LU R0, [R1+0x37c] ;  /* 0x00037c0001007983 */ /* 0x000ea80000300800 */
[----:B------:R-:W2:Y:S04]  /*417b0*/  LDL.LU R8, [R1+0x378] ;  /* 0x0003780001087983 */ /* 0x000ea80000300800 */
[----:B------:R-:W2:Y:S04]  /*417c0*/  LDL.LU R9, [R1+0x374] ;  /* 0x0003740001097983 */ /* 0x000ea80000300800 */
[----:B------:R-:W2:Y:S01]  /*417d0*/  LDL.LU R26, [R1+0x370] ;  /* 0x00037000011a7983 */ /* 0x000ea20000300800 */
[----:B0-----:R-:W-:-:S03]  /*417e0*/  FMUL R3, R10, R16 ;  /* 0x000000100a037220 */ /* 0x001fc60000400000 */
[----:B------:R-:W2:Y:S04]  /*417f0*/  LDL.LU R24, [R1+0x36c] ;  /* 0x00036c0001187983 */ /* 0x000ea80000300800 */
[----:B----4-:R-:W-:Y:S01]  /*41800*/  STL [R1+0x172c], R4 ;  /* 0x00172c0401007387 */ /* 0x010fe20000100800 */
[----:B-----5:R-:W-:-:S03]  /*41810*/  FMUL R2, R10, R15 ;  /* 0x0000000f0a027220 */ /* 0x020fc60000400000 */
[----:B-1----:R-:W4:Y:S04]  /*41820*/  LDL.LU R7, [R1+0x650] ;  /* 0x0006500001077983 */ /* 0x002f280000300800 */
[----:B------:R0:W-:Y:S04]  /*41830*/  STL [R1+0x70], R3 ;  /* 0x0000700301007387 */ /* 0x0001e80000100800 */
[----:B------:R-:W5:Y:S04]  /*41840*/  LDL.LU R6, [R1+0x654] ;  /* 0x0006540001067983 */ /* 0x000f680000300800 */
[----:B------:R1:W-:Y:S04]  /*41850*/  STL [R1+0x74], R2 ;  /* 0x0000740201007387 */ /* 0x0003e80000100800 */
[----:B---3--:R-:W3:Y:S04]  /*41860*/  LDL.LU R5, [R1+0x640] ;  /* 0x0006400001057983 */ /* 0x008ee80000300800 */
[----:B0-----:R-:W3:Y:S04]  /*41870*/  LDL.LU R3, [R1+0x644] ;  /* 0x0006440001037983 */ /* 0x001ee80000300800 */
[----:B-1----:R-:W3:Y:S04]  /*41880*/  LDL R2, [R1+0xd00] ;  /* 0x000d000001027983 */ /* 0x002ee80000100800 */
[----:B------:R-:W3:Y:S01]  /*41890*/  LDL R4, [R1+0xce8] ;  /* 0x000ce80001047983 */ /* 0x000ee20000100800 */
[C---:B--2---:R-:W-:Y:S01]  /*418a0*/  FMUL R14, R10.reuse, R14 ;  /* 0x0000000e0a0e7220 */ /* 0x044fe20000400000 */
[----:B------:R-:W-:-:S02]  /*418b0*/  FMUL R13, R10, R13 ;  /* 0x0000000d0a0d7220 */ /* 0x000fc40000400000 */
[----:B------:R-:W2:Y:S04]  /*418c0*/  LDL.LU R25, [R1+0x368] ;  /* 0x0003680001197983 */ /* 0x000ea80000300800 */
[----:B------:R-:W-:Y:S04]  /*418d0*/  STL [R1+0x80], R14 ;  /* 0x0000800e01007387 */ /* 0x000fe80000100800 */
[----:B------:R-:W2:Y:S04]  /*418e0*/  LDL.LU R19, [R1+0x364] ;  /* 0x0003640001137983 */ /* 0x000ea80000300800 */
[----:B------:R4:W-:Y:S04]  /*418f0*/  STL [R1+0x84], R13 ;  /* 0x0000840d01007387 */ /* 0x0009e80000100800 */
[----:B------:R-:W2:Y:S04]  /*41900*/  LDL.LU R18, [R1+0x360] ;  /* 0x0003600001127983 */ /* 0x000ea80000300800 */
[----:B------:R-:W2:Y:S04]  /*41910*/  LDL.LU R16, [R1+0x35c] ;  /* 0x00035c0001107983 */ /* 0x000ea80000300800 */
[----:B------:R-:W2:Y:S04]  /*41920*/  LDL.LU R17, [R1+0x358] ;  /* 0x0003580001117983 */ /* 0x000ea80000300800 */
[----:B------:R-:W2:Y:S04]  /*41930*/  LDL.LU R15, [R1+0x354] ;  /* 0x00035400010f7983 */ /* 0x000ea80000300800 */
[----:B------:R-:W2:Y:S04]  /*41940*/  LDL.LU R23, [R1+0x350] ;  /* 0x0003500001177983 */ /* 0x000ea80000300800 */
[----:B------:R-:W2:Y:S04]  /*41950*/  LDL.LU R20, [R1+0x34c] ;  /* 0x00034c0001147983 */ /* 0x000ea80000300800 */
[----:B------:R-:W2:Y:S04]  /*41960*/  LDL.LU R22, [R1+0x344] ;  /* 0x0003440001167983 */ /* 0x000ea80000300800 */
[----:B------:R-:W2:Y:S01]  /*41970*/  LDL.LU R28, [R1+0x33c] ;  /* 0x00033c00011c7983 */ /* 0x000ea20000300800 */
[C---:B----4-:R-:W-:Y:S01]  /*41980*/  FMUL R13, R10.reuse, R7 ;  /* 0x000000070a0d7220 */ /* 0x050fe20000400000 */
[----:B-----5:R-:W-:-:S04]  /*41990*/  FMUL R7, R10, R6 ;  /* 0x000000060a077220 */ /* 0x020fc80000400000 */
[----:B------:R0:W-:Y:S01]  /*419a0*/  STL [R1+0xa0], R13 ;  /* 0x0000a00d01007387 */ /* 0x0001e20000100800 */
[C---:B---3--:R-:W-:Y:S01]  /*419b0*/  FMUL R6, R10.reuse, R5 ;  /* 0x000000050a067220 */ /* 0x048fe20000400000 */
[----:B------:R-:W-:Y:S01]  /*419c0*/  FMUL R5, R10, R3 ;  /* 0x000000030a057220 */ /* 0x000fe20000400000 */
[----:B------:R-:W-:-:S04]  /*419d0*/  IADD3 R2, P1, PT, R2, UR5, RZ ;  /* 0x0000000502027c10 */ /* 0x000fc8000ff3e0ff */
[----:B------:R-:W-:-:S05]  /*419e0*/  IADD3.X R3, PT, PT, R4, UR11, RZ, P1, !PT ;  /* 0x0000000b04037c10 */ /* 0x000fca0008ffe4ff */
[----:B0-----:R-:W3:Y:S01]  /*419f0*/  LDG.E.U8 R13, desc[UR14][R2.64] ;  /* 0x0000000e020d7981 */ /* 0x001ee2000c1e1100 */
[----:B------:R-:W-:Y:S02]  /*41a00*/  F2FP.SATFINITE.E4M3.F32.PACK_AB_MERGE_C R12, R12, R29, RZ ;  /* 0x0000001d0c0c723e */ /* 0x000fe400048070ff */
[----:B------:R-:W-:Y:S01]  /*41a10*/  F2FP.SATFINITE.E4M3.F32.PACK_AB_MERGE_C R10, R0, R27, RZ ;  /* 0x0000001b000a723e */ /* 0x000fe200048070ff */
[----:B------:R-:W-:Y:S01]  /*41a20*/  STL [R1+0xa4], R7 ;  /* 0x0000a40701007387 */ /* 0x000fe20000100800 */
[----:B------:R-:W-:-:S03]  /*41a30*/  F2FP.SATFINITE.E4M3.F32.PACK_AB_MERGE_C R9, R9, R8, RZ ;  /* 0x000000080909723e */ /* 0x000fc600048070ff */
[----:B------:R-:W-:Y:S04]  /*41a40*/  STL [R1+0xb0], R6 ;  /* 0x0000b00601007387 */ /* 0x000fe80000100800 */
[----:B------:R-:W-:Y:S04]  /*41a50*/  STL [R1+0xb4], R5 ;  /* 0x0000b40501007387 */ /* 0x000fe80000100800 */
[----:B---3--:R-:W-:Y:S04]  /*41a60*/  STL [R1+0x1730], R13 ;  /* 0x0017300d01007387 */ /* 0x008fe80000100800 */
[----:B------:R-:W-:Y:S04]  /*41a70*/  STL [R1+0x1734], R12 ;  /* 0x0017340c01007387 */ /* 0x000fe80000100800 */
[----:B------:R-:W-:Y:S04]  /*41a80*/  STL [R1+0x1738], R10 ;  /* 0x0017380a01007387 */ /* 0x000fe80000100800 */
[----:B------:R0:W-:Y:S04]  /*41a90*/  STL [R1+0x173c], R9 ;  /* 0x00173c0901007387 */ /* 0x0001e80000100800 */
[----:B0-----:R-:W3:Y:S04]  /*41aa0*/  LDL.LU R9, [R1+0x678] ;  /* 0x0006780001097983 */ /* 0x001ee80000300800 */
[----:B------:R-:W4:Y:S04]  /*41ab0*/  LDL.LU R7, [R1+0x67c] ;  /* 0x00067c0001077983 */ /* 0x000f280000300800 */
[----:B------:R-:W5:Y:S04]  /*41ac0*/  LDL.LU R6, [R1+0x668] ;  /* 0x0006680001067983 */ /* 0x000f680000300800 */
[----:B------:R-:W5:Y:S01]  /*41ad0*/  LDL.LU R5, [R1+0x66c] ;  /* 0x00066c0001057983 */ /* 0x000f620000300800 */
[----:B------:R-:W-:-:S02]  /*41ae0*/  F2FP.SATFINITE.E4M3.F32.PACK_AB_MERGE_C R8, R24, R26, RZ ;  /* 0x0000001a1808723e */ /* 0x000fc400048070ff */
[----:B--2---:R-:W-:Y:S01]  /*41af0*/  F2FP.SATFINITE.E4M3.F32.PACK_AB_MERGE_C R3, R19, R25, RZ ;  /* 0x000000191303723e */ /* 0x004fe200048070ff */
[----:B------:R-:W2:Y:S01]  /*41b00*/  LDL.LU R4, [R1+0x658] ;  /* 0x0006580001047983 */ /* 0x000ea20000300800 */
[----:B------:R-:W-:Y:S02]  /*41b10*/  F2FP.SATFINITE.E4M3.F32.PACK_AB_MERGE_C R2, R16, R18, RZ ;  /* 0x000000121002723e */ /* 0x000fe400048070ff */
[----:B------:R-:W-:Y:S01]  /*41b20*/  F2FP.SATFINITE.E4M3.F32.PACK_AB_MERGE_C R15, R15, R17, RZ ;  /* 0x000000110f0f723e */ /* 0x000fe200048070ff */
[----:B------:R-:W2:Y:S01]  /*41b30*/  LDL.LU R0, [R1+0x65c] ;  /* 0x00065c0001007983 */ /* 0x000ea20000300800 */
[----:B------:R-:W-:Y:S02]  /*41b40*/  F2FP.SATFINITE.E4M3.F32.PACK_AB_MERGE_C R20, R20, R23, RZ ;  /* 0x000000171414723e */ /* 0x000fe400048070ff */
[----:B------:R-:W-:Y:S01]  /*41b50*/  F2FP.SATFINITE.E4M3.F32.PACK_AB_MERGE_C R23, R28, R22, RZ ;  /* 0x000000161c17723e */ /* 0x000fe200048070ff */
[----:B------:R-:W-:Y:S04]  /*41b60*/  STL [R1+0x1740], R8 ;  /* 0x0017400801007387 */ /* 0x000fe80000100800 */
[----:B------:R3:W-:Y:S04]  /*41b70*/  STL [R1+0x1744], R3 ;  /* 0x0017440301007387 */ /* 0x0007e80000100800 */
[----:B------:R4:W-:Y:S04]  /*41b80*/  STL [R1+0x1748], R2 ;  /* 0x0017480201007387 */ /* 0x0009e80000100800 */
[----:B------:R-:W-:Y:S04]  /*41b90*/  STL [R1+0x174c], R15 ;  /* 0x00174c0f01007387 */ /* 0x000fe80000100800 */
[----:B------:R-:W-:Y:S04]  /*41ba0*/  STL [R1+0x1750], R20 ;  /* 0x0017501401007387 */ /* 0x000fe80000100800 */
[----:B------:R-:W-:Y:S01]  /*41bb0*/  STL [R1+0x1754], R23 ;  /* 0x0017541701007387 */ /* 0x000fe20000100800 */
[C---:B---3--:R-:W-:Y:S01]  /*41bc0*/  FMUL R3, R11.reuse, R9 ;  /* 0x000000090b037220 */ /* 0x048fe20000400000 */
[----:B----4-:R-:W-:-:S04]  /*41bd0*/  FMUL R2, R11, R7 ;  /* 0x000000070b027220 */ /* 0x010fc80000400000 */
[----:B------:R0:W-:Y:S01]  /*41be0*/  STL [R1+0x78], R3 ;  /* 0x0000780301007387 */ /* 0x0001e20000100800 */
[----:B-----5:R-:W-:-:S03]  /*41bf0*/  FMUL R6, R11, R6 ;  /* 0x000000060b067220 */ /* 0x020fc60000400000 */
[----:B------:R2:W-:Y:S01]  /*41c00*/  STL [R1+0x7c], R2 ;  /* 0x00007c0201007387 */ /* 0x0005e20000100800 */
[----:B0-----:R-:W-:-:S03]  /*41c10*/  FMUL R3, R11, R5 ;  /* 0x000000050b037220 */ /* 0x001fc60000400000 */
[----:B------:R-:W-:Y:S04]  /*41c20*/  STL [R1+0x88], R6 ;  /* 0x0000880601007387 */ /* 0x000fe80000100800 */
[----:B------:R-:W-:Y:S04]  /*41c30*/  STL [R1+0x8c], R3 ;  /* 0x00008c0301007387 */ /* 0x000fe80000100800 */
[----:B------:R-:W3:Y:S01]  /*41c40*/  LDL.LU R22, [R1+0x340] ;  /* 0x0003400001167983 */ /* 0x000ee20000300800 */
[C---:B--2---:R-:W-:Y:S01]  /*41c50*/  FMUL R2, R11.reuse, R4 ;  /* 0x000000040b027220 */ /* 0x044fe20000400000 */
[----:B------:R-:W-:-:S04]  /*41c60*/  FMUL R0, R11, R0 ;  /* 0x000000000b007220 */ /* 0x000fc80000400000 */
[----:B------:R-:W-:Y:S04]  /*41c70*/  STL [R1+0xa8], R2 ;  /* 0x0000a80201007387 */ /* 0x000fe80000100800 */
[----:B---3--:R0:W-:Y:S04]  /*41c80*/  STL [R1+0x17b4], R22 ;  /* 0x0017b41601007387 */ /* 0x0081e80000100800 */
[----:B------:R-:W-:Y:S04]  /*41c90*/  STL [R1+0xac], R0 ;  /* 0x0000ac0001007387 */ /* 0x000fe80000100800 */
[----:B0-----:R-:W2:Y:S04]  /*41ca0*/  LDL.LU R22, [R1+0x64c] ;  /* 0x00064c0001167983 */ /* 0x001ea80000300800 */
[----:B--2---:R0:W-:Y:S04]  /*41cb0*/  STL [R1+0x17b8], R22 ;  /* 0x0017b81601007387 */ /* 0x0041e80000100800 */
[----:B0-----:R-:W2:Y:S04]  /*41cc0*/  LDL.LU R22, [R1+0x648] ;  /* 0x0006480001167983 */ /* 0x001ea80000300800 */
[----:B------:R-:W3:Y:S04]  /*41cd0*/  LDL.LU R28, [R1+0x334] ;  /* 0x00033400011c7983 */ /* 0x000ee80000300800 */
[----:B---3--:R0:W-:Y:S04]  /*41ce0*/  STL [R1+0x17b0], R28 ;  /* 0x0017b01c01007387 */ /* 0x0081e80000100800 */
[----:B0-----:R-:W3:Y:S04]  /*41cf0*/  LDL.LU R28, [R1+0x348] ;  /* 0x00034800011c7983 */ /* 0x001ee80000300800 */
[----:B------:R-:W4:Y:S04]  /*41d00*/  LDL.LU R23, [R1+0x2e0] ;  /* 0x0002e00001177983 */ /* 0x000f280000300800 */
[----:B----4-:R0:W-:Y:S04]  /*41d10*/  STL [R1+0x1778], R23 ;  /* 0x0017781701007387 */ /* 0x0101e80000100800 */
[----:B0-----:R-:W4:Y:S04]  /*41d20*/  LDL.LU R23, [R1+0x2f4] ;  /* 0x0002f40001177983 */ /* 0x001f280000300800 */
        /* <DEDUP_REMOVED lines=14> */
[----:B------:R-:W5:Y:S04]  /*41e10*/  LDL.LU R20, [R1+0x2dc] ;  /* 0x0002dc0001147983 */ /* 0x000f680000300800 */
[----:B-----5:R0:W-:Y:S04]  /*41e20*/  STL [R1+0x1780], R20 ;  /* 0x0017801401007387 */ /* 0x0201e80000100800 */
[----:B0-----:R-:W5:Y:S04]  /*41e30*/  LDL.LU R20, [R1+0x2fc] ;  /* 0x0002fc0001147983 */ /* 0x001f680000300800 */
[----:B-----5:R0:W-:Y:S04]  /*41e40*/  STL [R1+0x1788], R20 ;  /* 0x0017881401007387 */ /* 0x0201e80000100800 */
[----:B0-----:R-:W5:Y:S04]  /*41e50*/  LDL.LU R20, [R1+0x304] ;  /* 0x0003040001147983 */ /* 0x001f680000300800 */
[----:B-----5:R0:W-:Y:S04]  /*41e60*/  STL [R1+0x1790], R20 ;  /* 0x0017901401007387 */ /* 0x0201e80000100800 */
[----:B0-----:R-:W5:Y:S04]  /*41e70*/  LDL.LU R20, [R1+0x30c] ;  /* 0x00030c0001147983 */ /* 0x001f680000300800 */
[----:B-----5:R0:W-:Y:S04]  /*41e80*/  STL [R1+0x1798], R20 ;  /* 0x0017981401007387 */ /* 0x0201e80000100800 */
[----:B0-----:R-:W5:Y:S04]  /*41e90*/  LDL.LU R20, [R1+0x324] ;  /* 0x0003240001147983 */ /* 0x001f680000300800 */
[----:B-----5:R0:W-:Y:S04]  /*41ea0*/  STL [R1+0x17a0], R20 ;  /* 0x0017a01401007387 */ /* 0x0201e80000100800 */
[----:B0-----:R-:W5:Y:S01]  /*41eb0*/  LDL.LU R20, [R1+0x328] ;  /* 0x0003280001147983 */ /* 0x001f620000300800 */
[----:B--2---:R-:W-:-:S03]  /*41ec0*/  FMUL R22, R11, R22 ;  /* 0x000000160b167220 */ /* 0x004fc60000400000 */
[----:B-----5:R0:W-:Y:S04]  /*41ed0*/  STL [R1+0x17a8], R20 ;  /* 0x0017a81401007387 */ /* 0x0201e80000100800 */
[----:B0-----:R-:W2:Y:S04]  /*41ee0*/  LDL.LU R20, [R1+0x330] ;  /* 0x0003300001147983 */ /* 0x001ea80000300800 */
[----:B------:R-:W5:Y:S04]  /*41ef0*/  LDL.LU R15, [R1+0x27c] ;  /* 0x00027c00010f7983 */ /* 0x000f680000300800 */
[----:B------:R-:W5:Y:S04]  /*41f00*/  LDL.LU R2, [R1+0x6c] ;  /* 0x00006c0001027983 */ /* 0x000f680000300800 */
        /* <DEDUP_REMOVED lines=22> */
[----:B------:R0:W-:Y:S04]  /*42070*/  STL [R1+0xb8], R22 ;  /* 0x0000b81601007387 */ /* 0x0001e80000100800 */
[----:B0-----:R-:W2:Y:S02]  /*42080*/  LDL.LU R22, [R1+0x17b8] ;  /* 0x0017b80001167983 */ /* 0x001ea40000300800 */
[----:B--2---:R-:W-:-:S02]  /*42090*/  FMUL R11, R11, R22 ;  /* 0x000000160b0b7220 */ /* 0x004fc40000400000 */
[----:B------:R-:W3:Y:S04]  /*420a0*/  LDL.LU R22, [R1+0x17b4] ;  /* 0x0017b40001167983 */ /* 0x000ee80000300800 */
[----:B------:R0:W-:Y:S04]  /*420b0*/  STL [R1+0xbc], R11 ;  /* 0x0000bc0b01007387 */ /* 0x0001e80000100800 */
[----:B0-----:R-:W2:Y:S01]  /*420c0*/  LDL.LU R11, [R1+0x2e4] ;  /* 0x0002e400010b7983 */ /* 0x001ea20000300800 */
[----:B---3--:R-:W-:-:S03]  /*420d0*/  F2FP.SATFINITE.E4M3.F32.PACK_AB_MERGE_C R22, R22, R28, RZ ;  /* 0x0000001c1616723e */ /* 0x008fc600048070ff */
[----:B------:R-:W4:Y:S04]  /*420e0*/  LDL.LU R28, [R1+0x17b0] ;  /* 0x0017b000011c7983 */ /* 0x000f280000300800 */
[----:B------:R0:W-:Y:S04]  /*420f0*/  STL [R1+0x1758], R22 ;  /* 0x0017581601007387 */ /* 0x0001e80000100800 */
[----:B0-----:R-:W2:Y:S01]  /*42100*/  LDL.LU R22, [R1+0x2ec] ;  /* 0x0002ec0001167983 */ /* 0x001ea20000300800 */
[----:B----4-:R-:W-:-:S03]  /*42110*/  F2FP.SATFINITE.E4M3.F32.PACK_AB_MERGE_C R28, R28, R23, RZ ;  /* 0x000000171c1c723e */ /* 0x010fc600048070ff */
[----:B------:R-:W3:Y:S04]  /*42120*/  LDL.LU R23, [R1+0x17ac] ;  /* 0x0017ac0001177983 */ /* 0x000ee80000300800 */
[----:B------:R0:W-:Y:S04]  /*42130*/  STL [R1+0x175c], R28 ;  /* 0x00175c1c01007387 */ /* 0x0001e80000100800 */
[----:B0-----:R-:W4:Y:S01]  /*42140*/  LDL.LU R28, [R1+0x2f0] ;  /* 0x0002f000011c7983 */ /* 0x001f220000300800 */
[----:B---3--:R-:W-:-:S03]  /*42150*/  F2FP.SATFINITE.E4M3.F32.PACK_AB_MERGE_C R23, R23, R20, RZ ;  /* 0x000000141717723e */ /* 0x008fc600048070ff */
[----:B------:R-:W3:Y:S04]  /*42160*/  LDL.LU R20, [R1+0x17a8] ;  /* 0x0017a80001147983 */ /* 0x000ee80000300800 */
[----:B------:R0:W-:Y:S04]  /*42170*/  STL [R1+0x20], R23 ;  /* 0x0000201701007387 */ /* 0x0001e80000100800 */
[----:B0-----:R-:W3:Y:S02]  /*42180*/  LDL.LU R23, [R1+0x17a4] ;  /* 0x0017a40001177983 */ /* 0x001ee40000300800 */
[----:B---3--:R-:W-:-:S02]  /*42190*/  F2FP.SATFINITE.E4M3.F32.PACK_AB_MERGE_C R23, R23, R20, RZ ;  /* 0x000000141717723e */ /* 0x008fc400048070ff */
        /* <DEDUP_REMOVED lines=18> */
[----:B0-----:R-:W4:Y:S01]  /*422c0*/  LDL.LU R23, [R1+0x177c] ;  /* 0x00177c0001177983 */ /* 0x001f220000300800 */
[----:B------:R-:W-:Y:S02]  /*422d0*/  F2FP.SATFINITE.E4M3.F32.PACK_AB_MERGE_C R18, R18, R0, RZ ;  /* 0x000000001212723e */ /* 0x000fe400048070ff */
[----:B------:R-:W0:Y:S01]  /*422e0*/  S2R R0, SR_TID.X ;  /* 0x0000000000007919 */ /* 0x000e220000002100 */
[----:B------:R-:W-:-:S02]  /*422f0*/  F2FP.SATFINITE.E4M3.F32.PACK_AB_MERGE_C R24, R24, R29, RZ ;  /* 0x0000001d1818723e */ /* 0x000fc400048070ff */
[----:B------:R-:W1:Y:S01]  /*42300*/  S2R R29, SR_TID.X ;  /* 0x00000000001d7919 */ /* 0x000e620000002100 */
[----:B----4-:R-:W-:Y:S02]  /*42310*/  F2FP.SATFINITE.E4M3.F32.PACK_AB_MERGE_C R28, R28, R23, RZ ;  /* 0x000000171c1c723e */ /* 0x010fe400048070ff */
[----:B------:R-:W3:Y:S01]  /*42320*/  LDL.LU R23, [R1+0x1778] ;  /* 0x0017780001177983 */ /* 0x000ee20000300800 */
[----:B------:R-:W-:Y:S02]  /*42330*/  F2FP.SATFINITE.E4M3.F32.PACK_AB_MERGE_C R17, R17, R27, RZ ;  /* 0x0000001b1111723e */ /* 0x000fe400048070ff */
[----:B--2---:R-:W-:Y:S02]  /*42340*/  F2FP.SATFINITE.E4M3.F32.PACK_AB_MERGE_C R22, R11, R22, RZ ;  /* 0x000000160b16723e */ /* 0x004fe400048070ff */
[----:B0-----:R-:W-:Y:S02]  /*42350*/  LOP3.LUT R27, R0, 0x1c, RZ, 0xc0, !PT ;  /* 0x0000001c001b7812 */ /* 0x001fe400078ec0ff */
[----:B-----5:R-:W-:Y:S01]  /*42360*/  F2FP.SATFINITE.E4M3.F32.PACK_AB_MERGE_C R11, R2, R15, RZ ;  /* 0x0000000f020b723e */ /* 0x020fe200048070ff */
[----:B------:R-:W-:Y:S01]  /*42370*/  STL [R1+0x58], R28 ;  /* 0x0000581c01007387 */ /* 0x000fe20000100800 */
[----:B-1----:R-:W-:-:S02]  /*42380*/  SHF.R.U32.HI R29, RZ, 0x3, R29 ;  /* 0x00000003ff1d7819 */ /* 0x002fc4000001161d */
[----:B------:R-:W-:Y:S01]  /*42390*/  F2FP.SATFINITE.E4M3.F32.PACK_AB_MERGE_C R2, R8, R3, RZ ;  /* 0x000000030802723e */ /* 0x000fe200048070ff */
[----:B------:R-:W-:Y:S01]  /*423a0*/  STL [R1+0x5c], R22 ;  /* 0x00005c1601007387 */ /* 0x000fe20000100800 */
[C---:B------:R-:W-:Y:S02]  /*423b0*/  LEA.HI R0, R27.reuse, 0x58, RZ, 0x1e ;  /* 0x000000581b007811 */ /* 0x040fe400078ff0ff */
[----:B------:R-:W-:Y:S02]  /*423c0*/  LEA.HI R27, R27, 0x50, RZ, 0x1e ;  /* 0x000000501b1b7811 */ /* 0x000fe400078ff0ff */
[----:B------:R-:W-:Y:S02]  /*423d0*/  F2FP.SATFINITE.E4M3.F32.PACK_AB_MERGE_C R8, R10, R9, RZ ;  /* 0x000000090a08723e */ /* 0x000fe400048070ff */
[----:B------:R-:W-:Y:S02]  /*423e0*/  F2FP.SATFINITE.E4M3.F32.PACK_AB_MERGE_C R3, R13, R12, RZ ;  /* 0x0000000c0d03723e */ /* 0x000fe400048070ff */
[----:B------:R-:W-:-:S02]  /*423f0*/  F2FP.SATFINITE.E4M3.F32.PACK_AB_MERGE_C R26, R26, R6, RZ ;  /* 0x000000061a1a723e */ /* 0x000fc400048070ff */
[----:B------:R-:W-:Y:S02]  /*42400*/  LEA R27, R27, UR9, 0x5 ;  /* 0x000000091b1b7c11 */ /* 0x000fe4000f8e28ff */
[----:B------:R-:W-:Y:S02]  /*42410*/  LEA R0, R0, UR9, 0x5 ;  /* 0x0000000900007c11 */ /* 0x000fe4000f8e28ff */
[----:B------:R-:W-:Y:S02]  /*42420*/  F2FP.SATFINITE.E4M3.F32.PACK_AB_MERGE_C R16, R16, R21, RZ ;  /* 0x000000151010723e */ /* 0x000fe400048070ff */
[----:B------:R-:W-:Y:S02]  /*42430*/  F2FP.SATFINITE.E4M3.F32.PACK_AB_MERGE_C R25, R25, R7, RZ ;  /* 0x000000071919723e */ /* 0x000fe400048070ff */
[----:B------:R-:W-:Y:S02]  /*42440*/  F2FP.SATFINITE.E4M3.F32.PACK_AB_MERGE_C R19, R19, R14, RZ ;  /* 0x0000000e1313723e */ /* 0x000fe400048070ff */
[----:B---3--:R-:W-:-:S05]  /*42450*/  F2FP.SATFINITE.E4M3.F32.PACK_AB_MERGE_C R20, R20, R23, RZ ;  /* 0x000000171414723e */ /* 0x008fca00048070ff */
[----:B------:R-:W-:Y:S04]  /*42460*/  STL [R1+0x64], R20 ;  /* 0x0000641401007387 */ /* 0x000fe80000100800 */
[----:B------:R0:W-:Y:S04]  /*42470*/  STL [R1+0x6c], R11 ;  /* 0x00006c0b01007387 */ /* 0x0001e80000100800 */
[----:B------:R1:W-:Y:S01]  /*42480*/  STL [R1+0x174], R2 ;  /* 0x0001740201007387 */ /* 0x0003e20000100800 */
[----:B0-----:R-:W-:Y:S02]  /*42490*/  LOP3.LUT R11, R29, 0x30, RZ, 0xc0, !PT ;  /* 0x000000301d0b7812 */ /* 0x001fe400078ec0ff */
[----:B------:R-:W0:Y:S01]  /*424a0*/  S2R R29, SR_TID.X ;  /* 0x00000000001d7919 */ /* 0x000e220000002100 */
[----:B-1----:R-:W-:Y:S01]  /*424b0*/  F2FP.SATFINITE.E4M3.F32.PACK_AB_MERGE_C R2, R5, R4, RZ ;  /* 0x000000040502723e */ /* 0x002fe200048070ff */
[----:B------:R-:W-:Y:S04]  /*424c0*/  STL [R1+0x178], R8 ;  /* 0x0001780801007387 */ /* 0x000fe80000100800 */
[----:B------:R-:W-:Y:S04]  /*424d0*/  STL [R1+0x180], R3 ;  /* 0x0001800301007387 */ /* 0x000fe80000100800 */
[----:B------:R-:W-:Y:S04]  /*424e0*/  STL [R1+0x1760], R26 ;  /* 0x0017601a01007387 */ /* 0x000fe80000100800 */
[----:B------:R1:W2:Y:S04]  /*424f0*/  LDS R3, [R27+0x40000] ;  /* 0x040000001b037984 */ /* 0x0002a80000000800 */
[----:B------:R-:W-:Y:S04]  /*42500*/  STL [R1+0x184], R2 ;  /* 0x0001840201007387 */ /* 0x000fe80000100800 */
[----:B------:R3:W4:Y:S01]  /*42510*/  LDS R2, [R0+0x40000] ;  /* 0x0400000000027984 */ /* 0x0007220000000800 */
[----:B0-----:R-:W-:-:S04]  /*42520*/  LOP3.LUT R29, R29, 0x1c, RZ, 0xc0, !PT ;  /* 0x0000001c1d1d7812 */ /* 0x001fc800078ec0ff */
[C---:B------:R-:W-:Y:S02]  /*42530*/  LEA.HI R21, R29.reuse, 0x60, RZ, 0x1e ;  /* 0x000000601d157811 */ /* 0x040fe400078ff0ff */
[C---:B-1----:R-:W-:Y:S02]  /*42540*/  LEA.HI R27, R29.reuse, 0x68, RZ, 0x1e ;  /* 0x000000681d1b7811 */ /* 0x042fe400078ff0ff */
[----:B---3--:R-:W-:Y:S01]  /*42550*/  LEA.HI R0, R29, 0x70, RZ, 0x1e ;  /* 0x000000701d007811 */ /* 0x008fe200078ff0ff */
[----:B------:R-:W-:Y:S01]  /*42560*/  STL [R1+0x1764], R24 ;  /* 0x0017641801007387 */ /* 0x000fe20000100800 */
[----:B------:R-:W-:Y:S02]  /*42570*/  LEA R21, R21, UR9, 0x5 ;  /* 0x0000000915157c11 */ /* 0x000fe4000f8e28ff */
[----:B------:R-:W-:Y:S01]  /*42580*/  LEA R27, R27, UR9, 0x5 ;  /* 0x000000091b1b7c11 */ /* 0x000fe2000f8e28ff */
[----:B------:R-:W0:Y:S01]  /*42590*/  S2R R29, SR_TID.X ;  /* 0x00000000001d7919 */ /* 0x000e220000002100 */
[----:B------:R-:W-:Y:S01]  /*425a0*/  LEA R0, R0, UR9, 0x5 ;  /* 0x0000000900007c11 */ /* 0x000fe2000f8e28ff */
[----:B------:R-:W-:Y:S04]  /*425b0*/  STL [R1+0x1768], R25 ;  /* 0x0017681901007387 */ /* 0x000fe80000100800 */
[----:B------:R-:W-:Y:S04]  /*425c0*/  STL.64 [R1+0x1700], R18 ;  /* 0x0017001201007387 */ /* 0x000fe80000100a00 */
[----:B------:R-:W-:Y:S04]  /*425d0*/  STL.64 [R1+0x16f8], R16 ;  /* 0x0016f81001007387 */ /* 0x000fe80000100a00 */
[----:B--2---:R-:W-:Y:S04]  /*425e0*/  STL [R1+0x340], R3 ;  /* 0x0003400301007387 */ /* 0x004fe80000100800 */
[----:B------:R1:W2:Y:S04]  /*425f0*/  LDS R4, [R21+0x40000] ;  /* 0x0400000015047984 */ /* 0x0002a80000000800 */
[----:B------:R3:W5:Y:S04]  /*42600*/  LDS R3, [R27+0x40000] ;  /* 0x040000001b037984 */ /* 0x0007680000000800 */
[----:B----4-:R-:W-:Y:S04]  /*42610*/  STL [R1+0x344], R2 ;  /* 0x0003440201007387 */ /* 0x010fe80000100800 */
[----:B------:R4:W5:Y:S01]  /*42620*/  LDS R2, [R0+0x40000] ;  /* 0x0400000000027984 */ /* 0x0009620000000800 */
[----:B0-----:R-:W-:-:S04]  /*42630*/  LOP3.LUT R29, R29, 0x1c, RZ, 0xc0, !PT ;  /* 0x0000001c1d1d7812 */ /* 0x001fc800078ec0ff */
[C---:B-1----:R-:W-:Y:S02]  /*42640*/  LEA.HI R21, R29.reuse, 0x78, RZ, 0x1e ;  /* 0x000000781d157811 */ /* 0x042fe400078ff0ff */
[C---:B---3--:R-:W-:Y:S02]  /*42650*/  LEA.HI R27, R29.reuse, 0x80, RZ, 0x1e ;  /* 0x000000801d1b7811 */ /* 0x048fe400078ff0ff */
[----:B----4-:R-:W-:Y:S02]  /*42660*/  LEA.HI R0, R29, 0x88, RZ, 0x1e ;  /* 0x000000881d007811 */ /* 0x010fe400078ff0ff */
[----:B------:R-:W0:Y:S01]  /*42670*/  S2R R29, SR_TID.X ;  /* 0x00000000001d7919 */ /* 0x000e220000002100 */
[----:B------:R-:W-:Y:S02]  /*42680*/  LEA R21, R21, UR9, 0x5 ;  /* 0x0000000915157c11 */ /* 0x000fe4000f8e28ff */
[----:B------:R-:W-:Y:S02]  /*42690*/  LEA R27, R27, UR9, 0x5 ;  /* 0x000000091b1b7c11 */ /* 0x000fe4000f8e28ff */
[----:B------:R-:W-:Y:S01]  /*426a0*/  LEA R0, R0, UR9, 0x5 ;  /* 0x0000000900007c11 */ /* 0x000fe2000f8e28ff */
[----:B--2---:R-:W-:Y:S04]  /*426b0*/  STL [R1+0x540], R4 ;  /* 0x0005400401007387 */ /* 0x004fe80000100800 */
[----:B-----5:R-:W-:Y:S04]  /*426c0*/  STL [R1+0x544], R3 ;  /* 0x0005440301007387 */ /* 0x020fe80000100800 */
[----:B------:R-:W1:Y:S04]  /*426d0*/  LDS R4, [R21+0x40000] ;  /* 0x0400000015047984 */ /* 0x000e680000000800 */
[----:B------:R2:W3:Y:S04]  /*426e0*/  LDS R3, [R27+0x40000] ;  /* 0x040000001b037984 */ /* 0x0004e80000000800 */
[----:B------:R-:W-:Y:S04]  /*426f0*/  STL [R1+0x538], R2 ;  /* 0x0005380201007387 */ /* 0x000fe80000100800 */
[----:B------:R4:W5:Y:S01]  /*42700*/  LDS R2, [R0+0x40000] ;  /* 0x0400000000027984 */ /* 0x0009620000000800 */
[----:B0-----:R-:W-:-:S04]  /*42710*/  LOP3.LUT R29, R29, 0x1c, RZ, 0xc0, !PT ;  /* 0x0000001c1d1d7812 */ /* 0x001fc800078ec0ff */
[C---:B--2---:R-:W-:Y:S02]  /*42720*/  LEA.HI R27, R29.reuse, 0x98, RZ, 0x1e ;  /* 0x000000981d1b7811 */ /* 0x044fe400078ff0ff */
[C---:B----4-:R-:W-:Y:S02]  /*42730*/  LEA.HI R0, R29.reuse, 0xa0, RZ, 0x1e ;  /* 0x000000a01d007811 */ /* 0x050fe400078ff0ff */
[----:B------:R-:W-:Y:S01]  /*42740*/  LEA.HI R29, R29, 0x90, RZ, 0x1e ;  /* 0x000000901d1d7811 */ /* 0x000fe200078ff0ff */
[----:B------:R-:W0:Y:S01]  /*42750*/  S2R R21, SR_TID.X ;  /* 0x0000000000157919 */ /* 0x000e220000002100 */
[----:B------:R-:W-:Y:S02]  /*42760*/  LEA R27, R27, UR9, 0x5 ;  /* 0x000000091b1b7c11 */ /* 0x000fe4000f8e28ff */
[----:B------:R-:W-:Y:S02]  /*42770*/  LEA R29, R29, UR9, 0x5 ;  /* 0x000000091d1d7c11 */ /* 0x000fe4000f8e28ff */
[----:B------:R-:W-:Y:S01]  /*42780*/  LEA R0, R0, UR9, 0x5 ;  /* 0x0000000900007c11 */ /* 0x000fe2000f8e28ff */
[----:B-1----:R-:W-:Y:S04]  /*42790*/  STL [R1+0x53c], R4 ;  /* 0x00053c0401007387 */ /* 0x002fe80000100800 */
[----:B---3--:R-:W-:Y:S04]  /*427a0*/  STL [R1+0x530], R3 ;  /* 0x0005300301007387 */ /* 0x008fe80000100800 */
[----:B------:R-:W1:Y:S04]  /*427b0*/  LDS R4, [R29+0x40000] ;  /* 0x040000001d047984 */ /* 0x000e680000000800 */
[----:B------:R2:W3:Y:S04]  /*427c0*/  LDS R3, [R27+0x40000] ;  /* 0x040000001b037984 */ /* 0x0004e80000000800 */
[----:B-----5:R-:W-:Y:S04]  /*427d0*/  STL [R1+0x534], R2 ;  /* 0x0005340201007387 */ /* 0x020fe80000100800 */
[----:B------:R4:W5:Y:S01]  /*427e0*/  LDS R2, [R0+0x40000] ;  /* 0x0400000000027984 */ /* 0x0009620000000800 */
[----:B0-----:R-:W-:-:S04]  /*427f0*/  LOP3.LUT R21, R21, 0x1c, RZ, 0xc0, !PT ;  /* 0x0000001c15157812 */ /* 0x001fc800078ec0ff */
[C---:B--2---:R-:W-:Y:S02]  /*42800*/  LEA.HI R27, R21.reuse, 0xb8, RZ, 0x1e ;  /* 0x000000b8151b7811 */ /* 0x044fe400078ff0ff */
[C---:B------:R-:W-:Y:S02]  /*42810*/  LEA.HI R29, R21.reuse, 0xb0, RZ, 0x1e ;  /* 0x000000b0151d7811 */ /* 0x040fe400078ff0ff */
[C---:B----4-:R-:W-:Y:S02]  /*42820*/  LEA.HI R0, R21.reuse, 0xc0, RZ, 0x1e ;  /* 0x000000c015007811 */ /* 0x050fe400078ff0ff */
[----:B------:R-:W-:Y:S02]  /*42830*/  LEA.HI R21, R21, 0xa8, RZ, 0x1e ;  /* 0x000000a815157811 */ /* 0x000fe400078ff0ff */
[----:B------:R-:W-:Y:S02]  /*42840*/  LEA R29, R29, UR9, 0x5 ;  /* 0x000000091d1d7c11 */ /* 0x000fe4000f8e28ff */
[----:B------:R-:W-:-:S02]  /*42850*/  LEA R21, R21, UR9, 0x5 ;  /* 0x0000000915157c11 */ /* 0x000fc4000f8e28ff */
[----:B------:R-:W-:Y:S02]  /*42860*/  LEA R27, R27, UR9, 0x5 ;  /* 0x000000091b1b7c11 */ /* 0x000fe4000f8e28ff */
[----:B------:R-:W-:-:S06]  /*42870*/  LEA R0, R0, UR9, 0x5 ;  /* 0x0000000900007c11 */ /* 0x000fcc000f8e28ff */
[----:B------:R-:W-:Y:S04]  /*42880*/  LDS R0, [R0+0x40000] ;  /* 0x0400000000007984 */ /* 0x000fe80000000800 */
[----:B-1----:R-:W-:Y:S04]  /*42890*/  STL [R1+0x518], R4 ;  /* 0x0005180401007387 */ /* 0x002fe80000100800 */
[----:B---3--:R-:W-:Y:S04]  /*428a0*/  STL [R1+0x51c], R3 ;  /* 0x00051c0301007387 */ /* 0x008fe80000100800 */
[----:B------:R-:W0:Y:S04]  /*428b0*/  LDS R4, [R21+0x40000] ;  /* 0x0400000015047984 */ /* 0x000e280000000800 */
[----:B------:R-:W1:Y:S04]  /*428c0*/  LDS R3, [R29+0x40000] ;  /* 0x040000001d037984 */ /* 0x000e680000000800 */
[----:B-----5:R-:W-:Y:S04]  /*428d0*/  STL [R1+0x528], R2 ;  /* 0x0005280201007387 */ /* 0x020fe80000100800 */
[----:B------:R-:W2:Y:S04]  /*428e0*/  LDS R2, [R27+0x40000] ;  /* 0x040000001b027984 */ /* 0x000ea80000000800 */
[----:B0-----:R-:W-:Y:S04]  /*428f0*/  STL [R1+0x52c], R4 ;  /* 0x00052c0401007387 */ /* 0x001fe80000100800 */
[----:B-1----:R-:W-:Y:S04]  /*42900*/  STL [R1+0x510], R3 ;  /* 0x0005100301007387 */ /* 0x002fe80000100800 */
[----:B------:R-:W3:Y:S04]  /*42910*/  LDL.LU R24, [R1+0x284] ;  /* 0x0002840001187983 */ /* 0x000ee80000300800 */
[----:B--2---:R-:W-:Y:S04]  /*42920*/  STL [R1+0x514], R2 ;  /* 0x0005140201007387 */ /* 0x004fe80000100800 */
[----:B------:R-:W2:Y:S04]  /*42930*/  LDL.LU R26, [R1+0x280] ;  /* 0x00028000011a7983 */ /* 0x000ea80000300800 */
[----:B------:R0:W-:Y:S04]  /*42940*/  STL [R1+0x500], R0 ;  /* 0x0005000001007387 */ /* 0x0001e80000100800 */
[----:B------:R-:W4:Y:S04]  /*42950*/  LDL.LU R28, [R1+0x26c] ;  /* 0x00026c00011c7983 */ /* 0x000f280000300800 */
[----:B------:R-:W5:Y:S01]  /*42960*/  LDL.LU R22, [R1+0x268] ;  /* 0x0002680001167983 */ /* 0x000f620000300800 */
[----:B0-----:R-:W0:Y:S03]  /*42970*/  S2R R0, SR_TID.X ;  /* 0x0000000000007919 */ /* 0x001e260000002100 */
[----:B------:R-:W2:Y:S04]  /*42980*/  LDL.LU R23, [R1+0x260] ;  /* 0x0002600001177983 */ /* 0x000ea80000300800 */
[----:B------:R-:W2:Y:S04]  /*42990*/  LDL.LU R20, [R1+0x258] ;  /* 0x0002580001147983 */ /* 0x000ea80000300800 */
[----:B------:R-:W2:Y:S04]  /*429a0*/  LDL.LU R15, [R1+0x254] ;  /* 0x00025400010f7983 */ /* 0x000ea80000300800 */
[----:B------:R-:W2:Y:S04]  /*429b0*/  LDL.LU R2, [R1+0x250] ;  /* 0x0002500001027983 */ /* 0x000ea80000300800 */
[----:B------:R-:W2:Y:S04]  /*429c0*/  LDL.LU R3, [R1+0x248] ;  /* 0x0002480001037983 */ /* 0x000ea80000300800 */
[----:B------:R-:W2:Y:S04]  /*429d0*/  LDL.LU R8, [R1+0x244] ;  /* 0x0002440001087983 */ /* 0x000ea80000300800 */
[----:B------:R-:W2:Y:S01]  /*429e0*/  LDL.LU R9, [R1+0x240] ;  /* 0x0002400001097983 */ /* 0x000ea20000300800 */
[----:B0-----:R-:W-:-:S03]  /*429f0*/  LOP3.LUT R18, R0, 0x1c, RZ, 0xc0, !PT ;  /* 0x0000001c00127812 */ /* 0x001fc600078ec0ff */
[----:B------:R-:W2:Y:S01]  /*42a00*/  LDL.LU R10, [R1+0x23c] ;  /* 0x00023c00010a7983 */ /* 0x000ea20000300800 */
[----:B------:R-:W-:-:S03]  /*42a10*/  LEA.HI R25, R18, 0xd8, RZ, 0x1e ;  /* 0x000000d812197811 */ /* 0x000fc600078ff0ff */
[----:B------:R-:W2:Y:S01]  /*42a20*/  LDL.LU R12, [R1+0x238] ;  /* 0x00023800010c7983 */ /* 0x000ea20000300800 */
[C---:B------:R-:W-:Y:S02]  /*42a30*/  LEA.HI R19, R18.reuse, 0xd0, RZ, 0x1e ;  /* 0x000000d012137811 */ /* 0x040fe400078ff0ff */
[----:B------:R-:W-:Y:S01]  /*42a40*/  LEA.HI R18, R18, 0xc8, RZ, 0x1e ;  /* 0x000000c812127811 */ /* 0x000fe200078ff0ff */
[----:B------:R-:W2:Y:S03]  /*42a50*/  LDL.LU R13, [R1+0x234] ;  /* 0x00023400010d7983 */ /* 0x000ea60000300800 */
[----:B------:R-:W-:Y:S01]  /*42a60*/  LEA R18, R18, UR9, 0x5 ;  /* 0x0000000912127c11 */ /* 0x000fe2000f8e28ff */
[----:B------:R-:W2:Y:S04]  /*42a70*/  LDL.LU R4, [R1+0x230] ;  /* 0x0002300001047983 */ /* 0x000ea80000300800 */
[----:B------:R-:W0:Y:S01]  /*42a80*/  LDS R16, [R18+0x40000] ;  /* 0x0400000012107984 */ /* 0x000e220000000800 */
[----:B------:R-:W-:-:S03]  /*42a90*/  LEA R19, R19, UR9, 0x5 ;  /* 0x0000000913137c11 */ /* 0x000fc6000f8e28ff */
[----:B------:R-:W2:Y:S04]  /*42aa0*/  LDL.LU R5, [R1+0x22c] ;  /* 0x00022c0001057983 */ /* 0x000ea80000300800 */
[----:B------:R-:W1:Y:S01]  /*42ab0*/  LDS R18, [R19+0x40000] ;  /* 0x0400000013127984 */ /* 0x000e620000000800 */
[----:B------:R-:W-:-:S03]  /*42ac0*/  LEA R25, R25, UR9, 0x5 ;  /* 0x0000000919197c11 */ /* 0x000fc6000f8e28ff */
[----:B------:R-:W2:Y:S04]  /*42ad0*/  LDL.LU R6, [R1+0x228] ;  /* 0x0002280001067983 */ /* 0x000ea80000300800 */
[----:B------:R-:W2:Y:S01]  /*42ae0*/  LDL.LU R7, [R1+0x220] ;  /* 0x0002200001077983 */ /* 0x000ea20000300800 */
[----:B------:R-:W1:Y:S03]  /*42af0*/  S2R R17, SR_TID.X ;  /* 0x0000000000117919 */ /* 0x000e660000002100 */
[----:B------:R-:W2:Y:S04]  /*42b00*/  LDL.LU R14, [R1+0x218] ;  /* 0x00021800010e7983 */ /* 0x000ea80000300800 */
[----:B------:R-:W2:Y:S04]  /*42b10*/  LDL.LU R21, [R1+0x214] ;  /* 0x0002140001157983 */ /* 0x000ea80000300800 */
[----:B------:R-:W2:Y:S04]  /*42b20*/  LDL.LU R29, [R1+0x210] ;  /* 0x00021000011d7983 */ /* 0x000ea80000300800 */
[----:B------:R-:W2:Y:S04]  /*42b30*/  LDL.LU R27, [R1+0x200] ;  /* 0x00020000011b7983 */ /* 0x000ea80000300800 */
[----:B------:R-:W2:Y:S04]  /*42b40*/  LDL.LU R0, [R1+0x1fc] ;  /* 0x0001fc0001007983 */ /* 0x000ea80000300800 */
[----:B0-----:R-:W-:Y:S04]  /*42b50*/  STL [R1+0x504], R16 ;  /* 0x0005041001007387 */ /* 0x001fe80000100800 */
[----:B------:R0:W0:Y:S01]  /*42b60*/  LDS R16, [R25+0x40000] ;  /* 0x0400000019107984 */ /* 0x0000220000000800 */
[----:B-1----:R-:W-:-:S02]  /*42b70*/  LOP3.LUT R11, R11, 0x1ff, R17, 0x78, !PT ;  /* 0x000001ff0b0b7812 */ /* 0x002fc400078e7811 */
[----:B------:R-:W-:Y:S01]  /*42b80*/  LOP3.LUT R17, R17, 0x1c, RZ, 0xc0, !PT ;  /* 0x0000001c11117812 */ /* 0x000fe200078ec0ff */
[----:B------:R1:W-:Y:S03]  /*42b90*/  STL [R1+0x520], R18 ;  /* 0x0005201201007387 */ /* 0x0003e60000100800 */
[C---:B0-----:R-:W-:Y:S02]  /*42ba0*/  LEA.HI R25, R17.reuse, 0xf8, RZ, 0x1e ;  /* 0x000000f811197811 */ /* 0x041fe400078ff0ff */
[C---:B------:R-:W-:Y:S02]  /*42bb0*/  LEA.HI R19, R17.reuse, 0xf0, RZ, 0x1e ;  /* 0x000000f011137811 */ /* 0x040fe400078ff0ff */
[C---:B-1----:R-:W-:Y:S02]  /*42bc0*/  LEA.HI R18, R17.reuse, 0xe8, RZ, 0x1e ;  /* 0x000000e811127811 */ /* 0x042fe400078ff0ff */
[----:B------:R-:W-:-:S04]  /*42bd0*/  LEA.HI R17, R17, 0xe0, RZ, 0x1e ;  /* 0x000000e011117811 */ /* 0x000fc800078ff0ff */
[----:B------:R-:W-:Y:S01]  /*42be0*/  LEA R17, R17, UR9, 0x5 ;  /* 0x0000000911117c11 */ /* 0x000fe2000f8e28ff */
[----:B------:R-:W-:Y:S04]  /*42bf0*/  STL [R1+0x524], R16 ;  /* 0x0005241001007387 */ /* 0x000fe80000100800 */
[----:B------:R-:W0:Y:S01]  /*42c00*/  LDS R16, [R17+0x40000] ;  /* 0x0400000011107984 */ /* 0x000e220000000800 */
[----:B------:R-:W-:Y:S02]  /*42c10*/  LEA R18, R18, UR9, 0x5 ;  /* 0x0000000912127c11 */ /* 0x000fe4000f8e28ff */
[----:B------:R-:W-:Y:S02]  /*42c20*/  LEA R19, R19, UR9, 0x5 ;  /* 0x0000000913137c11 */ /* 0x000fe4000f8e28ff */
[----:B------:R-:W-:-:S02]  /*42c30*/  LEA R25, R25, UR9, 0x5 ;  /* 0x0000000919197c11 */ /* 0x000fc4000f8e28ff */
[----:B------:R-:W1:Y:S04]  /*42c40*/  LDS R18, [R18+0x40000] ;  /* 0x0400000012127984 */ /* 0x000e680000000800 */
[----:B------:R-:W1:Y:S04]  /*42c50*/  LDS R17, [R19+0x40000] ;  /* 0x0400000013117984 */ /* 0x000e680000000800 */
[----:B0-----:R-:W-:Y:S04]  /*42c60*/  STL [R1+0x508], R16 ;  /* 0x0005081001007387 */ /* 0x001fe80000100800 */
[----:B------:R-:W0:Y:S04]  /*42c70*/  LDS R16, [R25+0x40000] ;  /* 0x0400000019107984 */ /* 0x000e280000000800 */
[----:B-1----:R-:W-:Y:S04]  /*42c80*/  STL [R1+0x50c], R18 ;  /* 0x00050c1201007387 */ /* 0x002fe80000100800 */
[----:B------:R-:W-:Y:S01]  /*42c90*/  STL [R1+0x4f8], R17 ;  /* 0x0004f81101007387 */ /* 0x000fe20000100800 */
[----:B------:R-:W-:Y:S06]  /*42ca0*/  BAR.SYNC.DEFER_BLOCKING 0x0 ;  /* 0x0000000000007b1d */ /* 0x000fec0000010000 */
[----:B0-----:R-:W-:Y:S04]  /*42cb0*/  STL [R1+0x4fc], R16 ;  /* 0x0004fc1001007387 */ /* 0x001fe80000100800 */
[----:B------:R-:W2:Y:S04]  /*42cc0*/  LDL.LU R25, [R1+0x1ec] ;  /* 0x0001ec0001197983 */ /* 0x000ea80000300800 */
[----:B--2---:R0:W-:Y:S04]  /*42cd0*/  STL [R1+0x176c], R25 ;  /* 0x00176c1901007387 */ /* 0x0041e80000100800 */
[----:B0-----:R-:W2:Y:S04]  /*42ce0*/  LDL.LU R25, [R1+0x1f0] ;  /* 0x0001f00001197983 */ /* 0x001ea80000300800 */
[----:B--2---:R0:W-:Y:S04]  /*42cf0*/  STL [R1+0x1770], R25 ;  /* 0x0017701901007387 */ /* 0x0041e80000100800 */
[----:B0-----:R-:W2:Y:S04]  /*42d00*/  LDL.LU R25, [R1+0x1f4] ;  /* 0x0001f40001197983 */ /* 0x001ea80000300800 */
[----:B---3--:R-:W-:Y:S04]  /*42d10*/  STS.U8 [R11+UR9+0x40000], R24 ;  /* 0x040000180b007988 */ /* 0x008fe80008000009 */
[----:B------:R-:W-:Y:S04]  /*42d20*/  STS.U8 [R11+UR9+0x40200], R26 ;  /* 0x0402001a0b007988 */ /* 0x000fe80008000009 */
[----:B----4-:R-:W-:Y:S04]  /*42d30*/  STS.U8 [R11+UR9+0x40400], R28 ;  /* 0x0404001c0b007988 */ /* 0x010fe80008000009 */
[----:B-----5:R-:W-:Y:S04]  /*42d40*/  STS.U8 [R11+UR9+0x40600], R22 ;  /* 0x040600160b007988 */ /* 0x020fe80008000009 */
[----:B------:R-:W-:Y:S04]  /*42d50*/  STS.U8 [R11+UR9+0x40800], R23 ;  /* 0x040800170b007988 */ /* 0x000fe80008000009 */
[----:B--2---:R0:W-:Y:S04]  /*42d60*/  STL [R1+0x1774], R25 ;  /* 0x0017741901007387 */ /* 0x0041e80000100800 */
[----:B0-----:R-:W2:Y:S04]  /*42d70*/  LDL.LU R25, [R1+0x1f8] ;  /* 0x0001f80001197983 */ /* 0x001ea80000300800 */
[----:B------:R-:W3:Y:S04]  /*42d80*/  LDL.LU R24, [R1+0x1e8] ;  /* 0x0001e80001187983 */ /* 0x000ee80000300800 */
[----:B------:R-:W4:Y:S04]  /*42d90*/  LDL.LU R26, [R1+0x1e4] ;  /* 0x0001e400011a7983 */ /* 0x000f280000300800 */
[----:B------:R-:W5:Y:S04]  /*42da0*/  LDL.LU R28, [R1+0x1e0] ;  /* 0x0001e000011c7983 */ /* 0x000f680000300800 */
[----:B------:R-:W3:Y:S04]  /*42db0*/  LDL.LU R22, [R1+0x1dc] ;  /* 0x0001dc0001167983 */ /* 0x000ee80000300800 */
[----:B------:R0:W-:Y:S04]  /*42dc0*/  STS.U8 [R11+UR9+0x40a00], R20 ;  /* 0x040a00140b007988 */ /* 0x0001e80008000009 */
[----:B------:R-:W3:Y:S04]  /*42dd0*/  LDL.LU R23, [R1+0x1d8] ;  /* 0x0001d80001177983 */ /* 0x000ee80000300800 */
[----:B------:R1:W-:Y:S04]  /*42de0*/  STS.U8 [R11+UR9+0x40c00], R15 ;  /* 0x040c000f0b007988 */ /* 0x0003e80008000009 */
[----:B0-----:R-:W3:Y:S04]  /*42df0*/  LDL.LU R20, [R1+0x1d4] ;  /* 0x0001d40001147983 */ /* 0x001ee80000300800 */
[----:B------:R0:W-:Y:S04]  /*42e00*/  STS.U8 [R11+UR9+0x40e00], R2 ;  /* 0x040e00020b007988 */ /* 0x0001e80008000009 */
[----:B-1----:R-:W3:Y:S04]  /*42e10*/  LDL.LU R15, [R1+0x1d0] ;  /* 0x0001d000010f7983 */ /* 0x002ee80000300800 */
        /* <DEDUP_REMOVED lines=30> */
[----:B-1----:R-:W3:Y:S04]  /*43000*/  LDL.LU R0, [R1+0x4c] ;  /* 0x00004c0001007983 */ /* 0x002ee80000300800 */
[----:B------:R-:W3:Y:S04]  /*43010*/  LDL.LU R16, [R1+0x48] ;  /* 0x0000480001107983 */ /* 0x000ee80000300800 */
[----:B------:R-:W3:Y:S04]  /*43020*/  LDL.LU R17, [R1+0x44] ;  /* 0x0000440001117983 */ /* 0x000ee80000300800 */
[----:B------:R-:W3:Y:S04]  /*43030*/  LDL.LU R18, [R1+0x40] ;  /* 0x0000400001127983 */ /* 0x000ee80000300800 */
[----:B------:R-:W3:Y:S04]  /*43040*/  LDL.LU R19, [R1+0x3c] ;  /* 0x00003c0001137983 */ /* 0x000ee80000300800 */
[----:B--2---:R0:W-:Y:S04]  /*43050*/  STS.U8 [R11+UR9+0x42e00], R25 ;  /* 0x042e00190b007988 */ /* 0x0041e80008000009 */
[----:B0-----:R-:W2:Y:S04]  /*43060*/  LDL.LU R25, [R1+0x1774] ;  /* 0x0017740001197983 */ /* 0x001ea80000300800 */
[----:B--2---:R0:W-:Y:S04]  /*43070*/  STS.U8 [R11+UR9+0x43000], R25 ;  /* 0x043000190b007988 */ /* 0x0041e80008000009 */
[----:B0-----:R-:W2:Y:S04]  /*43080*/  LDL.LU R25, [R1+0x1770] ;  /* 0x0017700001197983 */ /* 0x001ea80000300800 */
[----:B--2---:R0:W-:Y:S04]  /*43090*/  STS.U8 [R11+UR9+0x43200], R25 ;  /* 0x043200190b007988 */ /* 0x0041e80008000009 */
[----:B0-----:R-:W2:Y:S04]  /*430a0*/  LDL.LU R25, [R1+0x176c] ;  /* 0x00176c0001197983 */ /* 0x001ea80000300800 */
[----:B---3--:R-:W-:Y:S04]  /*430b0*/  STS.U8 [R11+UR9+0x43600], R24 ;  /* 0x043600180b007988 */ /* 0x008fe80008000009 */
[----:B----4-:R-:W-:Y:S04]  /*430c0*/  STS.U8 [R11+UR9+0x43800], R26 ;  /* 0x0438001a0b007988 */ /* 0x010fe80008000009 */
[----:B-----5:R-:W-:Y:S04]  /*430d0*/  STS.U8 [R11+UR9+0x43a00], R28 ;  /* 0x043a001c0b007988 */ /* 0x020fe80008000009 */
[----:B------:R-:W-:Y:S04]  /*430e0*/  STS.U8 [R11+UR9+0x43c00], R22 ;  /* 0x043c00160b007988 */ /* 0x000fe80008000009 */
        /* <DEDUP_REMOVED lines=19> */
[----:B--2---:R0:W-:Y:S04]  /*43220*/  STS.U8 [R11+UR9+0x43400], R25 ;  /* 0x043400190b007988 */ /* 0x0041e80008000009 */
[----:B0-----:R-:W2:Y:S04]  /*43230*/  LDL.LU R25, [R1+0x1768] ;  /* 0x0017680001197983 */ /* 0x001ea80000300800 */
[----:B------:R-:W3:Y:S04]  /*43240*/  LDL.LU R24, [R1+0x1764] ;  /* 0x0017640001187983 */ /* 0x000ee80000300800 */
[----:B------:R-:W4:Y:S04]  /*43250*/  LDL.LU R26, [R1+0x1760] ;  /* 0x00176000011a7983 */ /* 0x000f280000300800 */
        /* <DEDUP_REMOVED lines=19> */
[----:B------:R-:W4:Y:S04]  /*43390*/  LDL.LU R27, [R1+0x1710] ;  /* 0x00171000011b7983 */ /* 0x000f280000300800 */
[----:B------:R-:W5:Y:S04]  /*433a0*/  LDL.LU R0, [R1+0x170c] ;  /* 0x00170c0001007983 */ /* 0x000f680000300800 */
[----:B------:R0:W-:Y:S04]  /*433b0*/  STS.U8 [R11+UR9+0x46400], R16 ;  /* 0x046400100b007988 */ /* 0x0001e80008000009 */
[----:B------:R1:W-:Y:S04]  /*433c0*/  STS.U8 [R11+UR9+0x46600], R17 ;  /* 0x046600110b007988 */ /* 0x0003e80008000009 */
[----:B------:R1:W-:Y:S04]  /*433d0*/  STS.U8 [R11+UR9+0x46800], R18 ;  /* 0x046800120b007988 */ /* 0x0003e80008000009 */
[----:B0-----:R-:W5:Y:S04]  /*433e0*/  LDL.LU R16, [R1+0x24] ;  /* 0x0000240001107983 */ /* 0x001f680000300800 */
[----:B-1----:R-:W5:Y:S04]  /*433f0*/  LDL.LU R17, [R1+0x28] ;  /* 0x0000280001117983 */ /* 0x002f680000300800 */
[----:B------:R0:W-:Y:S04]  /*43400*/  STS.U8 [R11+UR9+0x46a00], R19 ;  /* 0x046a00130b007988 */ /* 0x0001e80008000009 */
[----:B------:R-:W5:Y:S04]  /*43410*/  LDL.LU R18, [R1+0x2c] ;  /* 0x00002c0001127983 */ /* 0x000f680000300800 */
[----:B0-----:R-:W5:Y:S04]  /*43420*/  LDL.LU R19, [R1+0x34] ;  /* 0x0000340001137983 */ /* 0x001f680000300800 */
[----:B--2---:R-:W-:Y:S04]  /*43430*/  STS.U8 [R11+UR9+0x47200], R21 ;  /* 0x047200150b007988 */ /* 0x004fe80008000009 */
[----:B---3--:R-:W-:Y:S04]  /*43440*/  STS.U8 [R11+UR9+0x47000], R29 ;  /* 0x0470001d0b007988 */ /* 0x008fe80008000009 */
[----:B----4-:R-:W-:Y:S04]  /*43450*/  STS.U8 [R11+UR9+0x46e00], R27 ;  /* 0x046e001b0b007988 */ /* 0x010fe80008000009 */
[----:B-----5:R0:W-:Y:S04]  /*43460*/  STS.U8 [R11+UR9+0x46c00], R0 ;  /* 0x046c00000b007988 */ /* 0x0201e80008000009 */
[----:B0-----:R-:W2:Y:S04]  /*43470*/  LDL.LU R0, [R1+0x1708] ;  /* 0x0017080001007983 */ /* 0x001ea80000300800 */
[----:B------:R-:W3:Y:S04]  /*43480*/  LDL R27, [R1+0x8c0] ;  /* 0x0008c000011b7983 */ /* 0x000ee80000100800 */
[----:B------:R-:W4:Y:S04]  /*43490*/  LDL.LU R29, [R1+0x184] ;  /* 0x00018400011d7983 */ /* 0x000f280000300800 */
[----:B------:R-:W5:Y:S04]  /*434a0*/  LDL.LU R21, [R1+0x20] ;  /* 0x0000200001157983 */ /* 0x000f680000300800 */
[----:B------:R-:W-:Y:S04]  /*434b0*/  STS.U8 [R11+UR9+0x47400], R14 ;  /* 0x0474000e0b007988 */ /* 0x000fe80008000009 */
[----:B------:R-:W-:Y:S04]  /*434c0*/  STS.U8 [R11+UR9+0x47600], R7 ;  /* 0x047600070b007988 */ /* 0x000fe80008000009 */
[----:B------:R-:W-:Y:S04]  /*434d0*/  STS.U8 [R11+UR9+0x47800], R6 ;  /* 0x047800060b007988 */ /* 0x000fe80008000009 */
[----:B------:R0:W-:Y:S04]  /*434e0*/  STS.U8 [R11+UR9+0x47a00], R5 ;  /* 0x047a00050b007988 */ /* 0x0001e80008000009 */
[----:B------:R1:W-:Y:S04]  /*434f0*/  STS.U8 [R11+UR9+0x47c00], R4 ;  /* 0x047c00040b007988 */ /* 0x0003e80008000009 */
[----:B------:R1:W-:Y:S01]  /*43500*/  STS.U8 [R11+UR9+0x47e00], R13 ;  /* 0x047e000d0b007988 */ /* 0x0003e20008000009 */
[----:B0-----:R-:W-:-:S02]  /*43510*/  F2FP.F16.E4M3.UNPACK_B R5, R10 ;  /* 0x0000000aff05723e */ /* 0x001fc400020006ff */
[----:B------:R-:W-:Y:S02]  /*43520*/  F2FP.F16.E4M3.UNPACK_B R10, R15 ;  /* 0x0000000fff0a723e */ /* 0x000fe400020006ff */
[----:B-1----:R-:W-:Y:S02]  /*43530*/  F2FP.F16.E4M3.UNPACK_B R4, R12 ;  /* 0x0000000cff04723e */ /* 0x002fe400020006ff */
[----:B------:R-:W-:Y:S02]  /*43540*/  F2FP.F16.E4M3.UNPACK_B R12, R23 ;  /* 0x00000017ff0c723e */ /* 0x000fe400020006ff */
[----:B------:R-:W-:Y:S02]  /*43550*/  F2FP.F16.E4M3.UNPACK_B R11, R20 ;  /* 0x00000014ff0b723e */ /* 0x000fe400020006ff */
[----:B------:R-:W-:Y:S02]  /*43560*/  F2FP.F16.E4M3.UNPACK_B R13, R22 ;  /* 0x00000016ff0d723e */ /* 0x000fe400020006ff */
[----:B------:R-:W-:-:S02]  /*43570*/  F2FP.F16.E4M3.UNPACK_B R20, R16 ;  /* 0x00000010ff14723e */ /* 0x000fc400020006ff */
[----:B------:R-:W-:Y:S02]  /*43580*/  F2FP.F16.E4M3.UNPACK_B R22, R18 ;  /* 0x00000012ff16723e */ /* 0x000fe400020006ff */
[----:B------:R-:W-:Y:S02]  /*43590*/  F2FP.F16.E4M3.UNPACK_B R23, R19 ;  /* 0x00000013ff17723e */ /* 0x000fe400020006ff */
[----:B------:R-:W-:Y:S02]  /*435a0*/  F2FP.F16.E4M3.UNPACK_B R7, R8 ;  /* 0x00000008ff07723e */ /* 0x000fe400020006ff */
[----:B------:R-:W-:Y:S01]  /*435b0*/  F2FP.F16.E4M3.UNPACK_B R6, R9 ;  /* 0x00000009ff06723e */ /* 0x000fe200020006ff */
[----:B------:R-:W-:Y:S01]  /*435c0*/  BAR.SYNC.DEFER_BLOCKING 0x0 ;  /* 0x0000000000007b1d */ /* 0x000fe20000010000 */
[----:B------:R-:W-:Y:S02]  /*435d0*/  F2FP.F16.E4M3.UNPACK_B R8, R3 ;  /* 0x00000003ff08723e */ /* 0x000fe400020006ff */
[----:B------:R-:W-:-:S02]  /*435e0*/  F2FP.F16.E4M3.UNPACK_B R9, R2 ;  /* 0x00000002ff09723e */ /* 0x000fc400020006ff */
[----:B------:R-:W-:Y:S01]  /*435f0*/  F2FP.F16.E4M3.UNPACK_B R14, R28 ;  /* 0x0000001cff0e723e */ /* 0x000fe200020006ff */
[----:B------:R-:W3:Y:S04]  /*43600*/  LDL.LU R3, [R1+0x180] ;  /* 0x0001800001037983 */ /* 0x000ee80000300800 */
[----:B------:R-:W3:Y:S04]  /*43610*/  LDL.LU R2, [R1+0x178] ;  /* 0x0001780001027983 */ /* 0x000ee80000300800 */
[----:B------:R-:W3:Y:S01]  /*43620*/  LDL.LU R28, [R1+0x174] ;  /* 0x00017400011c7983 */ /* 0x000ee20000300800 */
[----:B-----5:R-:W-:-:S02]  /*43630*/  F2FP.F16.E4M3.UNPACK_B R15, R21 ;  /* 0x00000015ff0f723e */ /* 0x020fc400020006ff */
[----:B------:R-:W-:Y:S02]  /*43640*/  F2FP.F16.E4M3.UNPACK_B R21, R17 ;  /* 0x00000011ff15723e */ /* 0x000fe400020006ff */
[----:B--2---:R-:W0:Y:S04]  /*43650*/  LDSM.16.M88.4 R16, [R0+0x40000] ;  /* 0x040000000010783b */ /* 0x004e280000000200 */
[----:B0-----:R-:W-:Y:S04]  /*43660*/  STL.64 [R1+0x1a0], R16 ;  /* 0x0001a01001007387 */ /* 0x001fe80000100a00 */
[----:B------:R-:W-:Y:S04]  /*43670*/  STL.64 [R1+0x1a8], R18 ;  /* 0x0001a81201007387 */ /* 0x000fe80000100a00 */
[----:B------:R-:W0:Y:S04]  /*43680*/  LDSM.16.M88.4 R16, [R0+0x42000] ;  /* 0x042000000010783b */ /* 0x000e280000000200 */
[----:B0-----:R-:W-:Y:S04]  /*43690*/  STL.64 [R1+0x1d0], R16 ;  /* 0x0001d01001007387 */ /* 0x001fe80000100a00 */
[----:B------:R-:W-:Y:S04]  /*436a0*/  STL.64 [R1+0x1d8], R18 ;  /* 0x0001d81201007387 */ /* 0x000fe80000100a00 */
[----:B------:R-:W0:Y:S04]  /*436b0*/  LDSM.16.M88.4 R16, [R0+0x44000] ;  /* 0x044000000010783b */ /* 0x000e280000000200 */
[----:B0-----:R-:W-:Y:S04]  /*436c0*/  STL.64 [R1+0x200], R16 ;  /* 0x0002001001007387 */ /* 0x001fe80000100a00 */
[----:B------:R-:W-:Y:S04]  /*436d0*/  STL.64 [R1+0x208], R18 ;  /* 0x0002081201007387 */ /* 0x000fe80000100a00 */
[----:B------:R-:W0:Y:S01]  /*436e0*/  LDSM.16.M88.4 R16, [R0+0x46000] ;  /* 0x046000000010783b */ /* 0x000e220000000200 */
[----:B------:R-:W-:Y:S06]  /*436f0*/  BAR.SYNC.DEFER_BLOCKING 0x0 ;  /* 0x0000000000007b1d */ /* 0x000fec0000010000 */
[----:B---3--:R-:W-:Y:S04]  /*43700*/  STSM.16.M88.4 [R27+0x40000], R4 ;  /* 0x040000041b007844 */ /* 0x008fe80000000200 */
[----:B0-----:R-:W-:Y:S04]  /*43710*/  STL.64 [R1+0x210], R16 ;  /* 0x0002101001007387 */ /* 0x001fe80000100a00 */
[----:B------:R0:W-:Y:S04]  /*43720*/  STL.64 [R1+0x218], R18 ;  /* 0x0002181201007387 */ /* 0x0001e80000100a00 */
[----:B0-----:R-:W2:Y:S04]  /*43730*/  LDL.LU.64 R18, [R1+0x1700] ;  /* 0x0017000001127983 */ /* 0x001ea80000300a00 */
[----:B------:R-:W3:Y:S04]  /*43740*/  LDL.LU.64 R16, [R1+0x16f8] ;  /* 0x0016f80001107983 */ /* 0x000ee80000300a00 */
[----:B------:R-:W5:Y:S04]  /*43750*/  LDL.LU R0, [R1+0x6c] ;  /* 0x00006c0001007983 */ /* 0x000f680000300800 */
[----:B------:R-:W4:Y:S04]  /*43760*/  LDL.LU R4, [R1+0x50] ;  /* 0x0000500001047983 */ /* 0x000f280000300800 */
[----:B------:R-:W4:Y:S04]  /*43770*/  LDL.LU R5, [R1+0x58] ;  /* 0x0000580001057983 */ /* 0x000f280000300800 */
[----:B------:R-:W4:Y:S04]  /*43780*/  LDL.LU R6, [R1+0x5c] ;  /* 0x00005c0001067983 */ /* 0x000f280000300800 */
[----:B------:R-:W4:Y:S04]  /*43790*/  LDL.LU R7, [R1+0x64] ;  /* 0x0000640001077983 */ /* 0x000f280000300800 */
[----:B------:R-:W-:Y:S04]  /*437a0*/  STSM.16.M88.4 [R27+0x41000], R8 ;  /* 0x041000081b007844 */ /* 0x000fe80000000200 */
[----:B------:R0:W-:Y:S04]  /*437b0*/  STSM.16.M88.4 [R27+0x42000], R12 ;  /* 0x0420000c1b007844 */ /* 0x0001e80000000200 */
[----:B------:R2:W-:Y:S01]  /*437c0*/  STSM.16.M88.4 [R27+0x43000], R20 ;  /* 0x043000141b007844 */ /* 0x0005e20000000200 */
[----:B0-----:R-:W-:-:S02]  /*437d0*/  F2FP.F16.E4M3.UNPACK_B R13, R28 ;  /* 0x0000001cff0d723e */ /* 0x001fc400020006ff */
[----:B------:R-:W-:Y:S02]  /*437e0*/  F2FP.F16.E4M3.UNPACK_B R14, R2 ;  /* 0x00000002ff0e723e */ /* 0x000fe400020006ff */
[----:B------:R-:W-:Y:S02]  /*437f0*/  F2FP.F16.E4M3.UNPACK_B R15, R3 ;  /* 0x00000003ff0f723e */ /* 0x000fe400020006ff */
[----:B--2---:R-:W-:Y:S02]  /*43800*/  F2FP.F16.E4M3.UNPACK_B R20, R19 ;  /* 0x00000013ff14723e */ /* 0x004fe400020006ff */
[----:B------:R-:W-:Y:S02]  /*43810*/  F2FP.F16.E4M3.UNPACK_B R21, R18 ;  /* 0x00000012ff15723e */ /* 0x000fe400020006ff */
[----:B---3--:R-:W-:Y:S02]  /*43820*/  F2FP.F16.E4M3.UNPACK_B R22, R16 ;  /* 0x00000010ff16723e */ /* 0x008fe400020006ff */
[----:B-----5:R-:W-:-:S02]  /*43830*/  F2FP.F16.E4M3.UNPACK_B R12, R0 ;  /* 0x00000000ff0c723e */ /* 0x020fc400020006ff */
[----:B----4-:R-:W-:Y:S02]  /*43840*/  F2FP.F16.E4M3.UNPACK_B R8, R4 ;  /* 0x00000004ff08723e */ /* 0x010fe400020006ff */
[----:B------:R-:W-:Y:S02]  /*43850*/  F2FP.F16.E4M3.UNPACK_B R9, R5 ;  /* 0x00000005ff09723e */ /* 0x000fe400020006ff */
[----:B------:R-:W-:Y:S02]  /*43860*/  F2FP.F16.E4M3.UNPACK_B R5, R26 ;  /* 0x0000001aff05723e */ /* 0x000fe400020006ff */
[----:B------:R-:W-:Y:S01]  /*43870*/  F2FP.F16.E4M3.UNPACK_B R10, R6 ;  /* 0x00000006ff0a723e */ /* 0x000fe200020006ff */
[----:B------:R-:W2:Y:S01]  /*43880*/  LDL.LU R26, [R1+0x16f0] ;  /* 0x0016f000011a7983 */ /* 0x000ea20000300800 */
[----:B------:R-:W-:Y:S02]  /*43890*/  F2FP.F16.E4M3.UNPACK_B R6, R24 ;  /* 0x00000018ff06723e */ /* 0x000fe400020006ff */
[----:B------:R-:W-:Y:S01]  /*438a0*/  F2FP.F16.E4M3.UNPACK_B R11, R7 ;  /* 0x00000007ff0b723e */ /* 0x000fe200020006ff */
[----:B------:R-:W3:Y:S01]  /*438b0*/  LDL.LU R24, [R1+0x16ec] ;  /* 0x0016ec0001187983 */ /* 0x000ee20000300800 */
[----:B------:R-:W-:-:S03]  /*438c0*/  F2FP.F16.E4M3.UNPACK_B R7, R25 ;  /* 0x00000019ff07723e */ /* 0x000fc600020006ff */
[----:B------:R-:W4:Y:S01]  /*438d0*/  LDL.LU R25, [R1+0x16e8] ;  /* 0x0016e80001197983 */ /* 0x000f220000300800 */
[----:B------:R-:W-:-:S03]  /*438e0*/  F2FP.F16.E4M3.UNPACK_B R23, R17 ;  /* 0x00000011ff17723e */ /* 0x000fc600020006ff */
[----:B------:R-:W5:Y:S04]  /*438f0*/  LDL.LU R19, [R1+0x16e4] ;  /* 0x0016e40001137983 */ /* 0x000f680000300800 */
[----:B------:R-:W5:Y:S04]  /*43900*/  LDL.LU R18, [R1+0x16e0] ;  /* 0x0016e00001127983 */ /* 0x000f680000300800 */
[----:B------:R-:W3:Y:S04]  /*43910*/  LDL.LU R16, [R1+0x16dc] ;  /* 0x0016dc0001107983 */ /* 0x000ee80000300800 */
[----:B------:R-:W-:Y:S04]  /*43920*/  STSM.16.M88.4 [R27+0x44000], R8 ;  /* 0x044000081b007844 */ /* 0x000fe80000000200 */
[----:B------:R-:W5:Y:S04]  /*43930*/  LDL.LU R17, [R1+0x16d8] ;  /* 0x0016d80001117983 */ /* 0x000f680000300800 */
[----:B------:R0:W-:Y:S04]  /*43940*/  STSM.16.M88.4 [R27+0x45000], R12 ;  /* 0x0450000c1b007844 */ /* 0x0001e80000000200 */
[----:B0-----:R-:W3:Y:S04]  /*43950*/  LDL.LU R14, [R1+0x1a0] ;  /* 0x0001a000010e7983 */ /* 0x001ee80000300800 */
[----:B------:R-:W4:Y:S04]  /*43960*/  LDL.LU R15, [R1+0x1a4] ;  /* 0x0001a400010f7983 */ /* 0x000f280000300800 */
[----:B------:R-:W5:Y:S04]  /*43970*/  LDL R12, [R1+0x210] ;  /* 0x00021000010c7983 */ /* 0x000f680000100800 */
[----:B------:R-:W5:Y:S01]  /*43980*/  LDL R13, [R1+0x214] ;  /* 0x00021400010d7983 */ /* 0x000f620000100800 */
[----:B------:R-:W-:-:S05]  /*43990*/  F2FP.F16.E4M3.UNPACK_B R4, R29 ;  /* 0x0000001dff04723e */ /* 0x000fca00020006ff */
[----:B------:R-:W-:Y:S04]  /*439a0*/  STSM.16.M88.4 [R27+0x46000], R4 ;  /* 0x046000041b007844 */ /* 0x000fe80000000200 */
[----:B------:R0:W-:Y:S01]  /*439b0*/  STSM.16.M88.4 [R27+0x47000], R20 ;  /* 0x047000141b007844 */ /* 0x0001e20000000200 */
[----:B------:R-:W-:Y:S06]  /*439c0*/  BAR.SYNC.DEFER_BLOCKING 0x0 ;  /* 0x0000000000007b1d */ /* 0x000fec0000010000 */
[----:B0-----:R-:W5:Y:S04]  /*439d0*/  LDL R21, [R1+0x1d0] ;  /* 0x0001d00001157983 */ /* 0x001f680000100800 */
[----:B------:R-:W5:Y:S04]  /*439e0*/  LDL R22, [R1+0x1d4] ;  /* 0x0001d40001167983 */ /* 0x000f680000100800 */
[----:B------:R-:W5:Y:S01]  /*439f0*/  LDL R23, [R1+0x200] ;  /* 0x0002000001177983 */ /* 0x000f620000100800 */
[----:B--2---:R-:W-:-:S03]  /*43a00*/  LOP3.LUT R0, R26, 0x20, RZ, 0x3c, !PT ;  /* 0x000000201a007812 */ /* 0x004fc600078e3cff */
[----:B------:R-:W0:Y:S04]  /*43a10*/  LDS.64 R28, [R26+UR9+0x40000] ;  /* 0x040000091a1c7984 */ /* 0x000e280008000a00 */
[----:B------:R-:W-:Y:S04]  /*43a20*/  LDS.64 R6, [R26+UR9+0x40400] ;  /* 0x040400091a067984 */ /* 0x000fe80008000a00 */
[----:B------:R-:W1:Y:S04]  /*43a30*/  LDS.64 R2, [R0+UR9+0x40000] ;  /* 0x0400000900027984 */ /* 0x000e680008000a00 */
[----:B------:R2:W0:Y:S04]  /*43a40*/  LDS.64 R4, [R0+UR9+0x40400] ;  /* 0x0404000900047984 */ /* 0x0004280008000a00 */
[----:B--2---:R-:W2:Y:S01]  /*43a50*/  LDL R0, [R1+0x204] ;  /* 0x0002040001007983 */ /* 0x004ea20000100800 */
[----:B---3--:R-:W-:-:S03]  /*43a60*/  F2FP.F16.E4M3.UNPACK_B R26, R14 ;  /* 0x0000000eff1a723e */ /* 0x008fc600020006ff */
[----:B----4-:R-:W-:Y:S04]  /*43a70*/  STL.64 [R1+0x16b8], R14 ;  /* 0x0016b80e01007387 */ /* 0x010fe80000100a00 */
[----:B-----5:R3:W-:Y:S04]  /*43a80*/  STL.64 [R1+0x16b0], R12 ;  /* 0x0016b00c01007387 */ /* 0x0207e80000100a00 */
[----:B------:R-:W-:Y:S01]  /*43a90*/  STL [R1+0x28], R26 ;  /* 0x0000281a01007387 */ /* 0x000fe20000100800 */
[----:B---3--:R-:W-:-:S03]  /*43aa0*/  MOV R12, R16 ;  /* 0x00000010000c7202 */ /* 0x008fc60000000f00 */
[----:B------:R-:W3:Y:S01]  /*43ab0*/  LDL.LU R16, [R1+0x16d4] ;  /* 0x0016d40001107983 */ /* 0x000ee20000300800 */
[----:B------:R-:W-:Y:S01]  /*43ac0*/  F2FP.F16.E4M3.UNPACK_B R27, R15 ;  /* 0x0000000fff1b723e */ /* 0x000fe200020006ff */
[----:B------:R-:W-:-:S04]  /*43ad0*/  IMAD.MOV.U32 R15, RZ, RZ, R25 ;  /* 0x000000ffff0f7224 */ /* 0x000fc800078e0019 */
[----:B------:R4:W-:Y:S04]  /*43ae0*/  STL [R1+0x2c], R27 ;  /* 0x00002c1b01007387 */ /* 0x0009e80000100800 */
[----:B------:R-:W5:Y:S04]  /*43af0*/  LDL.LU R13, [R1+0x4] ;  /* 0x00000400010d7983 */ /* 0x000f680000300800 */
[----:B------:R-:W5:Y:S04]  /*43b00*/  LDL.LU R14, [R1+0x8] ;  /* 0x00000800010e7983 */ /* 0x000f680000300800 */
[----:B------:R-:W2:Y:S01]  /*43b10*/  LDL.LU R25, [R1+0x16d0] ;  /* 0x0016d00001197983 */ /* 0x000ea20000300800 */
[----:B0-----:R-:W-:Y:S01]  /*43b20*/  IMAD.MOV.U32 R8, RZ, RZ, R28 ;  /* 0x000000ffff087224 */ /* 0x001fe200078e001c */
[----:B-1----:R-:W-:Y:S01]  /*43b30*/  MOV R10, R2 ;  /* 0x00000002000a7202 */ /* 0x002fe20000000f00 */
[----:B------:R-:W-:-:S02]  /*43b40*/  IMAD.MOV.U32 R9, RZ, RZ, R6 ;  /* 0x000000ffff097224 */ /* 0x000fc400078e0006 */
[----:B------:R-:W-:-:S07]  /*43b50*/  IMAD.MOV.U32 R11, RZ, RZ, R4 ;  /* 0x000000ffff0b7224 */ /* 0x000fce00078e0004 */
[----:B---3--:R-:W-:Y:S01]  /*43b60*/  HMMA.16816.F32 R16, R8, R26, R16 ;  /* 0x0000001a0810723c */ /* 0x008fe20000001810 */
[----:B----4-:R-:W3:-:S15]  /*43b70*/  LDL.LU.64 R26, [R1+0x16c8] ;  /* 0x0016c800011a7983 */ /* 0x010ede0000300a00 */
[----:B------:R-:W-:-:S03]  /*43b80*/  NOP ;  /* 0x0000000000007918 */ /* 0x000fc60000000000 */
[----:B------:R0:W-:Y:S04]  /*43b90*/  STL.64 [R1+0x16a8], R18 ;  /* 0x0016a81201007387 */ /* 0x0001e80000100a00 */
[----:B------:R1:W-:Y:S01]  /*43ba0*/  STL.64 [R1+0x16a0], R16 ;  /* 0x0016a01001007387 */ /* 0x0003e20000100a00 */
[----:B0-----:R-:W-:-:S03]  /*43bb0*/  IMAD.MOV.U32 R18, RZ, RZ, R24 ;  /* 0x000000ffff127224 */ /* 0x001fc600078e0018 */
[----:B-1----:R-:W4:Y:S01]  /*43bc0*/  LDL.LU R16, [R1+0x10] ;  /* 0x0000100001107983 */ /* 0x002f220000300800 */
[----:B--2---:R-:W-:-:S03]  /*43bd0*/  IMAD.MOV.U32 R17, RZ, RZ, R25 ;  /* 0x000000ffff117224 */ /* 0x004fc600078e0019 */
[----:B------:R-:W3:Y:S04]  /*43be0*/  LDL.LU R25, [R1+0x16c4] ;  /* 0x0016c40001197983 */ /* 0x000ee80000300800 */
[----:B------:R-:W3:Y:S01]  /*43bf0*/  LDL.LU R24, [R1+0x16c0] ;  /* 0x0016c00001187983 */ /* 0x000ee20000300800 */
[----:B------:R-:W-:Y:S02]  /*43c00*/  F2FP.F16.E4M3.UNPACK_B R20, R21 ;  /* 0x00000015ff14723e */ /* 0x000fe400020006ff */
[----:B------:R-:W-:Y:S01]  /*43c10*/  F2FP.F16.E4M3.UNPACK_B R21, R22 ;  /* 0x00000016ff15723e */ /* 0x000fe200020006ff */
[----:B------:R-:W4:Y:S04]  /*43c20*/  LDL.LU R19, [R1+0x1c] ;  /* 0x00001c0001137983 */ /* 0x000f280000300800 */
[----:B------:R0:W-:Y:S04]  /*43c30*/  STL [R1+0x30], R20 ;  /* 0x0000301401007387 */ /* 0x0001e80000100800 */
[----:B------:R1:W-:Y:S01]  /*43c40*/  STL [R1+0x34], R21 ;  /* 0x0000341501007387 */ /* 0x0003e20000100800 */
[----:B---3--:R-:W-:Y:S01]  /*43c50*/  HMMA.16816.F32 R24, R8, R20, R24 ;  /* 0x000000140818723c */ /* 0x008fe20000001818 */
[----:B0-----:R-:W-:-:S02]  /*43c60*/  F2FP.F16.E4M3.UNPACK_B R20, R23 ;  /* 0x00000017ff14723e */ /* 0x001fc400020006ff */
[----:B-1----:R-:W-:-:S15]  /*43c70*/  F2FP.F16.E4M3.UNPACK_B R21, R0 ;  /* 0x00000000ff15723e */ /* 0x002fde00020006ff */
[----:B------:R-:W-:Y:S01]  /*43c80*/  NOP ;  /* 0x0000000000007918 */ /* 0x000fe20000000000 */
[----:B------:R-:W-:Y:S04]  /*43c90*/  STL.64 [R1+0x1698], R26 ;  /* 0x0016981a01007387 */ /* 0x000fe80000100a00 */
[----:B------:R-:W2:Y:S04]  /*43ca0*/  LDL R0, [R1+0x860] ;  /* 0x0008600001007983 */ /* 0x000ea80000100800 */
[----:B------:R-:W-:Y:S04]  /*43cb0*/  STL [R1+0x40], R20 ;  /* 0x0000401401007387 */ /* 0x000fe80000100800 */
[----:B------:R5:W-:Y:S02]  /*43cc0*/  STL [R1+0x44], R21 ;  /* 0x0000441501007387 */ /* 0x000be40000100800 */
[----:B-----5:R-:W-:Y:S02]  /*43cd0*/  HMMA.16816.F32 R20, R8, R20, R12 ;  /* 0x000000140814723c */ /* 0x020fe4000000180c */
[----:B------:R-:W3:Y:S04]  /*43ce0*/  LDL.LU.64 R14, [R1+0x16b8] ;  /* 0x0016b800010e7983 */ /* 0x000ee80000300a00 */
[----:B------:R-:W5:-:S13]  /*43cf0*/  LDL.LU.64 R12, [R1+0x16b0] ;  /* 0x0016b000010c7983 */ /* 0x000f5a0000300a00 */
[----:B------:R0:W-:Y:S04]  /*43d00*/  STL.64 [R1+0x1690], R22 ;  /* 0x0016901601007387 */ /* 0x0001e80000100a00 */
[----:B0-----:R-:W2:Y:S04]  /*43d10*/  LDL.LU R22, [R1+0x1d0] ;  /* 0x0001d00001167983 */ /* 0x001ea80000300800 */
[----:B------:R-:W2:Y:S01]  /*43d20*/  LDL.LU R23, [R1+0x1d4] ;  /* 0x0001d40001177983 */ /* 0x000ea20000300800 */
[----:B-----5:R-:W-:Y:S02]  /*43d30*/  F2FP.F16.E4M3.UNPACK_B R12, R12 ;  /* 0x0000000cff0c723e */ /* 0x020fe400020006ff */
[----:B------:R-:W-:-:S03]  /*43d40*/  F2FP.F16.E4M3.UNPACK_B R13, R13 ;  /* 0x0000000dff0d723e */ /* 0x000fc600020006ff */
[----:B------:R-:W-:Y:S04]  /*43d50*/  STL [R1+0x48], R12 ;  /* 0x0000480c01007387 */ /* 0x000fe80000100800 */
[----:B------:R0:W-:Y:S01]  /*43d60*/  STL [R1+0x4c], R13 ;  /* 0x00004c0d01007387 */ /* 0x0001e20000100800 */
[----:B----4-:R-:W-:Y:S03]  /*43d70*/  HMMA.16816.F32 R8, R8, R12, R16 ;  /* 0x0000000c0808723c */ /* 0x010fe60000001810 */
[----:B------:R-:W4:Y:S04]  /*43d80*/  LDL.LU.64 R18, [R1+0x16a8] ;  /* 0x0016a80001127983 */ /* 0x000f280000300a00 */
[----:B------:R-:W4:Y:S01]  /*43d90*/  LDL.LU.64 R16, [R1+0x16a0] ;  /* 0x0016a00001107983 */ /* 0x000f220000300a00 */
[----:B---3--:R-:W-:Y:S01]  /*43da0*/  F2FP.F16.E4M3.UNPACK_B R26, R14.H1 ;  /* 0x0000000eff1a723e */ /* 0x008fe200030006ff */
[----:B0-----:R-:W-:Y:S01]  /*43db0*/  IMAD.MOV.U32 R13, RZ, RZ, R7 ;  /* 0x000000ffff0d7224 */ /* 0x001fe200078e0007 */
[----:B------:R-:W-:Y:S01]  /*43dc0*/  F2FP.F16.E4M3.UNPACK_B R27, R15.H1 ;  /* 0x0000000fff1b723e */ /* 0x000fe200030006ff */
[----:B------:R-:W-:Y:S01]  /*43dd0*/  IMAD.MOV.U32 R14, RZ, RZ, R3 ;  /* 0x000000ffff0e7224 */ /* 0x000fe200078e0003 */
[----:B------:R-:W-:Y:S01]  /*43de0*/  MOV R12, R29 ;  /* 0x0000001d000c7202 */ /* 0x000fe20000000f00 */
[----:B------:R-:W-:Y:S01]  /*43df0*/  IMAD.MOV.U32 R15, RZ, RZ, R5 ;  /* 0x000000ffff0f7224 */ /* 0x000fe200078e0005 */
[----:B------:R-:W3:Y:S04]  /*43e00*/  LDL.LU R4, [R1+0x200] ;  /* 0x0002000001047983 */ /* 0x000ee80000300800 */
[----:B------:R-:W5:Y:S04]  /*43e10*/  LDL.LU R6, [R1+0x204] ;  /* 0x0002040001067983 */ /* 0x000f680000300800 */
[----:B------:R0:W-:Y:S04]  /*43e20*/  STL.64 [R1+0x1688], R10 ;  /* 0x0016880a01007387 */ /* 0x0001e80000100a00 */
[----:B0-----:R-:W2:Y:S04]  /*43e30*/  LDL.LU R10, [R1+0x924] ;  /* 0x00092400010a7983 */ /* 0x001ea80000300800 */
[----:B------:R-:W2:Y:S04]  /*43e40*/  LDL R11, [R1+0x85c] ;  /* 0x00085c00010b7983 */ /* 0x000ea80000100800 */
[----:B------:R-:W-:Y:S04]  /*43e50*/  STL [R1+0x60], R26 ;  /* 0x0000601a01007387 */ /* 0x000fe80000100800 */
[----:B------:R0:W-:Y:S01]  /*43e60*/  STL [R1+0x64], R27 ;  /* 0x0000641b01007387 */ /* 0x0001e20000100800 */
[----:B------:R-:W1:Y:S01]  /*43e70*/  S2R R2, SR_TID.X ;  /* 0x0000000000027919 */ /* 0x000e620000002100 */
[----:B----4-:R-:W-:Y:S02]  /*43e80*/  HMMA.16816.F32 R12, R12, R26, R16 ;  /* 0x0000001a0c0c723c */ /* 0x010fe40000001810 */
[----:B0-----:R-:W4:Y:S04]  /*43e90*/  LDL.LU.64 R26, [R1+0x1698] ;  /* 0x00169800011a7983 */ /* 0x001f280000300a00 */
[----:B------:R-:W3:Y:S01]  /*43ea0*/  LDL.LU R18, [R1+0x920] ;  /* 0x0009200001127983 */ /* 0x000ee20000300800 */
[----:B-1----:R-:W-:-:S02]  /*43eb0*/  SHF.L.U32 R28, R2, 0x3, RZ ;  /* 0x00000003021c7819 */ /* 0x002fc400000006ff */
[C---:B------:R-:W-:Y:S01]  /*43ec0*/  LOP3.LUT R19, R2.reuse, 0x1c, RZ, 0xc0, !PT ;  /* 0x0000001c02137812 */ /* 0x040fe200078ec0ff */
[----:B------:R-:W-:Y:S01]  /*43ed0*/  IMAD.SHL.U32 R2, R2, 0x8, RZ ;  /* 0x0000000802027824 */ /* 0x000fe200078e00ff */
[----:B------:R-:W-:-:S04]  /*43ee0*/  LOP3.LUT R28, R28, 0x78, RZ, 0xc0, !PT ;  /* 0x000000781c1c7812 */ /* 0x000fc800078ec0ff */
[----:B------:R-:W-:Y:S01]  /*43ef0*/  LOP3.LUT R2, R2, 0x78, RZ, 0xc0, !PT ;  /* 0x0000007802027812 */ /* 0x000fe200078ec0ff */
[----:B------:R-:W-:-:S03]  /*43f00*/  IMAD R28, R19, 0x20, R28 ;  /* 0x00000020131c7824 */ /* 0x000fc600078e021c */
[----:B------:R0:W-:Y:S01]  /*43f10*/  STL.64 [R1+0x3b0], R12 ;  /* 0x0003b00c01007387 */ /* 0x0001e20000100a00 */
[----:B------:R-:W-:-:S03]  /*43f20*/  IMAD R2, R19, 0x20, R2 ;  /* 0x0000002013027824 */ /* 0x000fc600078e0202 */
[----:B------:R-:W-:Y:S04]  /*43f30*/  STL.64 [R1+0x3b8], R14 ;  /* 0x0003b80e01007387 */ /* 0x000fe80000100a00 */
[----:B------:R-:W1:Y:S01]  /*43f40*/  LDS.64 R14, [R28+UR9+0x45800] ;  /* 0x045800091c0e7984 */ /* 0x000e620008000a00 */
[----:B------:R-:W-:-:S05]  /*43f50*/  LOP3.LUT R2, R2, 0x20, RZ, 0x3c, !PT ;  /* 0x0000002002027812 */ /* 0x000fca00078e3cff */
[----:B------:R-:W-:Y:S01]  /*43f60*/  LDS.64 R16, [R2+UR9+0x45800] ;  /* 0x0458000902107984 */ /* 0x000fe20008000a00 */
[----:B--2---:R-:W-:Y:S01]  /*43f70*/  F2FP.F16.E4M3.UNPACK_B R22, R22.H1 ;  /* 0x00000016ff16723e */ /* 0x004fe200030006ff */
[----:B0-----:R-:W-:Y:S01]  /*43f80*/  IMAD.MOV.U32 R12, RZ, RZ, R29 ;  /* 0x000000ffff0c7224 */ /* 0x001fe200078e001d */
[----:B------:R-:W-:Y:S01]  /*43f90*/  F2FP.F16.E4M3.UNPACK_B R23, R23.H1 ;  /* 0x00000017ff17723e */ /* 0x000fe200030006ff */
[----:B------:R-:W-:Y:S02]  /*43fa0*/  IMAD.MOV.U32 R13, RZ, RZ, R7 ;  /* 0x000000ffff0d7224 */ /* 0x000fe400078e0007 */
[----:B------:R-:W-:Y:S04]  /*43fb0*/  STL [R1+0x58], R22 ;  /* 0x0000581601007387 */ /* 0x000fe80000100800 */
[----:B-1----:R0:W-:Y:S04]  /*43fc0*/  STL.64 [R1], R14 ;  /* 0x0000000e01007387 */ /* 0x0021e80000100a00 */
[----:B------:R-:W-:Y:S01]  /*43fd0*/  STL [R1+0x5c], R23 ;  /* 0x00005c1701007387 */ /* 0x000fe20000100800 */
[----:B0-----:R-:W-:Y:S01]  /*43fe0*/  MOV R14, R3 ;  /* 0x00000003000e7202 */ /* 0x001fe20000000f00 */
[----:B------:R-:W-:-:S02]  /*43ff0*/  IMAD.MOV.U32 R15, RZ, RZ, R5 ;  /* 0x000000ffff0f7224 */ /* 0x000fc400078e0005 */
[----:B---3--:R-:W-:Y:S02]  /*44000*/  FADD R0, -R0, R18 ;  /* 0x0000001200007221 */ /* 0x008fe40000000100 */
[----:B------:R-:W0:Y:S03]  /*44010*/  LDS.64 R18, [R28+UR9+0x45c00] ;  /* 0x045c00091c127984 */ /* 0x000e260008000a00 */
[----:B----4-:R-:W-:Y:S01]  /*44020*/  HMMA.16816.F32 R12, R12, R22, R24 ;  /* 0x000000160c0c723c */ /* 0x010fe20000001818 */
[----:B0-----:R-:W-:Y:S04]  /*44030*/  STL [R1+0x1674], R19 ;  /* 0x0016741301007387 */ /* 0x001fe80000100800 */
[----:B------:R-:W-:Y:S04]  /*44040*/  STL.64 [R1+0x10], R16 ;  /* 0x0000101001007387 */ /* 0x000fe80000100a00 */
[----:B------:R-:W2:Y:S04]  /*44050*/  LDL.LU.64 R22, [R1+0x1690] ;  /* 0x0016900001167983 */ /* 0x000ea80000300a00 */
[----:B------:R0:W1:Y:S04]  /*44060*/  LDS.64 R16, [R2+UR9+0x45c00] ;  /* 0x045c000902107984 */ /* 0x0000680008000a00 */
[----:B------:R-:W3:Y:S01]  /*44070*/  LDL.LU R26, [R1] ;  /* 0x00000000011a7983 */ /* 0x000ee20000300800 */
[----:B0-----:R-:W-:-:S03]  /*44080*/  FMUL R2, R0, 1.4426950216293334961 ;  /* 0x3fb8aa3b00027820 */ /* 0x001fc60000400000 */
[----:B------:R-:W4:Y:S01]  /*44090*/  LDL.LU R27, [R1+0x10] ;  /* 0x00001000011b7983 */ /* 0x000f220000300800 */
[----:B------:R0:W0:Y:S01]  /*440a0*/  MUFU.EX2 R19, R2 ;  /* 0x0000000200137308 */ /* 0x0000220000000800 */
[----:B------:R-:W-:Y:S01]  /*440b0*/  FADD R0, -R11, R10 ;  /* 0x0000000a0b007221 */ /* 0x000fe20000000100 */
[----:B------:R-:W-:Y:S01]  /*440c0*/  F2FP.F16.E4M3.UNPACK_B R10, R4.H1 ;  /* 0x00000004ff0a723e */ /* 0x000fe200030006ff */
[----:B------:R0:W-:Y:S01]  /*440d0*/  STL.64 [R1+0x3a0], R12 ;  /* 0x0003a00c01007387 */ /* 0x0001e20000100a00 */
[----:B-----5:R-:W-:Y:S01]  /*440e0*/  F2FP.F16.E4M3.UNPACK_B R11, R6.H1 ;  /* 0x00000006ff0b723e */ /* 0x020fe200030006ff */
[----:B------:R-:W-:Y:S02]  /*440f0*/  FMUL R0, R0, 1.4426950216293334961 ;  /* 0x3fb8aa3b00007820 */ /* 0x000fe40000400000 */
[----:B------:R5:W-:Y:S04]  /*44100*/  STL.64 [R1+0x3a8], R14 ;  /* 0x0003a80e01007387 */ /* 0x000be80000100a00 */
[----:B------:R-:W3:Y:S01]  /*44110*/  LDL.LU R25, [R1+0x480] ;  /* 0x0004800001197983 */ /* 0x000ee20000300800 */
[----:B0-----:R-:W-:Y:S01]  /*44120*/  MOV R12, R29 ;  /* 0x0000001d000c7202 */ /* 0x001fe20000000f00 */
[----:B------:R-:W-:-:S02]  /*44130*/  IMAD.MOV.U32 R13, RZ, RZ, R7 ;  /* 0x000000ffff0d7224 */ /* 0x000fc400078e0007 */
[----:B------:R-:W3:Y:S01]  /*44140*/  LDL.LU R6, [R1+0x484] ;  /* 0x0004840001067983 */ /* 0x000ee20000300800 */
[----:B-----5:R-:W-:Y:S02]  /*44150*/  IMAD.MOV.U32 R14, RZ, RZ, R3 ;  /* 0x000000ffff0e7224 */ /* 0x020fe400078e0003 */
[----:B------:R-:W-:Y:S01]  /*44160*/  IMAD.MOV.U32 R15, RZ, RZ, R5 ;  /* 0x000000ffff0f7224 */ /* 0x000fe200078e0005 */
[----:B------:R-:W-:Y:S01]  /*44170*/  STL [R1+0x50], R10 ;  /* 0x0000500a01007387 */ /* 0x000fe20000100800 */
[----:B------:R0:W5:Y:S03]  /*44180*/  MUFU.EX2 R24, R0 ;  /* 0x0000000000187308 */ /* 0x0001660000000800 */
[----:B------:R-:W3:Y:S04]  /*44190*/  LDL.LU R4, [R1+0x488] ;  /* 0x0004880001047983 */ /* 0x000ee80000300800 */
[----:B------:R0:W-:Y:S04]  /*441a0*/  STL [R1+0x54], R11 ;  /* 0x0000540b01007387 */ /* 0x0001e80000100800 */
[----:B------:R-:W3:Y:S04]  /*441b0*/  LDL.LU R2, [R1+0x48c] ;  /* 0x00048c0001027983 */ /* 0x000ee80000300800 */
[----:B------:R-:W-:Y:S04]  /*441c0*/  STL [R1+0x4f0], R19 ;  /* 0x0004f01301007387 */ /* 0x000fe80000100800 */
[----:B0-----:R-:W3:Y:S01]  /*441d0*/  LDL.LU R0, [R1+0x214] ;  /* 0x0002140001007983 */ /* 0x001ee20000300800 */
[----:B--2---:R-:W-:Y:S03]  /*441e0*/  HMMA.16816.F32 R12, R12, R10, R20 ;  /* 0x0000000a0c0c723c */ /* 0x004fe60000001814 */
[----:B------:R-:W2:Y:S04]  /*441f0*/  LDL.LU.64 R10, [R1+0x1688] ;  /* 0x00168800010a7983 */ /* 0x000ea80000300a00 */
[----:B------:R-:W2:-:S12]  /*44200*/  LDL.LU R23, [R1+0x210] ;  /* 0x0002100001177983 */ /* 0x000e980000300800 */
[----:B------:R0:W-:Y:S04]  /*44210*/  STL.64 [R1+0x390], R12 ;  /* 0x0003900c01007387 */ /* 0x0001e80000100a00 */
[----:B------:R-:W-:Y:S04]  /*44220*/  STL.64 [R1+0x398], R14 ;  /* 0x0003980e01007387 */ /* 0x000fe80000100a00 */
[----:B-----5:R-:W-:Y:S01]  /*44230*/  STL [R1+0x4f4], R24 ;  /* 0x0004f41801007387 */ /* 0x020fe20000100800 */
[----:B0-----:R-:W-:Y:S02]  /*44240*/  MOV R12, R29 ;  /* 0x0000001d000c7202 */ /* 0x001fe40000000f00 */
[----:B--2---:R-:W-:-:S02]  /*44250*/  F2FP.F16.E4M3.UNPACK_B R22, R23.H1 ;  /* 0x00000017ff16723e */ /* 0x004fc400030006ff */
[----:B---3--:R-:W-:-:S03]  /*44260*/  F2FP.F16.E4M3.UNPACK_B R23, R0.H1 ;  /* 0x00000000ff17723e */ /* 0x008fc600030006ff */
[----:B------:R-:W-:Y:S04]  /*44270*/  STL [R1+0x38], R22 ;  /* 0x0000381601007387 */ /* 0x000fe80000100800 */
[----:B------:R0:W-:Y:S04]  /*44280*/  STL [R1+0x1670], R28 ;  /* 0x0016701c01007387 */ /* 0x0001e80000100800 */
[----:B------:R2:W-:Y:S04]  /*44290*/  STL [R1+0x3c], R23 ;  /* 0x00003c1701007387 */ /* 0x0005e80000100800 */
[----:B------:R-:W3:Y:S04]  /*442a0*/  LDL R29, [R1+0x2c] ;  /* 0x00002c00011d7983 */ /* 0x000ee80000100800 */
[----:B0-----:R-:W3:Y:S01]  /*442b0*/  LDL R28, [R1+0x28] ;  /* 0x00002800011c7983 */ /* 0x001ee20000100800 */
[----:B------:R-:W-:-:S02]  /*442c0*/  IMAD.MOV.U32 R13, RZ, RZ, R7 ;  /* 0x000000ffff0d7224 */ /* 0x000fc400078e0007 */
[----:B------:R-:W-:Y:S02]  /*442d0*/  IMAD.MOV.U32 R14, RZ, RZ, R3 ;  /* 0x000000ffff0e7224 */ /* 0x000fe400078e0003 */
[----:B------:R-:W-:Y:S02]  /*442e0*/  IMAD.MOV.U32 R15, RZ, RZ, R5 ;  /* 0x000000ffff0f7224 */ /* 0x000fe400078e0005 */
[C---:B------:R-:W-:Y:S01]  /*442f0*/  FMUL R21, R19.reuse, R6 ;  /* 0x0000000613157220 */ /* 0x040fe20000400000 */
[----:B------:R-:W-:Y:S01]  /*44300*/  FMUL R20, R19, R25 ;  /* 0x0000001913147220 */ /* 0x000fe20000400000 */
[----:B------:R-:W-:Y:S02]  /*44310*/  IMAD.MOV.U32 R5, RZ, RZ, R18 ;  /* 0x000000ffff057224 */ /* 0x000fe400078e0012 */
[----:B----4-:R-:W-:Y:S01]  /*44320*/  IMAD.MOV.U32 R6, RZ, RZ, R27 ;  /* 0x000000ffff067224 */ /* 0x010fe200078e001b */
[----:B------:R-:W-:Y:S01]  /*44330*/  HMMA.16816.F32 R8, R12, R22, R8 ;  /* 0x000000160c08723c */ /* 0x000fe20000001808 */
[C---:B------:R-:W-:Y:S01]  /*44340*/  FMUL R22, R24.reuse, R4 ;  /* 0x0000000418167220 */ /* 0x040fe20000400000 */
[----:B--2---:R-:W-:Y:S01]  /*44350*/  FMUL R23, R24, R2 ;  /* 0x0000000218177220 */ /* 0x004fe20000400000 */
[----:B------:R-:W-:Y:S01]  /*44360*/  MOV R4, R26 ;  /* 0x0000001a00047202 */ /* 0x000fe20000000f00 */
[----:B-1----:R-:W-:-:S15]  /*44370*/  IMAD.MOV.U32 R7, RZ, RZ, R16 ;  /* 0x000000ffff077224 */ /* 0x002fde00078e0010 */
[----:B------:R0:W-:Y:S04]  /*44380*/  STL.64 [R1+0x380], R8 ;  /* 0x0003800801007387 */ /* 0x0001e80000100a00 */
[----:B------:R-:W-:Y:S04]  /*44390*/  STL.64 [R1+0x388], R10 ;  /* 0x0003880a01007387 */ /* 0x000fe80000100a00 */
[----:B0-----:R-:W2:Y:S04]  /*443a0*/  LDL.LU R8, [R1+0x490] ;  /* 0x0004900001087983 */ /* 0x001ea80000300800 */
[----:B------:R-:W4:Y:S04]  /*443b0*/  LDL.LU R9, [R1+0x494] ;  /* 0x0004940001097983 */ /* 0x000f280000300800 */
[----:B------:R-:W5:Y:S04]  /*443c0*/  LDL.LU R3, [R1+0x498] ;  /* 0x0004980001037983 */ /* 0x000f680000300800 */
[----:B------:R-:W2:Y:S01]  /*443d0*/  LDL.LU R2, [R1+0x49c] ;  /* 0x00049c0001027983 */ /* 0x000ea20000300800 */
[----:B---3--:R-:W-:-:S15]  /*443e0*/  HMMA.16816.F32 R20, R4, R28, R20 ;  /* 0x0000001c0414723c */ /* 0x008fde0000001814 */
[----:B------:R-:W-:-:S04]  /*443f0*/  NOP ;  /* 0x0000000000007918 */ /* 0x000fc80000000000 */
[----:B------:R0:W-:Y:S04]  /*44400*/  STL.64 [R1+0x1680], R20 ;  /* 0x0016801401007387 */ /* 0x0001e80000100a00 */
[----:B0-----:R-:W3:Y:S04]  /*44410*/  LDL R20, [R1+0x30] ;  /* 0x0000300001147983 */ /* 0x001ee80000100800 */
[----:B------:R-:W3:Y:S04]  /*44420*/  LDL R21, [R1+0x34] ;  /* 0x0000340001157983 */ /* 0x000ee80000100800 */
[----:B------:R0:W-:Y:S04]  /*44430*/  STL.64 [R1+0x1678], R22 ;  /* 0x0016781601007387 */ /* 0x0001e80000100a00 */
[----:B0-----:R-:W3:Y:S04]  /*44440*/  LDL R22, [R1+0x40] ;  /* 0x0000400001167983 */ /* 0x001ee80000100800 */
[----:B------:R-:W3:Y:S04]  /*44450*/  LDL R23, [R1+0x44] ;  /* 0x0000440001177983 */ /* 0x000ee80000100800 */
[----:B------:R-:W3:Y:S04]  /*44460*/  LDL.LU R12, [R1+0x4a0] ;  /* 0x0004a000010c7983 */ /* 0x000ee80000300800 */
[----:B------:R-:W3:Y:S04]  /*44470*/  LDL.LU R13, [R1+0x4a4] ;  /* 0x0004a400010d7983 */ /* 0x000ee80000300800 */
[----:B------:R-:W3:Y:S04]  /*44480*/  LDL.LU R14, [R1+0x4a8] ;  /* 0x0004a800010e7983 */ /* 0x000ee80000300800 */
[----:B------:R-:W3:Y:S01]  /*44490*/  LDL.LU R0, [R1+0x4ac] ;  /* 0x0004ac0001007983 */ /* 0x000ee20000300800 */
[C---:B--2---:R-:W-:Y:S01]  /*444a0*/  FMUL R8, R19.reuse, R8 ;  /* 0x0000000813087220 */ /* 0x044fe20000400000 */
[C---:B----4-:R-:W-:Y:S01]  /*444b0*/  FMUL R9, R19.reuse, R9 ;  /* 0x0000000913097220 */ /* 0x050fe20000400000 */
[C---:B-----5:R-:W-:Y:S01]  /*444c0*/  FMUL R10, R24.reuse, R3 ;  /* 0x00000003180a7220 */ /* 0x060fe20000400000 */
[C---:B------:R-:W-:Y:S01]  /*444d0*/  FMUL R11, R24.reuse, R2 ;  /* 0x00000002180b7220 */ /* 0x040fe20000400000 */
[----:B------:R-:W2:Y:S04]  /*444e0*/  LDL R28, [R1+0x48] ;  /* 0x00004800011c7983 */ /* 0x000ea80000100800 */
[----:B------:R-:W2:Y:S04]  /*444f0*/  LDL R29, [R1+0x4c] ;  /* 0x00004c00011d7983 */ /* 0x000ea80000100800 */
[----:B------:R-:W4:Y:S04]  /*44500*/  LDL R2, [R1+0x60] ;  /* 0x0000600001027983 */ /* 0x000f280000100800 */
[----:B------:R-:W4:Y:S04]  /*44510*/  LDL R3, [R1+0x64] ;  /* 0x0000640001037983 */ /* 0x000f280000100800 */
[----:B------:R-:W5:Y:S01]  /*44520*/  LDL.LU R25, [R1+0x4bc] ;  /* 0x0004bc0001197983 */ /* 0x000f620000300800 */
[----:B---3--:R-:W-:Y:S03]  /*44530*/  HMMA.16816.F32 R8, R4, R20, R8 ;  /* 0x000000140408723c */ /* 0x008fe60000001808 */
[----:B------:R-:W4:Y:S01]  /*44540*/  LDL.LU.64 R20, [R1+0x1680] ;  /* 0x0016800001147983 */ /* 0x000f220000300a00 */
[C---:B------:R-:W-:Y:S01]  /*44550*/  FMUL R12, R19.reuse, R12 ;  /* 0x0000000c130c7220 */ /* 0x040fe20000400000 */
[----:B------:R-:W-:Y:S01]  /*44560*/  FMUL R13, R19, R13 ;  /* 0x0000000d130d7220 */ /* 0x000fe20000400000 */
[C---:B------:R-:W-:Y:S01]  /*44570*/  FMUL R14, R24.reuse, R14 ;  /* 0x0000000e180e7220 */ /* 0x040fe20000400000 */
[----:B------:R-:W-:-:S07]  /*44580*/  FMUL R15, R24, R0 ;  /* 0x00000000180f7220 */ /* 0x000fce0000400000 */
[----:B------:R-:W-:Y:S01]  /*44590*/  HMMA.16816.F32 R12, R4, R22, R12 ;  /* 0x00000016040c723c */ /* 0x000fe2000000180c */
[----:B------:R-:W4:Y:S04]  /*445a0*/  LDL.LU.64 R22, [R1+0x1678] ;  /* 0x0016780001167983 */ /* 0x000f280000300a00 */
[----:B------:R-:W3:Y:S04]  /*445b0*/  LDL.LU R5, [R1+0x4b0] ;  /* 0x0004b00001057983 */ /* 0x000ee80000300800 */
[----:B------:R-:W2:Y:S04]  /*445c0*/  LDL.LU R6, [R1+0x4b4] ;  /* 0x0004b40001067983 */ /* 0x000ea80000300800 */
[----:B------:R-:W4:Y:S04]  /*445d0*/  LDL.LU R7, [R1+0x4b8] ;  /* 0x0004b80001077983 */ /* 0x000f280000300800 */
[----:B------:R-:W5:Y:S01]  /*445e0*/  LDL R0, [R1+0x864] ;  /* 0x0008640001007983 */ /* 0x000f620000100800 */
[C---:B---3--:R-:W-:Y:S01]  /*445f0*/  FMUL R4, R19.reuse, R5 ;  /* 0x0000000513047220 */ /* 0x048fe20000400000 */
[----:B--2---:R-:W-:-:S02]  /*44600*/  FMUL R5, R19, R6 ;  /* 0x0000000613057220 */ /* 0x004fc40000400000 */
[----:B------:R-:W2:Y:S01]  /*44610*/  LDL.LU R19, [R1+0x1674] ;  /* 0x0016740001137983 */ /* 0x000ea20000300800 */
[C---:B----4-:R-:W-:Y:S01]  /*44620*/  FMUL R6, R24.reuse, R7 ;  /* 0x0000000718067220 */ /* 0x050fe20000400000 */
[----:B-----5:R-:W-:Y:S01]  /*44630*/  FMUL R7, R24, R25 ;  /* 0x0000001918077220 */ /* 0x020fe20000400000 */
[----:B------:R-:W-:Y:S01]  /*44640*/  MOV R24, R26 ;  /* 0x0000001a00187202 */ /* 0x000fe20000000f00 */
[----:B------:R-:W-:Y:S02]  /*44650*/  IMAD.MOV.U32 R26, RZ, RZ, R27 ;  /* 0x000000ffff1a7224 */ /* 0x000fe400078e001b */
[----:B------:R-:W-:Y:S02]  /*44660*/  IMAD.MOV.U32 R25, RZ, RZ, R18 ;  /* 0x000000ffff197224 */ /* 0x000fe400078e0012 */
[----:B------:R-:W-:Y:S01]  /*44670*/  IMAD.MOV.U32 R27, RZ, RZ, R16 ;  /* 0x000000ffff1b7224 */ /* 0x000fe200078e0010 */
[----:B------:R-:W3:Y:S04]  /*44680*/  LDL.LU R18, [R1+0x92c] ;  /* 0x00092c0001127983 */ /* 0x000ee80000300800 */
[----:B------:R-:W4:Y:S02]  /*44690*/  LDL R16, [R1+0x850] ;  /* 0x0008500001107983 */ /* 0x000f240000100800 */
[----:B------:R-:W-:Y:S02]  /*446a0*/  HMMA.16816.F32 R4, R24, R28, R4 ;  /* 0x0000001c1804723c */ /* 0x000fe40000001804 */
[----:B------:R-:W5:-:S15]  /*446b0*/  LDL.LU R28, [R1+0x1670] ;  /* 0x00167000011c7983 */ /* 0x000f5e0000300800 */
[----:B------:R-:W-:Y:S02]  /*446c0*/  NOP ;  /* 0x0000000000007918 */ /* 0x000fe40000000000 */
[----:B------:R0:W-:Y:S04]  /*446d0*/  STL.64 [R1+0x1668], R6 ;  /* 0x0016680601007387 */ /* 0x0001e80000100a00 */
[----:B------:R-:W3:Y:S04]  /*446e0*/  LDL R24, [R1+0x4] ;  /* 0x0000040001187983 */ /* 0x000ee80000100800 */
[----:B------:R-:W3:Y:S01]  /*446f0*/  LDL R26, [R1+0x14] ;  /* 0x00001400011a7983 */ /* 0x000ee20000100800 */
[----:B------:R-:W-:-:S03]  /*44700*/  IMAD.MOV.U32 R27, RZ, RZ, R17 ;  /* 0x000000ffff1b7224 */ /* 0x000fc600078e0011 */
[----:B0-----:R-:W4:Y:S01]  /*44710*/  LDL.64 R6, [R1+0x50] ;  /* 0x0000500001067983 */ /* 0x001f220000100a00 */
[----:B--2---:R-:W-:-:S07]  /*44720*/  MOV R25, R19 ;  /* 0x0000001300197202 */ /* 0x004fce0000000f00 */
[----:B---3--:R-:W-:Y:S01]  /*44730*/  HMMA.16816.F32 R20, R24, R2, R20 ;  /* 0x000000021814723c */ /* 0x008fe20000001814 */
[----:B-----5:R-:W0:Y:S04]  /*44740*/  LDS.64 R26, [R28+UR9+0x46000] ;  /* 0x046000091c1a7984 */ /* 0x020e280008000a00 */
[----:B------:R-:W1:Y:S01]  /*44750*/  LDS.64 R24, [R28+UR9+0x46400] ;  /* 0x046400091c187984 */ /* 0x000e620008000a00 */
[----:B------:R-:W2:-:S13]  /*44760*/  S2R R2, SR_TID.X ;  /* 0x0000000000027919 */ /* 0x000e9a0000002100 */
[----:B------:R-:W-:Y:S04]  /*44770*/  STL.64 [R1+0x4b0], R20 ;  /* 0x0004b01401007387 */ /* 0x000fe80000100a00 */
[----:B------:R-:W-:Y:S04]  /*44780*/  STL.64 [R1+0x4b8], R22 ;  /* 0x0004b81601007387 */ /* 0x000fe80000100a00 */
[----:B0-----:R0:W-:Y:S01]  /*44790*/  STL [R1+0x1660], R26 ;  /* 0x0016601a01007387 */ /* 0x0011e20000100800 */
[C---:B--2---:R-:W-:Y:S01]  /*447a0*/  LOP3.LUT R29, R2.reuse, 0x1c, RZ, 0xc0, !PT ;  /* 0x0000001c021d7812 */ /* 0x044fe200078ec0ff */
[----:B------:R-:W-:-:S02]  /*447b0*/  IMAD.SHL.U32 R2, R2, 0x8, RZ ;  /* 0x0000000802027824 */ /* 0x000fc400078e00ff */
[----:B0-----:R-:W2:Y:S04]  /*447c0*/  LDL.LU R26, [R1+0x14] ;  /* 0x00001400011a7983 */ /* 0x001ea80000300800 */
[----:B------:R0:W-:Y:S01]  /*447d0*/  STL [R1+0x1648], R27 ;  /* 0x0016481b01007387 */ /* 0x0001e20000100800 */
[----:B------:R-:W-:-:S03]  /*447e0*/  LOP3.LUT R2, R2, 0x78, RZ, 0xc0, !PT ;  /* 0x0000007802027812 */ /* 0x000fc600078ec0ff */
[----:B0-----:R-:W4:Y:S04]  /*447f0*/  LDL.LU R27, [R1+0x928] ;  /* 0x00092800011b7983 */ /* 0x001f280000300800 */
[----:B-1----:R0:W-:Y:S01]  /*44800*/  STL [R1+0x1664], R24 ;  /* 0x0016641801007387 */ /* 0x0021e20000100800 */
[----:B------:R-:W-:-:S03]  /*44810*/  IMAD R2, R29, 0x20, R2 ;  /* 0x000000201d027824 */ /* 0x000fc600078e0202 */
[----:B0-----:R-:W3:Y:S04]  /*44820*/  LDL.LU R24, [R1+0x4] ;  /* 0x0000040001187983 */ /* 0x001ee80000300800 */
[----:B------:R-:W-:Y:S04]  /*44830*/  STL [R1+0x164c], R25 ;  /* 0x00164c1901007387 */ /* 0x000fe80000100800 */
[----:B------:R0:W-:Y:S04]  /*44840*/  STL [R1+0x1638], R28 ;  /* 0x0016381c01007387 */ /* 0x0001e80000100800 */
[----:B0-----:R-:W5:Y:S01]  /*44850*/  LDL.64 R28, [R1+0x58] ;  /* 0x00005800011c7983 */ /* 0x001f620000100a00 */
[----:B------:R-:W-:-:S05]  /*44860*/  LOP3.LUT R2, R2, 0x20, RZ, 0x3c, !PT ;  /* 0x0000002002027812 */ /* 0x000fca00078e3cff */
[----:B------:R-:W0:Y:S01]  /*44870*/  LDS.64 R22, [R2+UR9+0x46000] ;  /* 0x0460000902167984 */ /* 0x000e220008000a00 */
[----:B------:R-:W-:Y:S02]  /*44880*/  IMAD.MOV.U32 R21, RZ, RZ, R19 ;  /* 0x000000ffff157224 */ /* 0x000fe400078e0013 */
[----:B------:R-:W-:Y:S01]  /*44890*/  FADD R0, -R0, R18 ;  /* 0x0000001200007221 */ /* 0x000fe20000000100 */
[----:B------:R-:W1:Y:S04]  /*448a0*/  LDS.64 R2, [R2+UR9+0x46400] ;  /* 0x0464000902027984 */ /* 0x000e680008000a00 */
[----:B0-----:R0:W-:Y:S02]  /*448b0*/  STL.64 [R1+0x8], R22 ;  /* 0x0000081601007387 */ /* 0x0011e40000100a00 */
[----:B0-----:R-:W-:-:S02]  /*448c0*/  IMAD.MOV.U32 R23, RZ, RZ, R17 ;  /* 0x000000ffff177224 */ /* 0x001fc400078e0011 */
[----:B------:R-:W-:Y:S01]  /*448d0*/  FMUL R0, R0, 1.4426950216293334961 ;  /* 0x3fb8aa3b00007820 */ /* 0x000fe20000400000 */
[----:B--2---:R-:W-:Y:S01]  /*448e0*/  IMAD.MOV.U32 R22, RZ, RZ, R26 ;  /* 0x000000ffff167224 */ /* 0x004fe200078e001a */
[----:B---3--:R-:W-:-:S07]  /*448f0*/  MOV R20, R24 ;  /* 0x0000001800147202 */ /* 0x008fce0000000f00 */
[----:B-----5:R-:W-:Y:S01]  /*44900*/  HMMA.16816.F32 R8, R20, R28, R8 ;  /* 0x0000001c1408723c */ /* 0x020fe20000001808 */
[----:B----4-:R-:W-:-:S04]  /*44910*/  FADD R16, -R16, R27 ;  /* 0x0000001b10107221 */ /* 0x010fc80000000100 */
[----:B------:R-:W-:-:S04]  /*44920*/  FMUL R16, R16, 1.4426950216293334961 ;  /* 0x3fb8aa3b10107820 */ /* 0x000fc80000400000 */
[----:B------:R0:W2:Y:S10]  /*44930*/  MUFU.EX2 R22, R16 ;  /* 0x0000001000167308 */ /* 0x0000b40000000800 */
[----:B------:R3:W-:Y:S04]  /*44940*/  STL.64 [R1+0x4a0], R8 ;  /* 0x0004a00801007387 */ /* 0x0007e80000100a00 */
[----:B------:R4:W-:Y:S04]  /*44950*/  STL.64 [R1+0x4a8], R10 ;  /* 0x0004a80a01007387 */ /* 0x0009e80000100a00 */
[----:B------:R-:W5:Y:S01]  /*44960*/  LDL.LU R21, [R1+0x448] ;  /* 0x0004480001157983 */ /* 0x000f620000300800 */
[----:B---3--:R-:W-:-:S03]  /*44970*/  IMAD.MOV.U32 R8, RZ, RZ, R24 ;  /* 0x000000ffff087224 */ /* 0x008fc600078e0018 */
[----:B------:R-:W3:Y:S01]  /*44980*/  LDL.LU R18, [R1+0x44c] ;  /* 0x00044c0001127983 */ /* 0x000ee20000300800 */
[----:B------:R-:W-:Y:S01]  /*44990*/  IMAD.MOV.U32 R9, RZ, RZ, R19 ;  /* 0x000000ffff097224 */ /* 0x000fe200078e0013 */
[----:B----4-:R-:W-:Y:S01]  /*449a0*/  MOV R10, R26 ;  /* 0x0000001a000a7202 */ /* 0x010fe20000000f00 */
[----:B------:R-:W-:Y:S01]  /*449b0*/  IMAD.MOV.U32 R11, RZ, RZ, R17 ;  /* 0x000000ffff0b7224 */ /* 0x000fe200078e0011 */
[----:B------:R-:W4:Y:S01]  /*449c0*/  LDL.LU R23, [R1+0x8] ;  /* 0x0000080001177983 */ /* 0x000f220000300800 */
[----:B------:R1:W1:Y:S03]  /*449d0*/  MUFU.EX2 R20, R0 ;  /* 0x0000000000147308 */ /* 0x0002660000000800 */
[----:B0-----:R-:W3:Y:S02]  /*449e0*/  LDL.LU R16, [R1+0x444] ;  /* 0x0004440001107983 */ /* 0x001ee40000300800 */
[----:B------:R-:W-:Y:S02]  /*449f0*/  HMMA.16816.F32 R8, R8, R6, R12 ;  /* 0x000000060808723c */ /* 0x000fe4000000180c */
[----:B--2---:R-:W-:Y:S01]  /*44a00*/  STL [R1+0x4e8], R22 ;  /* 0x0004e81601007387 */ /* 0x004fe20000100800 */
[----:B------:R-:W-:Y:S01]  /*44a10*/  MOV R25, R28 ;  /* 0x0000001c00197202 */ /* 0x000fe20000000f00 */
[----:B------:R-:W-:-:S02]  /*44a20*/  IMAD.MOV.U32 R27, RZ, RZ, R29 ;  /* 0x000000ffff1b7224 */ /* 0x000fc400078e001d */
[----:B-1----:R-:W2:Y:S01]  /*44a30*/  LDL.LU R0, [R1+0x440] ;  /* 0x0004400001007983 */ /* 0x002ea20000300800 */
[----:B------:R-:W-:Y:S02]  /*44a40*/  IMAD.MOV.U32 R28, RZ, RZ, R6 ;  /* 0x000000ffff1c7224 */ /* 0x000fe400078e0006 */
[----:B------:R-:W-:-:S10]  /*44a50*/  IMAD.MOV.U32 R29, RZ, RZ, R7 ;  /* 0x000000ffff1d7224 */ /* 0x000fd400078e0007 */
[----:B------:R0:W-:Y:S04]  /*44a60*/  STL.64 [R1+0x490], R8 ;  /* 0x0004900801007387 */ /* 0x0001e80000100a00 */
[----:B------:R1:W-:Y:S04]  /*44a70*/  STL.64 [R1+0x498], R10 ;  /* 0x0004980a01007387 */ /* 0x0003e80000100a00 */
[----:B------:R-:W2:Y:S04]  /*44a80*/  LDL.LU.64 R6, [R1+0x1668] ;  /* 0x0016680001067983 */ /* 0x000ea80000300a00 */
[----:B------:R-:W2:Y:S04]  /*44a90*/  LDL R14, [R1+0x38] ;  /* 0x00003800010e7983 */ /* 0x000ea80000100800 */
[----:B------:R-:W2:Y:S01]  /*44aa0*/  LDL R15, [R1+0x3c] ;  /* 0x00003c00010f7983 */ /* 0x000ea20000100800 */
[----:B0-----:R-:W-:-:S03]  /*44ab0*/  MOV R8, R24 ;  /* 0x0000001800087202 */ /* 0x001fc60000000f00 */
[----:B------:R-:W-:Y:S01]  /*44ac0*/  STL [R1+0x4ec], R20 ;  /* 0x0004ec1401007387 */ /* 0x000fe20000100800 */
[----:B-1----:R-:W-:-:S03]  /*44ad0*/  IMAD.MOV.U32 R10, RZ, RZ, R26 ;  /* 0x000000ffff0a7224 */ /* 0x002fc600078e001a */
[----:B------:R0:W-:Y:S04]  /*44ae0*/  STL.64 [R1+0x1640], R28 ;  /* 0x0016401c01007387 */ /* 0x0001e80000100a00 */
[----:B0-----:R-:W4:Y:S04]  /*44af0*/  LDL R28, [R1+0x28] ;  /* 0x00002800011c7983 */ /* 0x001f280000100800 */
[----:B------:R-:W4:Y:S04]  /*44b00*/  LDL R29, [R1+0x2c] ;  /* 0x00002c00011d7983 */ /* 0x000f280000100800 */
[----:B------:R-:W4:Y:S04]  /*44b10*/  LDL.LU R24, [R1+0x1664] ;  /* 0x0016640001187983 */ /* 0x000f280000300800 */
[----:B------:R-:W4:Y:S01]  /*44b20*/  LDL.LU R26, [R1+0x1660] ;  /* 0x00166000011a7983 */ /* 0x000f220000300800 */
[----:B------:R-:W-:-:S02]  /*44b30*/  IMAD.MOV.U32 R9, RZ, RZ, R19 ;  /* 0x000000ffff097224 */ /* 0x000fc400078e0013 */
[----:B------:R-:W-:-:S07]  /*44b40*/  IMAD.MOV.U32 R11, RZ, RZ, R17 ;  /* 0x000000ffff0b7224 */ /* 0x000fce00078e0011 */
[----:B--2---:R-:W-:Y:S01]  /*44b50*/  HMMA.16816.F32 R8, R8, R14, R4 ;  /* 0x0000000e0808723c */ /* 0x004fe20000001804 */
[C---:B------:R-:W-:Y:S01]  /*44b60*/  FMUL R4, R22.reuse, R0 ;  /* 0x0000000016047220 */ /* 0x040fe20000400000 */
[----:B---3--:R-:W-:Y:S01]  /*44b70*/  FMUL R5, R22, R16 ;  /* 0x0000001016057220 */ /* 0x008fe20000400000 */
[C---:B-----5:R-:W-:Y:S01]  /*44b80*/  FMUL R6, R20.reuse, R21 ;  /* 0x0000001514067220 */ /* 0x060fe20000400000 */
[----:B------:R-:W-:-:S15]  /*44b90*/  FMUL R7, R20, R18 ;  /* 0x0000001214077220 */ /* 0x000fde0000400000 */
[----:B------:R4:W-:Y:S04]  /*44ba0*/  STL.64 [R1+0x480], R8 ;  /* 0x0004800801007387 */ /* 0x0009e80000100a00 */
[----:B------:R0:W-:Y:S04]  /*44bb0*/  STL.64 [R1+0x488], R10 ;  /* 0x0004880a01007387 */ /* 0x0001e80000100a00 */
[----:B------:R-:W2:Y:S01]  /*44bc0*/  LDL.LU R12, [R1+0x450] ;  /* 0x00045000010c7983 */ /* 0x000ea20000300800 */
[----:B----4-:R-:W-:Y:S01]  /*44bd0*/  IMAD.MOV.U32 R9, RZ, RZ, R24 ;  /* 0x000000ffff097224 */ /* 0x010fe200078e0018 */
[----:B------:R-:W-:-:S02]  /*44be0*/  MOV R8, R26 ;  /* 0x0000001a00087202 */ /* 0x000fc40000000f00 */
[----:B------:R-:W3:Y:S01]  /*44bf0*/  LDL.LU R13, [R1+0x454] ;  /* 0x00045400010d7983 */ /* 0x000ee20000300800 */
[----:B0-----:R-:W-:Y:S02]  /*44c00*/  IMAD.MOV.U32 R10, RZ, RZ, R23 ;  /* 0x000000ffff0a7224 */ /* 0x001fe400078e0017 */
[----:B------:R-:W-:Y:S01]  /*44c10*/  IMAD.MOV.U32 R11, RZ, RZ, R2 ;  /* 0x000000ffff0b7224 */ /* 0x000fe200078e0002 */
[----:B------:R-:W4:Y:S04]  /*44c20*/  LDL.LU R14, [R1+0x458] ;  /* 0x00045800010e7983 */ /* 0x000f280000300800 */
[----:B------:R-:W5:Y:S02]  /*44c30*/  LDL.LU R0, [R1+0x45c] ;  /* 0x00045c0001007983 */ /* 0x000f640000300800 */
[----:B------:R-:W-:-:S15]  /*44c40*/  HMMA.16816.F32 R4, R8, R28, R4 ;  /* 0x0000001c0804723c */ /* 0x000fde0000001804 */
[----:B------:R-:W-:-:S04]  /*44c50*/  NOP ;  /* 0x0000000000007918 */ /* 0x000fc80000000000 */
[----:B------:R0:W-:Y:S04]  /*44c60*/  STL.64 [R1+0x1658], R4 ;  /* 0x0016580401007387 */ /* 0x0001e80000100a00 */
[----:B0-----:R-:W5:Y:S04]  /*44c70*/  LDL R4, [R1+0x30] ;  /* 0x0000300001047983 */ /* 0x001f680000100800 */
[----:B------:R-:W5:Y:S04]  /*44c80*/  LDL R5, [R1+0x34] ;  /* 0x0000340001057983 */ /* 0x000f680000100800 */
[----:B------:R0:W-:Y:S04]  /*44c90*/  STL.64 [R1+0x1650], R6 ;  /* 0x0016500601007387 */ /* 0x0001e80000100a00 */
[----:B0-----:R-:W5:Y:S04]  /*44ca0*/  LDL R6, [R1+0x40] ;  /* 0x0000400001067983 */ /* 0x001f680000100800 */
[----:B------:R-:W5:Y:S04]  /*44cb0*/  LDL R7, [R1+0x44] ;  /* 0x0000440001077983 */ /* 0x000f680000100800 */
[----:B------:R-:W5:Y:S04]  /*44cc0*/  LDL.LU R16, [R1+0x460] ;  /* 0x0004600001107983 */ /* 0x000f680000300800 */
[----:B------:R-:W5:Y:S04]  /*44cd0*/  LDL.LU R17, [R1+0x464] ;  /* 0x0004640001117983 */ /* 0x000f680000300800 */
[----:B------:R-:W5:Y:S04]  /*44ce0*/  LDL.LU R18, [R1+0x468] ;  /* 0x0004680001127983 */ /* 0x000f680000300800 */
[----:B------:R-:W5:Y:S04]  /*44cf0*/  LDL.LU R19, [R1+0x46c] ;  /* 0x00046c0001137983 */ /* 0x000f680000300800 */
[----:B------:R-:W5:Y:S04]  /*44d00*/  LDL R28, [R1+0x48] ;  /* 0x00004800011c7983 */ /* 0x000f680000100800 */
[----:B------:R-:W5:Y:S04]  /*44d10*/  LDL R29, [R1+0x4c] ;  /* 0x00004c00011d7983 */ /* 0x000f680000100800 */
[----:B------:R-:W5:Y:S01]  /*44d20*/  LDL.LU R21, [R1+0x478] ;  /* 0x0004780001157983 */ /* 0x000f620000300800 */
[C---:B--2---:R-:W-:Y:S01]  /*44d30*/  FMUL R12, R22.reuse, R12 ;  /* 0x0000000c160c7220 */ /* 0x044fe20000400000 */
[----:B---3--:R-:W-:Y:S01]  /*44d40*/  FMUL R13, R22, R13 ;  /* 0x0000000d160d7220 */ /* 0x008fe20000400000 */
[C---:B----4-:R-:W-:Y:S01]  /*44d50*/  FMUL R14, R20.reuse, R14 ;  /* 0x0000000e140e7220 */ /* 0x050fe20000400000 */
[----:B-----5:R-:W-:-:S02]  /*44d60*/  FMUL R15, R20, R0 ;  /* 0x00000000140f7220 */ /* 0x020fc40000400000 */
[----:B------:R-:W2:Y:S05]  /*44d70*/  LDL.LU R0, [R1+0x47c] ;  /* 0x00047c0001007983 */ /* 0x000eaa0000300800 */
[----:B------:R-:W-:Y:S01]  /*44d80*/  HMMA.16816.F32 R12, R8, R4, R12 ;  /* 0x00000004080c723c */ /* 0x000fe2000000180c */
[----:B------:R-:W3:Y:S01]  /*44d90*/  LDL.LU.64 R4, [R1+0x1658] ;  /* 0x0016580001047983 */ /* 0x000ee20000300a00 */
[C---:B------:R-:W-:Y:S01]  /*44da0*/  FMUL R16, R22.reuse, R16 ;  /* 0x0000001016107220 */ /* 0x040fe20000400000 */
[----:B------:R-:W-:Y:S01]  /*44db0*/  FMUL R17, R22, R17 ;  /* 0x0000001116117220 */ /* 0x000fe20000400000 */
[C---:B------:R-:W-:Y:S01]  /*44dc0*/  FMUL R18, R20.reuse, R18 ;  /* 0x0000001214127220 */ /* 0x040fe20000400000 */
[----:B------:R-:W-:-:S07]  /*44dd0*/  FMUL R19, R20, R19 ;  /* 0x0000001314137220 */ /* 0x000fce0000400000 */
[----:B------:R-:W-:Y:S01]  /*44de0*/  HMMA.16816.F32 R16, R8, R6, R16 ;  /* 0x000000060810723c */ /* 0x000fe20000001810 */
[----:B------:R-:W3:Y:S04]  /*44df0*/  LDL.LU.64 R6, [R1+0x1650] ;  /* 0x0016500001067983 */ /* 0x000ee80000300a00 */
[----:B------:R-:W4:Y:S04]  /*44e00*/  LDL.LU R10, [R1+0x470] ;  /* 0x00047000010a7983 */ /* 0x000f280000300800 */
[----:B------:R-:W5:Y:S10]  /*44e10*/  LDL.LU R11, [R1+0x474] ;  /* 0x00047400010b7983 */ /* 0x000f740000300800 */
[----:B------:R0:W-:Y:S02]  /*44e20*/  STL.64 [R1+0x1630], R18 ;  /* 0x0016301201007387 */ /* 0x0001e40000100a00 */
[----:B0-----:R-:W-:Y:S01]  /*44e30*/  MOV R18, R25 ;  /* 0x0000001900127202 */ /* 0x001fe20000000f00 */
[----:B------:R-:W-:-:S02]  /*44e40*/  IMAD.MOV.U32 R19, RZ, RZ, R27 ;  /* 0x000000ffff137224 */ /* 0x000fc400078e001b */
[----:B----4-:R-:W-:Y:S01]  /*44e50*/  FMUL R8, R22, R10 ;  /* 0x0000000a16087220 */ /* 0x010fe20000400000 */
[----:B------:R-:W-:Y:S01]  /*44e60*/  FMUL R10, R20, R21 ;  /* 0x00000015140a7220 */ /* 0x000fe20000400000 */
[----:B------:R-:W-:Y:S02]  /*44e70*/  IMAD.MOV.U32 R21, RZ, RZ, R24 ;  /* 0x000000ffff157224 */ /* 0x000fe400078e0018 */
[----:B-----5:R-:W-:Y:S01]  /*44e80*/  FMUL R9, R22, R11 ;  /* 0x0000000b16097220 */ /* 0x020fe20000400000 */
[----:B--2---:R-:W-:Y:S01]  /*44e90*/  FMUL R11, R20, R0 ;  /* 0x00000000140b7220 */ /* 0x004fe20000400000 */
[----:B------:R-:W-:Y:S01]  /*44ea0*/  MOV R22, R23 ;  /* 0x0000001700167202 */ /* 0x000fe20000000f00 */
[----:B------:R-:W-:Y:S01]  /*44eb0*/  IMAD.MOV.U32 R20, RZ, RZ, R26 ;  /* 0x000000ffff147224 */ /* 0x000fe200078e001a */
[----:B------:R-:W2:Y:S01]  /*44ec0*/  LDL R0, [R1+0x854] ;  /* 0x0008540001007983 */ /* 0x000ea20000100800 */
[----:B------:R-:W-:-:S03]  /*44ed0*/  IMAD.MOV.U32 R23, RZ, RZ, R2 ;  /* 0x000000ffff177224 */ /* 0x000fc600078e0002 */
[----:B------:R-:W4:Y:S04]  /*44ee0*/  LDL.LU R25, [R1+0x164c] ;  /* 0x00164c0001197983 */ /* 0x000f280000300800 */
[----:B------:R-:W-:Y:S01]  /*44ef0*/  HMMA.16816.F32 R8, R20, R28, R8 ;  /* 0x0000001c1408723c */ /* 0x000fe20000001808 */
[----:B------:R-:W5:Y:S04]  /*44f00*/  LDL.LU R27, [R1+0x1648] ;  /* 0x00164800011b7983 */ /* 0x000f680000300800 */
[----:B------:R-:W2:Y:S04]  /*44f10*/  LDL.LU R26, [R1+0xc] ;  /* 0x00000c00011a7983 */ /* 0x000ea80000300800 */
[----:B------:R-:W3:Y:S04]  /*44f20*/  LDL.LU R24, [R1+0x934] ;  /* 0x0009340001187983 */ /* 0x000ee80000300800 */
[----:B------:R-:W3:Y:S04]  /*44f30*/  LDL R2, [R1+0x858] ;  /* 0x0008580001027983 */ /* 0x000ee80000100800 */
[----:B------:R-:W3:Y:S04]  /*44f40*/  LDL.LU.64 R28, [R1+0x1640] ;  /* 0x00164000011c7983 */ /* 0x000ee80000300a00 */
[----:B------:R0:W-:Y:S04]  /*44f50*/  STL.64 [R1+0x1628], R10 ;  /* 0x0016280a01007387 */ /* 0x0001e80000100a00 */
[----:B0-----:R-:W3:Y:S01]  /*44f60*/  LDL.64 R10, [R1+0x60] ;  /* 0x00006000010a7983 */ /* 0x001ee20000100a00 */
[----:B------:R-:W-:-:S02]  /*44f70*/  IMAD.MOV.U32 R23, RZ, RZ, R3 ;  /* 0x000000ffff177224 */ /* 0x000fc400078e0003 */
[----:B----4-:R-:W-:Y:S02]  /*44f80*/  IMAD.MOV.U32 R21, RZ, RZ, R25 ;  /* 0x000000ffff157224 */ /* 0x010fe400078e0019 */
[----:B-----5:R-:W-:Y:S01]  /*44f90*/  IMAD.MOV.U32 R20, RZ, RZ, R27 ;  /* 0x000000ffff147224 */ /* 0x020fe200078e001b */
[----:B--2---:R-:W-:-:S07]  /*44fa0*/  MOV R22, R26 ;  /* 0x0000001a00167202 */ /* 0x004fce0000000f00 */
[----:B---3--:R-:W-:Y:S01]  /*44fb0*/  HMMA.16816.F32 R20, R20, R10, R4 ;  /* 0x0000000a1414723c */ /* 0x008fe20000001804 */
[----:B------:R-:W-:Y:S01]  /*44fc0*/  IMAD.MOV.U32 R5, RZ, RZ, R10 ;  /* 0x000000ffff057224 */ /* 0x000fe200078e000a */
[----:B------:R-:W-:-:S15]  /*44fd0*/  MOV R10, R28 ;  /* 0x0000001c000a7202 */ /* 0x000fde0000000f00 */
[----:B------:R-:W-:Y:S02]  /*44fe0*/  NOP ;  /* 0x0000000000007918 */ /* 0x000fe40000000000 */
[----:B------:R-:W-:Y:S04]  /*44ff0*/  STL.64 [R1+0x470], R20 ;  /* 0x0004701401007387 */ /* 0x000fe80000100a00 */
[----:B------:R-:W-:Y:S04]  /*45000*/  STL.64 [R1+0x478], R22 ;  /* 0x0004781601007387 */ /* 0x000fe80000100a00 */
[----:B------:R-:W2:Y:S01]  /*45010*/  LDL.LU R28, [R1+0x1638] ;  /* 0x00163800011c7983 */ /* 0x000ea20000300800 */
[----:B------:R-:W0:Y:S01]  /*45020*/  S2R R7, SR_TID.X ;  /* 0x0000000000077919 */ /* 0x000e220000002100 */
[----:B------:R-:W-:-:S02]  /*45030*/  IMAD.MOV.U32 R4, RZ, RZ, R11 ;  /* 0x000000ffff047224 */ /* 0x000fc400078e000b */
[----:B------:R-:W-:Y:S01]  /*45040*/  IMAD.MOV.U32 R11, RZ, RZ, R29 ;  /* 0x000000ffff0b7224 */ /* 0x000fe200078e001d */
[C---:B0-----:R-:W-:Y:S01]  /*45050*/  LOP3.LUT R29, R7.reuse, 0x1c, RZ, 0xc0, !PT ;  /* 0x0000001c071d7812 */ /* 0x041fe200078ec0ff */
[----:B------:R-:W-:-:S05]  /*45060*/  IMAD.SHL.U32 R7, R7, 0x8, RZ ;  /* 0x0000000807077824 */ /* 0x000fca00078e00ff */
[----:B------:R-:W-:-:S05]  /*45070*/  LOP3.LUT R7, R7, 0x78, RZ, 0xc0, !PT ;  /* 0x0000007807077812 */ /* 0x000fca00078ec0ff */
[----:B------:R-:W-:Y:S01]  /*45080*/  IMAD R7, R29, 0x20, R7 ;  /* 0x000000201d077824 */ /* 0x000fe200078e0207 */
[----:B------:R0:W-:Y:S04]  /*45090*/  STL [R1+0x1610], R5 ;  /* 0x0016100501007387 */ /* 0x0001e80000100800 */
[----:B------:R-:W-:Y:S01]  /*450a0*/  LOP3.LUT R7, R7, 0x20, RZ, 0x3c, !PT ;  /* 0x0000002007077812 */ /* 0x000fe200078e3cff */
[----:B0-----:R-:W3:Y:S04]  /*450b0*/  LDL.LU R5, [R1+0x930] ;  /* 0x0009300001057983 */ /* 0x001ee80000300800 */
[----:B------:R-:W-:Y:S01]  /*450c0*/  STL [R1+0x160c], R4 ;  /* 0x00160c0401007387 */ /* 0x000fe20000100800 */
[----:B------:R-:W-:Y:S01]  /*450d0*/  IMAD.MOV.U32 R22, RZ, RZ, R26 ;  /* 0x000000ffff167224 */ /* 0x000fe200078e001a */
[----:B------:R-:W-:-:S02]  /*450e0*/  MOV R23, R3 ;  /* 0x0000000300177202 */ /* 0x000fc40000000f00 */
[----:B--2---:R-:W-:Y:S04]  /*450f0*/  LDS.64 R20, [R28+UR9+0x46800] ;  /* 0x046800091c147984 */ /* 0x004fe80008000a00 */
[----:B------:R-:W0:Y:S04]  /*45100*/  LDS.64 R28, [R28+UR9+0x46c00] ;  /* 0x046c00091c1c7984 */ /* 0x000e280008000a00 */
[----:B0-----:R-:W-:Y:S04]  /*45110*/  STL [R1+0x1614], R29 ;  /* 0x0016141d01007387 */ /* 0x001fe80000100800 */
[----:B------:R-:W-:Y:S04]  /*45120*/  STL.64 [R1], R20 ;  /* 0x0000001401007387 */ /* 0x000fe80000100a00 */
[----:B------:R-:W0:Y:S01]  /*45130*/  LDS.64 R20, [R7+UR9+0x46800] ;  /* 0x0468000907147984 */ /* 0x000e220008000a00 */
[----:B------:R-:W-:-:S03]  /*45140*/  FADD R0, -R0, R24 ;  /* 0x0000001800007221 */ /* 0x000fc60000000100 */
[----:B------:R-:W1:Y:S04]  /*45150*/  LDS.64 R6, [R7+UR9+0x46c00] ;  /* 0x046c000907067984 */ /* 0x000e680008000a00 */
[----:B0-----:R0:W-:Y:S01]  /*45160*/  STL [R1+0x1c], R21 ;  /* 0x00001c1501007387 */ /* 0x0011e20000100800 */
[----:B------:R-:W-:Y:S01]  /*45170*/  MOV R4, R20 ;  /* 0x0000001400047202 */ /* 0x000fe20000000f00 */
[----:B------:R-:W-:Y:S02]  /*45180*/  IMAD.MOV.U32 R20, RZ, RZ, R27 ;  /* 0x000000ffff147224 */ /* 0x000fe400078e001b */
[----:B0-----:R-:W-:-:S07]  /*45190*/  IMAD.MOV.U32 R21, RZ, RZ, R25 ;  /* 0x000000ffff157224 */ /* 0x001fce00078e0019 */
[----:B------:R-:W-:Y:S01]  /*451a0*/  HMMA.16816.F32 R12, R20, R18, R12 ;  /* 0x00000012140c723c */ /* 0x000fe2000000180c */
[----:B------:R-:W2:Y:S01]  /*451b0*/  LDL.LU.64 R18, [R1+0x1630] ;  /* 0x0016300001127983 */ /* 0x000ea20000300a00 */
[----:B---3--:R-:W-:-:S03]  /*451c0*/  FADD R2, -R2, R5 ;  /* 0x0000000502027221 */ /* 0x008fc60000000100 */
[----:B------:R-:W3:Y:S01]  /*451d0*/  LDL R22, [R1+0x28] ;  /* 0x0000280001167983 */ /* 0x000ee20000100800 */
[----:B------:R-:W-:-:S04]  /*451e0*/  FMUL R2, R2, 1.4426950216293334961 ;  /* 0x3fb8aa3b02027820 */ /* 0x000fc80000400000 */
[----:B------:R0:W4:Y:S09]  /*451f0*/  MUFU.EX2 R29, R2 ;  /* 0x00000002001d7308 */ /* 0x0001320000000800 */
[----:B------:R5:W-:Y:S04]  /*45200*/  STL.64 [R1+0x460], R12 ;  /* 0x0004600c01007387 */ /* 0x000be80000100a00 */
[----:B------:R0:W-:Y:S01]  /*45210*/  STL.64 [R1+0x468], R14 ;  /* 0x0004680e01007387 */ /* 0x0001e20000100a00 */
[----:B------:R-:W-:-:S03]  /*45220*/  FMUL R0, R0, 1.4426950216293334961 ;  /* 0x3fb8aa3b00007820 */ /* 0x000fc60000400000 */
[----:B------:R-:W3:Y:S01]  /*45230*/  LDL R23, [R1+0x2c] ;  /* 0x00002c0001177983 */ /* 0x000ee20000100800 */
[----:B-----5:R-:W-:-:S03]  /*45240*/  IMAD.MOV.U32 R12, RZ, RZ, R27 ;  /* 0x000000ffff0c7224 */ /* 0x020fc600078e001b */
[----:B------:R-:W5:Y:S01]  /*45250*/  LDL.LU R21, [R1+0x408] ;  /* 0x0004080001157983 */ /* 0x000f620000300800 */
[----:B------:R-:W-:Y:S02]  /*45260*/  IMAD.MOV.U32 R13, RZ, RZ, R25 ;  /* 0x000000ffff0d7224 */ /* 0x000fe400078e0019 */
[----:B0-----:R-:W-:Y:S01]  /*45270*/  IMAD.MOV.U32 R14, RZ, RZ, R26 ;  /* 0x000000ffff0e7224 */ /* 0x001fe200078e001a */
[----:B------:R-:W-:Y:S01]  /*45280*/  MOV R15, R3 ;  /* 0x00000003000f7202 */ /* 0x000fe20000000f00 */
[----:B------:R-:W3:Y:S01]  /*45290*/  LDL.LU R20, [R1+0x40c] ;  /* 0x00040c0001147983 */ /* 0x000ee20000300800 */
[----:B------:R0:W1:Y:S03]  /*452a0*/  MUFU.EX2 R5, R0 ;  /* 0x0000000000057308 */ /* 0x0000660000000800 */
[----:B------:R-:W3:Y:S04]  /*452b0*/  LDL.LU R2, [R1+0x404] ;  /* 0x0004040001027983 */ /* 0x000ee80000300800 */
[----:B----4-:R-:W-:Y:S04]  /*452c0*/  STL [R1+0x4e0], R29 ;  /* 0x0004e01d01007387 */ /* 0x010fe80000100800 */
[----:B0-----:R-:W4:Y:S01]  /*452d0*/  LDL.LU R0, [R1+0x400] ;  /* 0x0004000001007983 */ /* 0x001f220000300800 */
[----:B--2---:R-:W-:Y:S03]  /*452e0*/  HMMA.16816.F32 R12, R12, R10, R16 ;  /* 0x0000000a0c0c723c */ /* 0x004fe60000001810 */
[----:B------:R-:W2:Y:S04]  /*452f0*/  LDL.LU.64 R10, [R1+0x1628] ;  /* 0x00162800010a7983 */ /* 0x000ea80000300a00 */
[----:B------:R-:W2:-:S12]  /*45300*/  LDL R18, [R1+0x38] ;  /* 0x0000380001127983 */ /* 0x000e980000100800 */
[----:B------:R4:W-:Y:S04]  /*45310*/  STL.64 [R1+0x450], R12 ;  /* 0x0004500c01007387 */ /* 0x0009e80000100a00 */
[----:B------:R5:W-:Y:S04]  /*45320*/  STL.64 [R1+0x458], R14 ;  /* 0x0004580e01007387 */ /* 0x000be80000100a00 */
[----:B------:R-:W2:Y:S01]  /*45330*/  LDL R19, [R1+0x3c] ;  /* 0x00003c0001137983 */ /* 0x000ea20000100800 */
[----:B------:R-:W-:Y:S02]  /*45340*/  IMAD.MOV.U32 R24, RZ, RZ, R27 ;  /* 0x000000ffff187224 */ /* 0x000fe400078e001b */
[----:B------:R-:W-:Y:S01]  /*45350*/  IMAD.MOV.U32 R27, RZ, RZ, R3 ;  /* 0x000000ffff1b7224 */ /* 0x000fe200078e0003 */
[----:B-1----:R-:W-:Y:S06]  /*45360*/  STL [R1+0x4e4], R5 ;  /* 0x0004e40501007387 */ /* 0x002fec0000100800 */
[----:B--2---:R-:W-:Y:S01]  /*45370*/  HMMA.16816.F32 R8, R24, R18, R8 ;  /* 0x000000121808723c */ /* 0x004fe20000001808 */
[----:B------:R-:W2:Y:S01]  /*45380*/  LDL.LU R27, [R1] ;  /* 0x00000000011b7983 */ /* 0x000ea20000300800 */
[C---:B----4-:R-:W-:Y:S01]  /*45390*/  FMUL R12, R29.reuse, R0 ;  /* 0x000000001d0c7220 */ /* 0x050fe20000400000 */
[----:B---3--:R-:W-:Y:S01]  /*453a0*/  FMUL R13, R29, R2 ;  /* 0x000000021d0d7220 */ /* 0x008fe20000400000 */
[C---:B-----5:R-:W-:Y:S01]  /*453b0*/  FMUL R14, R5.reuse, R21 ;  /* 0x00000015050e7220 */ /* 0x060fe20000400000 */
[----:B------:R-:W-:-:S14]  /*453c0*/  FMUL R15, R5, R20 ;  /* 0x00000014050f7220 */ /* 0x000fdc0000400000 */
[----:B------:R0:W-:Y:S04]  /*453d0*/  STL.64 [R1+0x440], R8 ;  /* 0x0004400801007387 */ /* 0x0001e80000100a00 */
[----:B------:R1:W-:Y:S04]  /*453e0*/  STL.64 [R1+0x448], R10 ;  /* 0x0004480a01007387 */ /* 0x0003e80000100a00 */
[----:B------:R-:W3:Y:S01]  /*453f0*/  LDL.LU R16, [R1+0x410] ;  /* 0x0004100001107983 */ /* 0x000ee20000300800 */
[----:B0-----:R-:W-:-:S03]  /*45400*/  MOV R9, R28 ;  /* 0x0000001c00097202 */ /* 0x001fc60000000f00 */
[----:B------:R-:W4:Y:S01]  /*45410*/  LDL.LU R17, [R1+0x414] ;  /* 0x0004140001117983 */ /* 0x000f220000300800 */
[----:B-1----:R-:W-:-:S03]  /*45420*/  IMAD.MOV.U32 R10, RZ, RZ, R4 ;  /* 0x000000ffff0a7224 */ /* 0x002fc600078e0004 */
[----:B------:R-:W5:Y:S01]  /*45430*/  LDL.LU R18, [R1+0x418] ;  /* 0x0004180001127983 */ /* 0x000f620000300800 */
[----:B------:R-:W-:-:S03]  /*45440*/  IMAD.MOV.U32 R11, RZ, RZ, R6 ;  /* 0x000000ffff0b7224 */ /* 0x000fc600078e0006 */
[----:B------:R-:W3:Y:S01]  /*45450*/  LDL.LU R19, [R1+0x41c] ;  /* 0x00041c0001137983 */ /* 0x000ee20000300800 */
[----:B--2---:R-:W-:-:S07]  /*45460*/  IMAD.MOV.U32 R8, RZ, RZ, R27 ;  /* 0x000000ffff087224 */ /* 0x004fce00078e001b */
[----:B------:R-:W-:-:S15]  /*45470*/  HMMA.16816.F32 R12, R8, R22, R12 ;  /* 0x00000016080c723c */ /* 0x000fde000000180c */
[----:B------:R-:W-:-:S04]  /*45480*/  NOP ;  /* 0x0000000000007918 */ /* 0x000fc80000000000 */
[----:B------:R0:W-:Y:S04]  /*45490*/  STL.64 [R1+0x1620], R12 ;  /* 0x0016200c01007387 */ /* 0x0001e80000100a00 */
[----:B0-----:R-:W2:Y:S04]  /*454a0*/  LDL R12, [R1+0x30] ;  /* 0x00003000010c7983 */ /* 0x001ea80000100800 */
[----:B------:R-:W2:Y:S04]  /*454b0*/  LDL R13, [R1+0x34] ;  /* 0x00003400010d7983 */ /* 0x000ea80000100800 */
[----:B------:R0:W-:Y:S04]  /*454c0*/  STL.64 [R1+0x1618], R14 ;  /* 0x0016180e01007387 */ /* 0x0001e80000100a00 */
[----:B0-----:R-:W2:Y:S04]  /*454d0*/  LDL R14, [R1+0x40] ;  /* 0x00004000010e7983 */ /* 0x001ea80000100800 */
[----:B------:R-:W2:Y:S04]  /*454e0*/  LDL R15, [R1+0x44] ;  /* 0x00004400010f7983 */ /* 0x000ea80000100800 */
[----:B------:R-:W2:Y:S04]  /*454f0*/  LDL.LU R20, [R1+0x420] ;  /* 0x0004200001147983 */ /* 0x000ea80000300800 */
[----:B------:R-:W2:Y:S04]  /*45500*/  LDL.LU R21, [R1+0x424] ;  /* 0x0004240001157983 */ /* 0x000ea80000300800 */
[----:B------:R-:W2:Y:S04]  /*45510*/  LDL.LU R22, [R1+0x428] ;  /* 0x0004280001167983 */ /* 0x000ea80000300800 */
[----:B------:R-:W2:Y:S01]  /*45520*/  LDL.LU R0, [R1+0x42c] ;  /* 0x00042c0001007983 */ /* 0x000ea20000300800 */
[C---:B---3--:R-:W-:Y:S01]  /*45530*/  FMUL R16, R29.reuse, R16 ;  /* 0x000000101d107220 */ /* 0x048fe20000400000 */
[----:B----4-:R-:W-:Y:S01]  /*45540*/  FMUL R17, R29, R17 ;  /* 0x000000111d117220 */ /* 0x010fe20000400000 */
[C---:B-----5:R-:W-:Y:S01]  /*45550*/  FMUL R18, R5.reuse, R18 ;  /* 0x0000001205127220 */ /* 0x060fe20000400000 */
[----:B------:R-:W-:Y:S01]  /*45560*/  FMUL R19, R5, R19 ;  /* 0x0000001305137220 */ /* 0x000fe20000400000 */
[----:B------:R-:W3:Y:S04]  /*45570*/  LDL R2, [R1+0x48] ;  /* 0x0000480001027983 */ /* 0x000ee80000100800 */
[----:B------:R-:W3:Y:S04]  /*45580*/  LDL R3, [R1+0x4c] ;  /* 0x00004c0001037983 */ /* 0x000ee80000100800 */
[----:B------:R-:W4:Y:S04]  /*45590*/  LDL.LU R26, [R1+0x434] ;  /* 0x00043400011a7983 */ /* 0x000f280000300800 */
[----:B------:R-:W5:Y:S04]  /*455a0*/  LDL.LU R25, [R1+0x438] ;  /* 0x0004380001197983 */ /* 0x000f680000300800 */
[----:B------:R-:W3:Y:S01]  /*455b0*/  LDL.LU R24, [R1+0x43c] ;  /* 0x00043c0001187983 */ /* 0x000ee20000300800 */
[----:B--2---:R-:W-:Y:S03]  /*455c0*/  HMMA.16816.F32 R16, R8, R12, R16 ;  /* 0x0000000c0810723c */ /* 0x004fe60000001810 */
[----:B------:R-:W2:Y:S01]  /*455d0*/  LDL.LU.64 R12, [R1+0x1620] ;  /* 0x00162000010c7983 */ /* 0x000ea20000300a00 */
[C---:B------:R-:W-:Y:S01]  /*455e0*/  FMUL R20, R29.reuse, R20 ;  /* 0x000000141d147220 */ /* 0x040fe20000400000 */
[----:B------:R-:W-:Y:S01]  /*455f0*/  FMUL R21, R29, R21 ;  /* 0x000000151d157220 */ /* 0x000fe20000400000 */
[C---:B------:R-:W-:Y:S01]  /*45600*/  FMUL R22, R5.reuse, R22 ;  /* 0x0000001605167220 */ /* 0x040fe20000400000 */
[----:B------:R-:W-:-:S07]  /*45610*/  FMUL R23, R5, R0 ;  /* 0x0000000005177220 */ /* 0x000fce0000400000 */
[----:B------:R-:W-:Y:S01]  /*45620*/  HMMA.16816.F32 R20, R8, R14, R20 ;  /* 0x0000000e0814723c */ /* 0x000fe20000001814 */
[----:B------:R-:W2:Y:S04]  /*45630*/  LDL.LU.64 R14, [R1+0x1618] ;  /* 0x00161800010e7983 */ /* 0x000ea80000300a00 */
[----:B------:R-:W2:Y:S01]  /*45640*/  LDL.LU R11, [R1+0x430] ;  /* 0x00043000010b7983 */ /* 0x000ea20000300800 */
[----:B----4-:R-:W-:Y:S01]  /*45650*/  FMUL R9, R29, R26 ;  /* 0x0000001a1d097220 */ /* 0x010fe20000400000 */
[----:B------:R-:W-:Y:S02]  /*45660*/  IMAD.MOV.U32 R26, RZ, RZ, R4 ;  /* 0x000000ffff1a7224 */ /* 0x000fe400078e0004 */
[----:B-----5:R-:W-:Y:S01]  /*45670*/  FMUL R10, R5, R25 ;  /* 0x00000019050a7220 */ /* 0x020fe20000400000 */
[----:B------:R-:W-:-:S09]  /*45680*/  MOV R25, R28 ;  /* 0x0000001c00197202 */ /* 0x000fd20000000f00 */
[----:B------:R0:W-:Y:S04]  /*45690*/  STL [R1+0x1608], R23 ;  /* 0x0016081701007387 */ /* 0x0001e80000100800 */
[----:B------:R-:W4:Y:S04]  /*456a0*/  LDL R0, [R1+0x688] ;  /* 0x0006880001007983 */ /* 0x000f280000100800 */
[----:B0-----:R-:W5:Y:S01]  /*456b0*/  LDL R23, [R1+0x4] ;  /* 0x0000040001177983 */ /* 0x001f620000100800 */
[----:B--2---:R-:W-:Y:S01]  /*456c0*/  FMUL R8, R29, R11 ;  /* 0x0000000b1d087220 */ /* 0x004fe20000400000 */
[----:B---3--:R-:W-:Y:S01]  /*456d0*/  FMUL R11, R5, R24 ;  /* 0x00000018050b7220 */ /* 0x008fe20000400000 */
[----:B------:R-:W-:Y:S01]  /*456e0*/  IMAD.MOV.U32 R24, RZ, RZ, R27 ;  /* 0x000000ffff187224 */ /* 0x000fe200078e001b */
[----:B------:R-:W2:Y:S01]  /*456f0*/  LDL.LU R29, [R1+0x1614] ;  /* 0x00161400011d7983 */ /* 0x000ea20000300800 */
[----:B------:R-:W-:-:S03]  /*45700*/  IMAD.MOV.U32 R27, RZ, RZ, R6 ;  /* 0x000000ffff1b7224 */ /* 0x000fc600078e0006 */
[----:B------:R-:W3:Y:S04]  /*45710*/  LDL.LU R5, [R1+0x1610] ;  /* 0x0016100001057983 */ /* 0x000ee80000300800 */
[----:B------:R-:W-:Y:S01]  /*45720*/  HMMA.16816.F32 R8, R24, R2, R8 ;  /* 0x000000021808723c */ /* 0x000fe20000001808 */
[----:B------:R-:W4:Y:S04]  /*45730*/  LDL.LU R28, [R1+0x93c] ;  /* 0x00093c00011c7983 */ /* 0x000f280000300800 */
[----:B------:R-:W4:Y:S04]  /*45740*/  LDL.LU R4, [R1+0x160c] ;  /* 0x00160c0001047983 */ /* 0x000f280000300800 */
[----:B------:R-:W5:Y:S04]  /*45750*/  LDL.LU R24, [R1+0x938] ;  /* 0x0009380001187983 */ /* 0x000f680000300800 */
[----:B------:R-:W5:Y:S04]  /*45760*/  LDL R25, [R1+0x68c] ;  /* 0x00068c0001197983 */ /* 0x000f680000100800 */
[----:B------:R-:W5:Y:S04]  /*45770*/  LDL R26, [R1+0x58] ;  /* 0x00005800011a7983 */ /* 0x000f680000100800 */
[----:B------:R-:W5:Y:S04]  /*45780*/  LDL R27, [R1+0x5c] ;  /* 0x00005c00011b7983 */ /* 0x000f680000100800 */
[----:B------:R3:W-:Y:S04]  /*45790*/  STL.64 [R1+0x1600], R10 ;  /* 0x0016000a01007387 */ /* 0x0007e80000100a00 */
[----:B------:R-:W5:Y:S01]  /*457a0*/  LDL R6, [R1+0x1c] ;  /* 0x00001c0001067983 */ /* 0x000f620000100800 */
[----:B------:R-:W0:Y:S02]  /*457b0*/  S2R R2, SR_TID.X ;  /* 0x0000000000027919 */ /* 0x000e240000002100 */
[C---:B0-----:R-:W-:Y:S01]  /*457c0*/  LOP3.LUT R3, R2.reuse, 0x1c, RZ, 0xc0, !PT ;  /* 0x0000001c02037812 */ /* 0x041fe200078ec0ff */
[----:B------:R-:W-:-:S05]  /*457d0*/  IMAD.SHL.U32 R2, R2, 0x8, RZ ;  /* 0x0000000802027824 */ /* 0x000fca00078e00ff */
[----:B------:R-:W-:-:S04]  /*457e0*/  LOP3.LUT R2, R2, 0x78, RZ, 0xc0, !PT ;  /* 0x0000007802027812 */ /* 0x000fc800078ec0ff */
[----:B------:R-:W-:Y:S01]  /*457f0*/  LEA R2, R3, R2, 0x5 ;  /* 0x0000000203027211 */ /* 0x000fe200078e28ff */
[----:B---3--:R-:W-:Y:S02]  /*45800*/  IMAD.MOV.U32 R10, RZ, RZ, R5 ;  /* 0x000000ffff0a7224 */ /* 0x008fe400078e0005 */
[----:B--2---:R-:W-:Y:S01]  /*45810*/  IMAD.MOV.U32 R5, RZ, RZ, R29 ;  /* 0x000000ffff057224 */ /* 0x004fe200078e001d */
[----:B----4-:R-:W-:Y:S01]  /*45820*/  MOV R11, R4 ;  /* 0x00000004000b7202 */ /* 0x010fe20000000f00 */
[----:B-----5:R-:W-:-:S07]  /*45830*/  IMAD.MOV.U32 R4, RZ, RZ, R23 ;  /* 0x000000ffff047224 */ /* 0x020fce00078e0017 */
[----:B------:R-:W-:Y:S01]  /*45840*/  HMMA.16816.F32 R12, R4, R10, R12 ;  /* 0x0000000a040c723c */ /* 0x000fe2000000180c */
[----:B------:R-:W0:Y:S04]  /*45850*/  LDS.64 R4, [R2+UR9+0x47000] ;  /* 0x0470000902047984 */ /* 0x000e280008000a00 */
[----:B------:R-:W1:-:S14]  /*45860*/  LDS.64 R2, [R2+UR9+0x47400] ;  /* 0x0474000902027984 */ /* 0x000e5c0008000a00 */
[----:B------:R-:W-:Y:S04]  /*45870*/  STL.64 [R1+0x430], R12 ;  /* 0x0004300c01007387 */ /* 0x000fe80000100a00 */
[----:B------:R-:W-:Y:S04]  /*45880*/  STL.64 [R1+0x438], R14 ;  /* 0x0004380e01007387 */ /* 0x000fe80000100a00 */
[----:B0-----:R-:W-:Y:S04]  /*45890*/  STL.64 [R1+0x10], R4 ;  /* 0x0000100401007387 */ /* 0x001fe80000100a00 */
[----:B------:R-:W2:Y:S04]  /*458a0*/  LDL.64 R10, [R1+0x50] ;  /* 0x00005000010a7983 */ /* 0x000ea80000100a00 */
[----:B-1----:R0:W-:Y:S04]  /*458b0*/  STL [R1+0x15f8], R2 ;  /* 0x0015f80201007387 */ /* 0x0021e80000100800 */
[----:B0-----:R-:W3:Y:S01]  /*458c0*/  LDL.LU R2, [R1+0x1c] ;  /* 0x00001c0001027983 */ /* 0x001ee20000300800 */
[----:B------:R-:W0:Y:S02]  /*458d0*/  S2R R15, SR_TID.X ;  /* 0x00000000000f7919 */ /* 0x000e240000002100 */
[C---:B0-----:R-:W-:Y:S01]  /*458e0*/  LOP3.LUT R14, R15.reuse, 0x1c, RZ, 0xc0, !PT ;  /* 0x0000001c0f0e7812 */ /* 0x041fe200078ec0ff */
[----:B------:R-:W-:-:S05]  /*458f0*/  IMAD.SHL.U32 R15, R15, 0x8, RZ ;  /* 0x000000080f0f7824 */ /* 0x000fca00078e00ff */
[----:B------:R-:W-:-:S05]  /*45900*/  LOP3.LUT R15, R15, 0x78, RZ, 0xc0, !PT ;  /* 0x000000780f0f7812 */ /* 0x000fca00078ec0ff */
[----:B------:R-:W-:-:S05]  /*45910*/  IMAD R15, R14, 0x20, R15 ;  /* 0x000000200e0f7824 */ /* 0x000fca00078e020f */
[----:B------:R-:W-:-:S05]  /*45920*/  LOP3.LUT R15, R15, 0x20, RZ, 0x3c, !PT ;  /* 0x000000200f0f7812 */ /* 0x000fca00078e3cff */
[----:B------:R-:W0:Y:S04]  /*45930*/  LDS.64 R4, [R15+UR9+0x47400] ;  /* 0x047400090f047984 */ /* 0x000e280008000a00 */
[----:B------:R1:W4:Y:S04]  /*45940*/  LDS.64 R12, [R15+UR9+0x47000] ;  /* 0x047000090f0c7984 */ /* 0x0003280008000a00 */
[----:B------:R-:W-:Y:S01]  /*45950*/  STL [R1+0x15e4], R3 ;  /* 0x0015e40301007387 */ /* 0x000fe20000100800 */
[----:B-1----:R-:W-:Y:S02]  /*45960*/  IMAD.MOV.U32 R15, RZ, RZ, R7 ;  /* 0x000000ffff0f7224 */ /* 0x002fe400078e0007 */
[----:B------:R-:W-:Y:S01]  /*45970*/  FADD R6, -R25, R24 ;  /* 0x0000001819067221 */ /* 0x000fe20000000100 */
[----:B0-----:R-:W-:Y:S04]  /*45980*/  STL [R1+0x15e8], R5 ;  /* 0x0015e80501007387 */ /* 0x001fe80000100800 */
[----:B----4-:R0:W-:Y:S02]  /*45990*/  STL.64 [R1+0x20], R12 ;  /* 0x0000200c01007387 */ /* 0x0101e40000100a00 */
[----:B0-----:R-:W-:Y:S01]  /*459a0*/  IMAD.MOV.U32 R12, RZ, RZ, R23 ;  /* 0x000000ffff0c7224 */ /* 0x001fe200078e0017 */
[----:B------:R-:W-:Y:S01]  /*459b0*/  MOV R13, R29 ;  /* 0x0000001d000d7202 */ /* 0x000fe20000000f00 */
[----:B------:R-:W4:Y:S01]  /*459c0*/  LDL.LU R23, [R1+0x1608] ;  /* 0x0016080001177983 */ /* 0x000f220000300800 */
[----:B------:R-:W-:-:S04]  /*459d0*/  FMUL R6, R6, 1.4426950216293334961 ;  /* 0x3fb8aa3b06067820 */ /* 0x000fc80000400000 */
[----:B------:R0:W1:Y:S01]  /*459e0*/  MUFU.EX2 R5, R6 ;  /* 0x0000000600057308 */ /* 0x0000620000000800 */
[----:B---3--:R-:W-:-:S07]  /*459f0*/  IMAD.MOV.U32 R14, RZ, RZ, R2 ;  /* 0x000000ffff0e7224 */ /* 0x008fce00078e0002 */
[----:B------:R-:W-:Y:S01]  /*45a00*/  HMMA.16816.F32 R12, R12, R26, R16 ;  /* 0x0000001a0c0c723c */ /* 0x000fe20000001810 */
[----:B------:R-:W3:-:S15]  /*45a10*/  LDL R16, [R1+0x38] ;  /* 0x0000380001107983 */ /* 0x000ede0000100800 */
[----:B------:R-:W-:-:S03]  /*45a20*/  NOP ;  /* 0x0000000000007918 */ /* 0x000fc60000000000 */
[----:B------:R5:W-:Y:S04]  /*45a30*/  STL.64 [R1+0x420], R12 ;  /* 0x0004200c01007387 */ /* 0x000be80000100a00 */
[----:B------:R0:W-:Y:S04]  /*45a40*/  STL.64 [R1+0x428], R14 ;  /* 0x0004280e01007387 */ /* 0x0001e80000100a00 */
[----:B------:R-:W3:Y:S04]  /*45a50*/  LDL R17, [R1+0x3c] ;  /* 0x00003c0001117983 */ /* 0x000ee80000100800 */
[----:B------:R-:W3:Y:S04]  /*45a60*/  LDL.LU R24, [R1+0x3c0] ;  /* 0x0003c00001187983 */ /* 0x000ee80000300800 */
[----:B------:R-:W3:Y:S04]  /*45a70*/  LDL.LU R25, [R1+0x3c4] ;  /* 0x0003c40001197983 */ /* 0x000ee80000300800 */
[----:B------:R-:W3:Y:S04]  /*45a80*/  LDL.LU R26, [R1+0x3c8] ;  /* 0x0003c800011a7983 */ /* 0x000ee80000300800 */
[----:B------:R-:W3:Y:S04]  /*45a90*/  LDL.LU R27, [R1+0x3cc] ;  /* 0x0003cc00011b7983 */ /* 0x000ee80000300800 */
[----:B------:R-:W3:Y:S04]  /*45aa0*/  LDL.64 R18, [R1+0x28] ;  /* 0x0000280001127983 */ /* 0x000ee80000100a00 */
[----:B0-----:R-:W3:Y:S01]  /*45ab0*/  LDL.LU R6, [R1+0x4] ;  /* 0x0000040001067983 */ /* 0x001ee20000300800 */
[----:B------:R-:W-:Y:S01]  /*45ac0*/  FADD R0, -R0, R28 ;  /* 0x0000001c00007221 */ /* 0x000fe20000000100 */
[----:B-----5:R-:W-:Y:S01]  /*45ad0*/  MOV R13, R29 ;  /* 0x0000001d000d7202 */ /* 0x020fe20000000f00 */
[----:B------:R-:W-:-:S02]  /*45ae0*/  IMAD.MOV.U32 R14, RZ, RZ, R2 ;  /* 0x000000ffff0e7224 */ /* 0x000fc400078e0002 */
[----:B------:R-:W-:Y:S02]  /*45af0*/  IMAD.MOV.U32 R15, RZ, RZ, R7 ;  /* 0x000000ffff0f7224 */ /* 0x000fe400078e0007 */
[----:B------:R-:W-:Y:S01]  /*45b00*/  FMUL R0, R0, 1.4426950216293334961 ;  /* 0x3fb8aa3b00007820 */ /* 0x000fe20000400000 */
[----:B-1----:R-:W-:Y:S01]  /*45b10*/  STL [R1+0x4d8], R5 ;  /* 0x0004d80501007387 */ /* 0x002fe20000100800 */
[----:B--2---:R-:W-:Y:S02]  /*45b20*/  IMAD.MOV.U32 R28, RZ, RZ, R11 ;  /* 0x000000ffff1c7224 */ /* 0x004fe400078e000b */
[----:B------:R0:W1:Y:S02]  /*45b30*/  MUFU.EX2 R3, R0 ;  /* 0x0000000000037308 */ /* 0x0000640000000800 */
[----:B0-----:R-:W2:Y:S01]  /*45b40*/  LDL.LU R0, [R1+0x20] ;  /* 0x0000200001007983 */ /* 0x001ea20000300800 */
[----:B---3--:R-:W-:-:S07]  /*45b50*/  IMAD.MOV.U32 R12, RZ, RZ, R6 ;  /* 0x000000ffff0c7224 */ /* 0x008fce00078e0006 */
[----:B----4-:R-:W-:Y:S01]  /*45b60*/  HMMA.16816.F32 R12, R12, R10, R20 ;  /* 0x0000000a0c0c723c */ /* 0x010fe20000001814 */
[----:B------:R-:W3:-:S15]  /*45b70*/  LDL.LU.64 R10, [R1+0x1600] ;  /* 0x00160000010a7983 */ /* 0x000ede0000300a00 */
[----:B------:R-:W-:-:S03]  /*45b80*/  NOP ;  /* 0x0000000000007918 */ /* 0x000fc60000000000 */
[----:B------:R-:W-:Y:S04]  /*45b90*/  STL.64 [R1+0x410], R12 ;  /* 0x0004100c01007387 */ /* 0x000fe80000100a00 */
[----:B------:R0:W-:Y:S04]  /*45ba0*/  STL.64 [R1+0x418], R14 ;  /* 0x0004180e01007387 */ /* 0x0001e80000100a00 */
[----:B-1----:R-:W-:Y:S04]  /*45bb0*/  STL [R1+0x4dc], R3 ;  /* 0x0004dc0301007387 */ /* 0x002fe80000100800 */
[----:B------:R-:W4:Y:S04]  /*45bc0*/  LDL.LU R23, [R1+0x10] ;  /* 0x0000100001177983 */ /* 0x000f280000300800 */
[----:B------:R-:W-:Y:S01]  /*45bd0*/  STL [R1+0x15e0], R28 ;  /* 0x0015e01c01007387 */ /* 0x000fe20000100800 */
[----:B0-----:R-:W-:-:S03]  /*45be0*/  IMAD.MOV.U32 R14, RZ, RZ, R2 ;  /* 0x000000ffff0e7224 */ /* 0x001fc600078e0002 */
[----:B------:R-:W5:Y:S01]  /*45bf0*/  LDL.LU R2, [R1+0x15f8] ;  /* 0x0015f80001027983 */ /* 0x000f620000300800 */
[----:B------:R-:W-:Y:S01]  /*45c00*/  MOV R12, R6 ;  /* 0x00000006000c7202 */ /* 0x000fe20000000f00 */
[----:B------:R-:W-:Y:S02]  /*45c10*/  IMAD.MOV.U32 R13, RZ, RZ, R29 ;  /* 0x000000ffff0d7224 */ /* 0x000fe400078e001d */
[----:B------:R-:W-:Y:S01]  /*45c20*/  IMAD.MOV.U32 R15, RZ, RZ, R7 ;  /* 0x000000ffff0f7224 */ /* 0x000fe200078e0007 */
[----:B------:R-:W5:Y:S01]  /*45c30*/  LDL R20, [R1+0x30] ;  /* 0x0000300001147983 */ /* 0x000f620000100800 */
[C---:B------:R-:W-:Y:S01]  /*45c40*/  FMUL R24, R5.reuse, R24 ;  /* 0x0000001805187220 */ /* 0x040fe20000400000 */
[----:B------:R-:W-:Y:S01]  /*45c50*/  FMUL R25, R5, R25 ;  /* 0x0000001905197220 */ /* 0x000fe20000400000 */
[C---:B------:R-:W-:Y:S01]  /*45c60*/  FMUL R26, R3.reuse, R26 ;  /* 0x0000001a031a7220 */ /* 0x040fe20000400000 */
[----:B------:R-:W-:Y:S01]  /*45c70*/  FMUL R27, R3, R27 ;  /* 0x0000001b031b7220 */ /* 0x000fe20000400000 */
[----:B------:R-:W-:Y:S01]  /*45c80*/  IMAD.MOV.U32 R6, RZ, RZ, R19 ;  /* 0x000000ffff067224 */ /* 0x000fe200078e0013 */
[----:B------:R-:W-:Y:S01]  /*45c90*/  MOV R7, R18 ;  /* 0x0000001200077202 */ /* 0x000fe20000000f00 */
[----:B---3--:R-:W-:-:S15]  /*45ca0*/  HMMA.16816.F32 R8, R12, R16, R8 ;  /* 0x000000100c08723c */ /* 0x008fde0000001808 */
[----:B------:R-:W-:-:S04]  /*45cb0*/  NOP ;  /* 0x0000000000007918 */ /* 0x000fc80000000000 */
[----:B------:R4:W-:Y:S04]  /*45cc0*/  STL.64 [R1+0x400], R8 ;  /* 0x0004000801007387 */ /* 0x0009e80000100a00 */
[----:B------:R2:W-:Y:S04]  /*45cd0*/  STL.64 [R1+0x408], R10 ;  /* 0x0004080a01007387 */ /* 0x0005e80000100a00 */
[----:B------:R-:W3:Y:S01]  /*45ce0*/  LDL R21, [R1+0x34] ;  /* 0x0000340001157983 */ /* 0x000ee20000100800 */
[----:B----4-:R-:W-:-:S03]  /*45cf0*/  MOV R8, R23 ;  /* 0x0000001700087202 */ /* 0x010fc60000000f00 */
[----:B------:R-:W4:Y:S01]  /*45d00*/  LDL.LU R15, [R1+0x3d0] ;  /* 0x0003d000010f7983 */ /* 0x000f220000300800 */
[----:B--2---:R-:W-:-:S03]  /*45d10*/  IMAD.MOV.U32 R10, RZ, RZ, R0 ;  /* 0x000000ffff0a7224 */ /* 0x004fc600078e0000 */
[----:B------:R-:W2:Y:S01]  /*45d20*/  LDL.LU R14, [R1+0x3d4] ;  /* 0x0003d400010e7983 */ /* 0x000ea20000300800 */
[----:B------:R-:W-:Y:S02]  /*45d30*/  IMAD.MOV.U32 R11, RZ, RZ, R4 ;  /* 0x000000ffff0b7224 */ /* 0x000fe400078e0004 */
[----:B-----5:R-:W-:Y:S01]  /*45d40*/  IMAD.MOV.U32 R9, RZ, RZ, R2 ;  /* 0x000000ffff097224 */ /* 0x020fe200078e0002 */
[----:B------:R-:W5:Y:S04]  /*45d50*/  LDL.LU R13, [R1+0x3d8] ;  /* 0x0003d800010d7983 */ /* 0x000f680000300800 */
[----:B------:R-:W3:Y:S02]  /*45d60*/  LDL.LU R12, [R1+0x3dc] ;  /* 0x0003dc00010c7983 */ /* 0x000ee40000300800 */
[----:B------:R-:W-:-:S15]  /*45d70*/  HMMA.16816.F32 R24, R8, R18, R24 ;  /* 0x000000120818723c */ /* 0x000fde0000001818 */
[----:B------:R-:W-:-:S04]  /*45d80*/  NOP ;  /* 0x0000000000007918 */ /* 0x000fc80000000000 */
[----:B------:R0:W-:Y:S04]  /*45d90*/  STL.64 [R1+0x15f0], R26 ;  /* 0x0015f01a01007387 */ /* 0x0001e80000100a00 */
[----:B------:R-:W3:Y:S04]  /*45da0*/  LDL R28, [R1+0x48] ;  /* 0x00004800011c7983 */ /* 0x000ee80000100800 */
[----:B------:R-:W3:Y:S04]  /*45db0*/  LDL R29, [R1+0x4c] ;  /* 0x00004c00011d7983 */ /* 0x000ee80000100800 */
[----:B0-----:R-:W3:Y:S04]  /*45dc0*/  LDL.64 R26, [R1+0x40] ;  /* 0x00004000011a7983 */ /* 0x001ee80000100a00 */
[----:B------:R-:W3:Y:S04]  /*45dd0*/  LDL.LU R19, [R1+0x3e0] ;  /* 0x0003e00001137983 */ /* 0x000ee80000300800 */
[----:B------:R-:W3:Y:S04]  /*45de0*/  LDL.LU R18, [R1+0x3e4] ;  /* 0x0003e40001127983 */ /* 0x000ee80000300800 */
[----:B------:R-:W3:Y:S04]  /*45df0*/  LDL.LU R17, [R1+0x3e8] ;  /* 0x0003e80001117983 */ /* 0x000ee80000300800 */
[----:B------:R-:W3:Y:S04]  /*45e00*/  LDL.LU R16, [R1+0x3ec] ;  /* 0x0003ec0001107983 */ /* 0x000ee80000300800 */
[----:B------:R-:W-:Y:S04]  /*45e10*/  STL [R1+0x15cc], R7 ;  /* 0x0015cc0701007387 */ /* 0x000fe80000100800 */
[----:B------:R0:W-:Y:S04]  /*45e20*/  STL [R1+0x15c8], R6 ;  /* 0x0015c80601007387 */ /* 0x0001e80000100800 */
[----:B0-----:R-:W3:Y:S04]  /*45e30*/  LDL.LU R6, [R1+0x14] ;  /* 0x0000140001067983 */ /* 0x001ee80000300800 */
[----:B------:R-:W3:Y:S01]  /*45e40*/  LDL.LU R22, [R1+0x3f4] ;  /* 0x0003f40001167983 */ /* 0x000ee20000300800 */
[----:B----4-:R-:W-:Y:S01]  /*45e50*/  FMUL R8, R5, R15 ;  /* 0x0000000f05087220 */ /* 0x010fe20000400000 */
[----:B------:R-:W-:-:S02]  /*45e60*/  IMAD.MOV.U32 R15, RZ, RZ, R4 ;  /* 0x000000ffff0f7224 */ /* 0x000fc400078e0004 */
[----:B--2---:R-:W-:Y:S01]  /*45e70*/  FMUL R9, R5, R14 ;  /* 0x0000000e05097220 */ /* 0x004fe20000400000 */
[----:B------:R-:W-:Y:S01]  /*45e80*/  MOV R14, R0 ;  /* 0x00000000000e7202 */ /* 0x000fe20000000f00 */
[C---:B-----5:R-:W-:Y:S01]  /*45e90*/  FMUL R10, R3.reuse, R13 ;  /* 0x0000000d030a7220 */ /* 0x060fe20000400000 */
[----:B------:R-:W-:Y:S02]  /*45ea0*/  IMAD.MOV.U32 R13, RZ, RZ, R2 ;  /* 0x000000ffff0d7224 */ /* 0x000fe400078e0002 */
[----:B---3--:R-:W-:Y:S01]  /*45eb0*/  FMUL R11, R3, R12 ;  /* 0x0000000c030b7220 */ /* 0x008fe20000400000 */
[----:B------:R-:W-:-:S07]  /*45ec0*/  IMAD.MOV.U32 R12, RZ, RZ, R23 ;  /* 0x000000ffff0c7224 */ /* 0x000fce00078e0017 */
[----:B------:R-:W-:Y:S01]  /*45ed0*/  HMMA.16816.F32 R8, R12, R20, R8 ;  /* 0x000000140c08723c */ /* 0x000fe20000001808 */
[----:B------:R-:W2:Y:S04]  /*45ee0*/  LDL.LU R21, [R1+0x3f8] ;  /* 0x0003f80001157983 */ /* 0x000ea80000300800 */
[----:B------:R-:W3:-:S14]  /*45ef0*/  LDL.LU R20, [R1+0x3fc] ;  /* 0x0003fc0001147983 */ /* 0x000edc0000300800 */
[----:B------:R0:W-:Y:S01]  /*45f00*/  STL.64 [R1+0x15d8], R10 ;  /* 0x0015d80a01007387 */ /* 0x0001e20000100a00 */
[C---:B------:R-:W-:Y:S01]  /*45f10*/  FMUL R12, R5.reuse, R19 ;  /* 0x00000013050c7220 */ /* 0x040fe20000400000 */
[----:B------:R-:W-:Y:S02]  /*45f20*/  IMAD.MOV.U32 R19, RZ, RZ, R4 ;  /* 0x000000ffff137224 */ /* 0x000fe400078e0004 */
[----:B0-----:R-:W4:Y:S01]  /*45f30*/  LDL R10, [R1+0x60] ;  /* 0x00006000010a7983 */ /* 0x001f220000100800 */
[----:B------:R-:W-:Y:S01]  /*45f40*/  FMUL R13, R5, R18 ;  /* 0x00000012050d7220 */ /* 0x000fe20000400000 */
[----:B------:R-:W-:Y:S02]  /*45f50*/  MOV R18, R0 ;  /* 0x0000000000127202 */ /* 0x000fe40000000f00 */
[----:B------:R-:W4:Y:S01]  /*45f60*/  LDL R11, [R1+0x64] ;  /* 0x00006400010b7983 */ /* 0x000f220000100800 */
[----:B------:R-:W-:Y:S01]  /*45f70*/  FMUL R14, R3, R17 ;  /* 0x00000011030e7220 */ /* 0x000fe20000400000 */
[----:B------:R-:W-:-:S02]  /*45f80*/  IMAD.MOV.U32 R17, RZ, RZ, R2 ;  /* 0x000000ffff117224 */ /* 0x000fc400078e0002 */
[----:B------:R-:W-:Y:S01]  /*45f90*/  FMUL R15, R3, R16 ;  /* 0x00000010030f7220 */ /* 0x000fe20000400000 */
[----:B------:R-:W-:Y:S02]  /*45fa0*/  IMAD.MOV.U32 R16, RZ, RZ, R23 ;  /* 0x000000ffff107224 */ /* 0x000fe400078e0017 */
[----:B------:R-:W-:-:S05]  /*45fb0*/  IMAD.MOV.U32 R7, RZ, RZ, R27 ;  /* 0x000000ffff077224 */ /* 0x000fca00078e001b */
[----:B------:R-:W-:Y:S01]  /*45fc0*/  HMMA.16816.F32 R12, R16, R26, R12 ;  /* 0x0000001a100c723c */ /* 0x000fe2000000180c */
[----:B------:R-:W4:Y:S04]  /*45fd0*/  LDL.LU.64 R26, [R1+0x15f0] ;  /* 0x0015f000011a7983 */ /* 0x000f280000300a00 */
[----:B------:R-:W5:Y:S01]  /*45fe0*/  LDL.LU R19, [R1+0x3f0] ;  /* 0x0003f00001137983 */ /* 0x000f620000300800 */
[----:B------:R-:W-:Y:S01]  /*45ff0*/  FMUL R17, R5, R22 ;  /* 0x0000001605117220 */ /* 0x000fe20000400000 */
[----:B------:R-:W-:Y:S02]  /*46000*/  IMAD.MOV.U32 R22, RZ, RZ, R0 ;  /* 0x000000ffff167224 */ /* 0x000fe400078e0000 */
[----:B------:R-:W0:Y:S01]  /*46010*/  S2R R0, SR_TID.X ;  /* 0x0000000000007919 */ /* 0x000e220000002100 */
[----:B--2---:R-:W-:Y:S01]  /*46020*/  FMUL R18, R3, R21 ;  /* 0x0000001503127220 */ /* 0x004fe20000400000 */
[----:B-----5:R-:W-:Y:S01]  /*46030*/  FMUL R16, R5, R19 ;  /* 0x0000001305107220 */ /* 0x020fe20000400000 */
[----:B---3--:R-:W-:Y:S01]  /*46040*/  FMUL R19, R3, R20 ;  /* 0x0000001403137220 */ /* 0x008fe20000400000 */
[----:B------:R-:W2:Y:S01]  /*46050*/  LDL.LU R5, [R1+0x15e8] ;  /* 0x0015e80001057983 */ /* 0x000ea20000300800 */
[----:B------:R-:W-:-:S02]  /*46060*/  IMAD.MOV.U32 R20, RZ, RZ, R23 ;  /* 0x000000ffff147224 */ /* 0x000fc400078e0017 */
[----:B------:R-:W-:Y:S01]  /*46070*/  IMAD.MOV.U32 R23, RZ, RZ, R4 ;  /* 0x000000ffff177224 */ /* 0x000fe200078e0004 */
[----:B------:R-:W3:Y:S04]  /*46080*/  LDL.LU R3, [R1+0x15e4] ;  /* 0x0015e40001037983 */ /* 0x000ee80000300800 */
[----:B------:R-:W5:Y:S01]  /*46090*/  LDL.LU R4, [R1+0x24] ;  /* 0x0000240001047983 */ /* 0x000f620000300800 */
[----:B------:R-:W-:Y:S01]  /*460a0*/  MOV R21, R2 ;  /* 0x0000000200157202 */ /* 0x000fe20000000f00 */
[----:B0-----:R-:W-:-:S06]  /*460b0*/  IMAD.SHL.U32 R2, R0, 0x8, RZ ;  /* 0x0000000800027824 */ /* 0x001fcc00078e00ff */
[----:B------:R-:W-:Y:S01]  /*460c0*/  HMMA.16816.F32 R16, R20, R28, R16 ;  /* 0x0000001c1410723c */ /* 0x000fe20000001810 */
[C---:B------:R-:W-:Y:S01]  /*460d0*/  LOP3.LUT R29, R0.reuse, 0x1c, RZ, 0xc0, !PT ;  /* 0x0000001c001d7812 */ /* 0x040fe200078ec0ff */
[----:B------:R-:W-:Y:S01]  /*460e0*/  IMAD.SHL.U32 R0, R0, 0x8, RZ ;  /* 0x0000000800007824 */ /* 0x000fe200078e00ff */
[----:B------:R-:W4:Y:S04]  /*460f0*/  LDL.LU R28, [R1+0x15e0] ;  /* 0x0015e000011c7983 */ /* 0x000f280000300800 */
[----:B------:R-:W-:-:S04]  /*46100*/  LOP3.LUT R0, R0, 0x78, RZ, 0xc0, !PT ;  /* 0x0000007800007812 */ /* 0x000fc800078ec0ff */
[----:B------:R-:W-:-:S08]  /*46110*/  LEA R0, R29, R0, 0x5 ;  /* 0x000000001d007211 */ /* 0x000fd000078e28ff */
[----:B------:R-:W-:Y:S04]  /*46120*/  STL.64 [R1+0x15d0], R18 ;  /* 0x0015d01201007387 */ /* 0x000fe80000100a00 */
[----:B------:R-:W0:Y:S01]  /*46130*/  LDS.64 R18, [R0+UR9+0x40800] ;  /* 0x0408000900127984 */ /* 0x000e220008000a00 */
[----:B------:R-:W-:-:S05]  /*46140*/  LOP3.LUT R2, R2, 0x78, RZ, 0xc0, !PT ;  /* 0x0000007802027812 */ /* 0x000fca00078ec0ff */
[----:B------:R-:W-:Y:S01]  /*46150*/  IMAD R2, R29, 0x20, R2 ;  /* 0x000000201d027824 */ /* 0x000fe200078e0202 */
[----:B0-----:R-:W-:Y:S04]  /*46160*/  STL.64 [R1+0x8], R18 ;  /* 0x0000081201007387 */ /* 0x001fe80000100a00 */
[----:B------:R-:W0:Y:S01]  /*46170*/  LDS.64 R18, [R0+UR9+0x40c00] ;  /* 0x040c000900127984 */ /* 0x000e220008000a00 */
[----:B------:R-:W-:Y:S01]  /*46180*/  LOP3.LUT R2, R2, 0x20, RZ, 0x3c, !PT ;  /* 0x0000002002027812 */ /* 0x000fe200078e3cff */
[----:B------:R-:W-:Y:S02]  /*46190*/  IMAD.MOV.U32 R20, RZ, RZ, R6 ;  /* 0x000000ffff147224 */ /* 0x000fe400078e0006 */
[----:B0-----:R-:W-:Y:S04]  /*461a0*/  STL.64 [R1], R18 ;  /* 0x0000001201007387 */ /* 0x001fe80000100a00 */
[----:B------:R-:W0:Y:S04]  /*461b0*/  LDS.64 R18, [R2+UR9+0x40800] ;  /* 0x0408000902127984 */ /* 0x000e280008000a00 */
[----:B0-----:R0:W-:Y:S04]  /*461c0*/  STL.64 [R1+0x18], R18 ;  /* 0x0000181201007387 */ /* 0x0011e80000100a00 */
[----:B0-----:R-:W4:Y:S01]  /*461d0*/  LDL R18, [R1+0x50] ;  /* 0x0000500001127983 */ /* 0x001f220000100800 */
[----:B--2---:R-:W-:Y:S01]  /*461e0*/  IMAD.MOV.U32 R23, RZ, RZ, R5 ;  /* 0x000000ffff177224 */ /* 0x004fe200078e0005 */
[----:B---3--:R-:W-:Y:S01]  /*461f0*/  MOV R21, R3 ;  /* 0x0000000300157202 */ /* 0x008fe20000000f00 */
[----:B-----5:R-:W-:-:S07]  /*46200*/  IMAD.MOV.U32 R22, RZ, RZ, R4 ;  /* 0x000000ffff167224 */ /* 0x020fce00078e0004 */
[----:B----4-:R-:W-:Y:S01]  /*46210*/  HMMA.16816.F32 R20, R20, R10, R24 ;  /* 0x0000000a1414723c */ /* 0x010fe20000001818 */
[----:B------:R-:W2:Y:S04]  /*46220*/  LDL.LU.64 R10, [R1+0x15d8] ;  /* 0x0015d800010a7983 */ /* 0x000ea80000300a00 */
[----:B------:R-:W2:-:S14]  /*46230*/  LDL R26, [R1+0x58] ;  /* 0x00005800011a7983 */ /* 0x000e9c0000100800 */
[----:B------:R0:W-:Y:S04]  /*46240*/  STL.64 [R1+0x3f0], R20 ;  /* 0x0003f01401007387 */ /* 0x0001e80000100a00 */
[----:B------:R1:W-:Y:S04]  /*46250*/  STL.64 [R1+0x3f8], R22 ;  /* 0x0003f81601007387 */ /* 0x0003e80000100a00 */
[----:B------:R-:W2:Y:S01]  /*46260*/  LDL R27, [R1+0x5c] ;  /* 0x00005c00011b7983 */ /* 0x000ea20000100800 */
[----:B0-----:R-:W-:Y:S01]  /*46270*/  MOV R20, R6 ;  /* 0x0000000600147202 */ /* 0x001fe20000000f00 */
[----:B------:R-:W-:-:S02]  /*46280*/  IMAD.MOV.U32 R21, RZ, RZ, R3 ;  /* 0x000000ffff157224 */ /* 0x000fc400078e0003 */
[----:B------:R-:W3:Y:S01]  /*46290*/  LDL.LU R24, [R1] ;  /* 0x0000000001187983 */ /* 0x000ee20000300800 */
[----:B-1----:R-:W-:Y:S02]  /*462a0*/  IMAD.MOV.U32 R22, RZ, RZ, R4 ;  /* 0x000000ffff167224 */ /* 0x002fe400078e0004 */
[----:B------:R-:W-:Y:S01]  /*462b0*/  IMAD.MOV.U32 R23, RZ, RZ, R5 ;  /* 0x000000ffff177224 */ /* 0x000fe200078e0005 */
[----:B------:R-:W4:Y:S06]  /*462c0*/  LDL.LU R25, [R1+0x18] ;  /* 0x0000180001197983 */ /* 0x000f2c0000300800 */
[----:B--2---:R-:W-:Y:S01]  /*462d0*/  HMMA.16816.F32 R8, R20, R26, R8 ;  /* 0x0000001a1408723c */ /* 0x004fe20000001808 */
[----:B------:R-:W2:-:S15]  /*462e0*/  LDL.LU R20, [R1+0xf0] ;  /* 0x0000f00001147983 */ /* 0x000e9e0000300800 */
[----:B------:R-:W-:-:S03]  /*462f0*/  NOP ;  /* 0x0000000000007918 */ /* 0x000fc60000000000 */
[----:B------:R0:W-:Y:S04]  /*46300*/  STL.64 [R1+0x3e0], R8 ;  /* 0x0003e00801007387 */ /* 0x0001e80000100a00 */
[----:B------:R1:W-:Y:S04]  /*46310*/  STL.64 [R1+0x3e8], R10 ;  /* 0x0003e80a01007387 */ /* 0x0003e80000100a00 */
[----:B------:R-:W2:Y:S04]  /*46320*/  LDL.LU R21, [R1+0xf4] ;  /* 0x0000f40001157983 */ /* 0x000ea80000300800 */
[----:B------:R-:W5:Y:S04]  /*46330*/  LDL.LU R22, [R1+0xf8] ;  /* 0x0000f80001167983 */ /* 0x000f680000300800 */
[----:B------:R-:W5:Y:S01]  /*46340*/  LDL.LU R23, [R1+0xfc] ;  /* 0x0000fc0001177983 */ /* 0x000f620000300800 */
[----:B------:R-:W-:Y:S01]  /*46350*/  IMAD.MOV.U32 R19, RZ, RZ, R28 ;  /* 0x000000ffff137224 */ /* 0x000fe200078e001c */
[----:B0-----:R-:W-:Y:S01]  /*46360*/  MOV R8, R6 ;  /* 0x0000000600087202 */ /* 0x001fe20000000f00 */
[----:B------:R-:W-:Y:S01]  /*46370*/  IMAD.MOV.U32 R9, RZ, RZ, R3 ;  /* 0x000000ffff097224 */ /* 0x000fe200078e0003 */
[----:B------:R-:W0:Y:S01]  /*46380*/  LDS.64 R28, [R2+UR9+0x40c00] ;  /* 0x040c0009021c7984 */ /* 0x000e220008000a00 */
[----:B-1----:R-:W-:-:S02]  /*46390*/  IMAD.MOV.U32 R10, RZ, RZ, R4 ;  /* 0x000000ffff0a7224 */ /* 0x002fc400078e0004 */
[----:B------:R-:W-:Y:S01]  /*463a0*/  IMAD.MOV.U32 R11, RZ, RZ, R5 ;  /* 0x000000ffff0b7224 */ /* 0x000fe200078e0005 */
[----:B-----5:R-:W-:Y:S04]  /*463b0*/  STL.64 [R1+0x15b0], R22 ;  /* 0x0015b01601007387 */ /* 0x020fe80000100a00 */
[----:B--2---:R1:W-:Y:S04]  /*463c0*/  STL.64 [R1+0x15a8], R20 ;  /* 0x0015a81401007387 */ /* 0x0043e80000100a00 */
[----:B-1----:R-:W2:Y:S04]  /*463d0*/  LDL.LU R20, [R1+0xd0] ;  /* 0x0000d00001147983 */ /* 0x002ea80000300800 */
[----:B------:R-:W2:Y:S04]  /*463e0*/  LDL.LU R21, [R1+0xd4] ;  /* 0x0000d40001157983 */ /* 0x000ea80000300800 */
[----:B------:R-:W5:Y:S04]  /*463f0*/  LDL.LU R22, [R1+0xd8] ;  /* 0x0000d80001167983 */ /* 0x000f680000300800 */
[----:B------:R-:W5:Y:S01]  /*46400*/  LDL.LU R23, [R1+0xdc] ;  /* 0x0000dc0001177983 */ /* 0x000f620000300800 */
[----:B------:R-:W-:Y:S01]  /*46410*/  HMMA.16816.F32 R8, R8, R18, R12 ;  /* 0x000000120808723c */ /* 0x000fe2000000180c */
[----:B------:R-:W-:-:S02]  /*46420*/  MOV R15, R7 ;  /* 0x00000007000f7202 */ /* 0x000fc40000000f00 */
[----:B-----5:R-:W-:Y:S04]  /*46430*/  STL.64 [R1+0x15c0], R22 ;  /* 0x0015c01601007387 */ /* 0x020fe80000100a00 */
[----:B--2---:R1:W-:Y:S04]  /*46440*/  STL.64 [R1+0x15b8], R20 ;  /* 0x0015b81401007387 */ /* 0x0043e80000100a00 */
[----:B-1----:R-:W2:Y:S04]  /*46450*/  LDL.LU R20, [R1+0x90] ;  /* 0x0000900001147983 */ /* 0x002ea80000300800 */
[----:B------:R-:W2:Y:S04]  /*46460*/  LDL.LU R21, [R1+0x94] ;  /* 0x0000940001157983 */ /* 0x000ea80000300800 */
[----:B------:R-:W2:Y:S04]  /*46470*/  LDL.LU R22, [R1+0x98] ;  /* 0x0000980001167983 */ /* 0x000ea80000300800 */
[----:B------:R-:W2:Y:S04]  /*46480*/  LDL.LU R23, [R1+0x9c] ;  /* 0x00009c0001177983 */ /* 0x000ea80000300800 */
[----:B------:R-:W5:Y:S04]  /*46490*/  LDL.64 R26, [R1+0x48] ;  /* 0x00004800011a7983 */ /* 0x000f680000100a00 */
[----:B------:R-:W2:Y:S04]  /*464a0*/  LDL.LU.64 R18, [R1+0x15d0] ;  /* 0x0015d00001127983 */ /* 0x000ea80000300a00 */
[----:B------:R-:W2:Y:S04]  /*464b0*/  LDL R12, [R1+0x30] ;  /* 0x00003000010c7983 */ /* 0x000ea80000100800 */
[----:B------:R1:W-:Y:S04]  /*464c0*/  STL.64 [R1+0x3d0], R8 ;  /* 0x0003d00801007387 */ /* 0x0003e80000100a00 */
[----:B------:R0:W-:Y:S04]  /*464d0*/  STL.64 [R1+0x3d8], R10 ;  /* 0x0003d80a01007387 */ /* 0x0001e80000100a00 */
[----:B------:R-:W2:Y:S04]  /*464e0*/  LDL R13, [R1+0x34] ;  /* 0x00003400010d7983 */ /* 0x000ea80000100800 */
[----:B------:R-:W2:Y:S01]  /*464f0*/  LDL R14, [R1+0x40] ;  /* 0x00004000010e7983 */ /* 0x000ea20000100800 */
[----:B-1----:R-:W-:-:S02]  /*46500*/  IMAD.MOV.U32 R8, RZ, RZ, R6 ;  /* 0x000000ffff087224 */ /* 0x002fc400078e0006 */
[----:B------:R-:W-:Y:S01]  /*46510*/  IMAD.MOV.U32 R9, RZ, RZ, R3 ;  /* 0x000000ffff097224 */ /* 0x000fe200078e0003 */
[----:B------:R-:W2:Y:S01]  /*46520*/  LDL.LU R7, [R1+0x15cc] ;  /* 0x0015cc0001077983 */ /* 0x000ea20000300800 */
[----:B0-----:R-:W-:Y:S01]  /*46530*/  IMAD.MOV.U32 R10, RZ, RZ, R4 ;  /* 0x000000ffff0a7224 */ /* 0x001fe200078e0004 */
[----:B------:R-:W-:Y:S02]  /*46540*/  MOV R11, R5 ;  /* 0x00000005000b7202 */ /* 0x000fe40000000f00 */
[----:B------:R-:W2:Y:S04]  /*46550*/  LDL.LU R6, [R1+0x15c8] ;  /* 0x0015c80001067983 */ /* 0x000ea80000300800 */
[----:B------:R-:W2:Y:S04]  /*46560*/  LDL.LU R3, [R1+0x8] ;  /* 0x0000080001037983 */ /* 0x000ea80000300800 */
[----:B------:R-:W2:Y:S04]  /*46570*/  LDL R4, [R1+0x38] ;  /* 0x0000380001047983 */ /* 0x000ea80000100800 */
[----:B------:R-:W2:Y:S02]  /*46580*/  LDL R5, [R1+0x3c] ;  /* 0x00003c0001057983 */ /* 0x000ea40000100800 */
[----:B--2---:R-:W-:Y:S01]  /*46590*/  HMMA.16816.F32 R8, R8, R4, R16 ;  /* 0x000000040808723c */ /* 0x004fe20000001810 */
[----:B------:R-:W-:Y:S01]  /*465a0*/  IMAD.MOV.U32 R18, RZ, RZ, R7 ;  /* 0x000000ffff127224 */ /* 0x000fe200078e0007 */
[----:B---3--:R-:W-:Y:S01]  /*465b0*/  MOV R5, R24 ;  /* 0x0000001800057202 */ /* 0x008fe20000000f00 */
[----:B------:R-:W-:-:S15]  /*465c0*/  IMAD.MOV.U32 R19, RZ, RZ, R6 ;  /* 0x000000ffff137224 */ /* 0x000fde00078e0006 */
[----:B------:R-:W-:Y:S01]  /*465d0*/  NOP ;  /* 0x0000000000007918 */ /* 0x000fe20000000000 */
[----:B------:R0:W-:Y:S04]  /*465e0*/  STL.64 [R1+0x3c0], R8 ;  /* 0x0003c00801007387 */ /* 0x0001e80000100a00 */
[----:B------:R1:W-:Y:S04]  /*465f0*/  STL.64 [R1+0x3c8], R10 ;  /* 0x0003c80a01007387 */ /* 0x0003e80000100a00 */
[----:B0-----:R-:W2:Y:S04]  /*46600*/  LDL.LU R8, [R1+0xc0] ;  /* 0x0000c00001087983 */ /* 0x001ea80000300800 */
[----:B------:R-:W2:Y:S04]  /*46610*/  LDL.LU R9, [R1+0xc4] ;  /* 0x0000c40001097983 */ /* 0x000ea80000300800 */
[----:B-1----:R-:W2:Y:S04]  /*46620*/  LDL.LU R10, [R1+0xc8] ;  /* 0x0000c800010a7983 */ /* 0x002ea80000300800 */
[----:B------:R-:W2:Y:S01]  /*46630*/  LDL.LU R11, [R1+0xcc] ;  /* 0x0000cc00010b7983 */ /* 0x000ea20000300800 */
[----:B------:R-:W-:-:S02]  /*46640*/  IMAD.MOV.U32 R4, RZ, RZ, R3 ;  /* 0x000000ffff047224 */ /* 0x000fc400078e0003 */
[----:B----4-:R-:W-:Y:S02]  /*46650*/  IMAD.MOV.U32 R6, RZ, RZ, R25 ;  /* 0x000000ffff067224 */ /* 0x010fe400078e0019 */
[----:B------:R-:W-:-:S07]  /*46660*/  IMAD.MOV.U32 R7, RZ, RZ, R28 ;  /* 0x000000ffff077224 */ /* 0x000fce00078e001c */
[C---:B------:R-:W-:Y:S01]  /*46670*/  HMMA.16816.F32 R16, R4.reuse, R18, R20 ;  /* 0x000000120410723c */ /* 0x040fe20000001814 */
[----:B------:R-:W3:Y:S04]  /*46680*/  LDL.LU.64 R22, [R1+0x15c0] ;  /* 0x0015c00001167983 */ /* 0x000ee80000300a00 */
[----:B------:R-:W3:Y:S03]  /*46690*/  LDL.LU.64 R20, [R1+0x15b8] ;  /* 0x0015b80001147983 */ /* 0x000ee60000300a00 */
[----:B--2---:R-:W-:Y:S01]  /*466a0*/  HMMA.16816.F32 R4, R4, R12, R8 ;  /* 0x0000000c0404723c */ /* 0x004fe20000001808 */
[----:B------:R-:W-:Y:S01]  /*466b0*/  IMAD.MOV.U32 R8, RZ, RZ, R3 ;  /* 0x000000ffff087224 */ /* 0x000fe200078e0003 */
[----:B------:R-:W-:Y:S01]  /*466c0*/  MOV R9, R24 ;  /* 0x0000001800097202 */ /* 0x000fe20000000f00 */
[----:B------:R-:W-:-:S02]  /*466d0*/  IMAD.MOV.U32 R10, RZ, RZ, R25 ;  /* 0x000000ffff0a7224 */ /* 0x000fc400078e0019 */
[----:B------:R-:W-:Y:S01]  /*466e0*/  IMAD.MOV.U32 R11, RZ, RZ, R28 ;  /* 0x000000ffff0b7224 */ /* 0x000fe200078e001c */
[----:B------:R-:W-:Y:S06]  /*466f0*/  LDS.64 R24, [R0+UR9+0x41400] ;  /* 0x0414000900187984 */ /* 0x000fec0008000a00 */
[C---:B---3--:R-:W-:Y:S07]  /*46700*/  HMMA.16816.F32 R12, R8.reuse, R14, R20 ;  /* 0x0000000e080c723c */ /* 0x048fee0000001814 */
[----:B------:R0:W-:Y:S04]  /*46710*/  STL.64 [R1+0x15a0], R6 ;  /* 0x0015a00601007387 */ /* 0x0001e80000100a00 */
[----:B------:R-:W2:Y:S04]  /*46720*/  LDL.LU.64 R22, [R1+0x15b0] ;  /* 0x0015b00001167983 */ /* 0x000ea80000300a00 */
[----:B------:R-:W2:Y:S04]  /*46730*/  LDL.LU.64 R20, [R1+0x15a8] ;  /* 0x0015a80001147983 */ /* 0x000ea80000300a00 */
[----:B0-----:R-:W3:Y:S01]  /*46740*/  LDL.64 R6, [R1+0x60] ;  /* 0x0000600001067983 */ /* 0x001ee20000100a00 */
[----:B-----5:R-:W-:Y:S01]  /*46750*/  IMAD.MOV.U32 R28, RZ, RZ, R26 ;  /* 0x000000ffff1c7224 */ /* 0x020fe200078e001a */
[----:B--2---:R-:W-:-:S15]  /*46760*/  HMMA.16816.F32 R8, R8, R26, R20 ;  /* 0x0000001a0808723c */ /* 0x004fde0000001814 */
[----:B------:R-:W-:-:S04]  /*46770*/  NOP ;  /* 0x0000000000007918 */ /* 0x000fc80000000000 */
[----:B------:R-:W-:Y:S04]  /*46780*/  STL.64 [R1+0x1598], R10 ;  /* 0x0015980a01007387 */ /* 0x000fe80000100a00 */
[----:B------:R-:W2:Y:S04]  /*46790*/  LDL R20, [R1+0xc] ;  /* 0x00000c0001147983 */ /* 0x000ea80000100800 */
[----:B------:R-:W2:Y:S04]  /*467a0*/  LDL R21, [R1+0x4] ;  /* 0x0000040001157983 */ /* 0x000ea80000100800 */
[----:B------:R-:W2:Y:S04]  /*467b0*/  LDL R22, [R1+0x1c] ;  /* 0x00001c0001167983 */ /* 0x000ea80000100800 */
[----:B------:R-:W0:Y:S01]  /*467c0*/  LDS.64 R10, [R0+UR9+0x41000] ;  /* 0x04100009000a7984 */ /* 0x000e220008000a00 */
[----:B------:R-:W-:-:S03]  /*467d0*/  MOV R23, R29 ;  /* 0x0000001d00177202 */ /* 0x000fc60000000f00 */
[----:B0-----:R-:W-:Y:S01]  /*467e0*/  STL.64 [R1+0x10], R10 ;  /* 0x0000100a01007387 */ /* 0x001fe20000100a00 */
[----:B------:R-:W-:-:S03]  /*467f0*/  IMAD.MOV.U32 R26, RZ, RZ, R11 ;  /* 0x000000ffff1a7224 */ /* 0x000fc600078e000b */
[----:B------:R-:W0:Y:S04]  /*46800*/  LDS.64 R10, [R2+UR9+0x41000] ;  /* 0x04100009020a7984 */ /* 0x000e280008000a00 */
[----:B------:R-:W1:Y:S04]  /*46810*/  LDS.64 R2, [R2+UR9+0x41400] ;  /* 0x0414000902027984 */ /* 0x000e680008000a00 */
[----:B------:R-:W-:Y:S04]  /*46820*/  STL [R1+0x1570], R26 ;  /* 0x0015701a01007387 */ /* 0x000fe80000100800 */
[----:B------:R4:W-:Y:S04]  /*46830*/  STL [R1+0x1588], R24 ;  /* 0x0015881801007387 */ /* 0x0009e80000100800 */
[----:B----4-:R-:W4:Y:S04]  /*46840*/  LDL.LU R24, [R1+0x1c] ;  /* 0x00001c0001187983 */ /* 0x010f280000300800 */
[----:B------:R-:W-:Y:S01]  /*46850*/  STL [R1+0x1574], R25 ;  /* 0x0015741901007387 */ /* 0x000fe20000100800 */
[----:B---3--:R-:W-:-:S02]  /*46860*/  IMAD.MOV.U32 R26, RZ, RZ, R7 ;  /* 0x000000ffff1a7224 */ /* 0x008fc400078e0007 */
[----:B0-----:R-:W-:Y:S01]  /*46870*/  IMAD.MOV.U32 R0, RZ, RZ, R11 ;  /* 0x000000ffff007224 */ /* 0x001fe200078e000b */
[----:B------:R0:W-:Y:S01]  /*46880*/  STL [R1+0x24], R11 ;  /* 0x0000240b01007387 */ /* 0x0001e20000100800 */
[----:B------:R-:W-:-:S03]  /*46890*/  IMAD.MOV.U32 R27, RZ, RZ, R10 ;  /* 0x000000ffff1b7224 */ /* 0x000fc600078e000a */
[----:B------:R-:W3:Y:S04]  /*468a0*/  LDL R10, [R1+0x50] ;  /* 0x00005000010a7983 */ /* 0x000ee80000100800 */
[----:B0-----:R-:W3:Y:S04]  /*468b0*/  LDL R11, [R1+0x54] ;  /* 0x00005400010b7983 */ /* 0x001ee80000100800 */
[----:B------:R0:W-:Y:S01]  /*468c0*/  STL [R1+0x1590], R0 ;  /* 0x0015900001007387 */ /* 0x0001e20000100800 */
[----:B------:R-:W-:-:S03]  /*468d0*/  MOV R25, R6 ;  /* 0x0000000600197202 */ /* 0x000fc60000000f00 */
[----:B0-----:R-:W5:Y:S04]  /*468e0*/  LDL.LU R0, [R1+0xc] ;  /* 0x00000c0001007983 */ /* 0x001f680000300800 */
[----:B------:R0:W-:Y:S04]  /*468f0*/  STL [R1+0x158c], R27 ;  /* 0x00158c1b01007387 */ /* 0x0001e80000100800 */
[----:B0-----:R-:W3:Y:S04]  /*46900*/  LDL.LU R27, [R1+0x4] ;  /* 0x00000400011b7983 */ /* 0x001ee80000300800 */
[----:B-1----:R0:W-:Y:S04]  /*46910*/  STL [R1+0x1558], R3 ;  /* 0x0015580301007387 */ /* 0x0021e80000100800 */
[----:B0-----:R-:W3:Y:S01]  /*46920*/  LDL.LU R3, [R1+0x10] ;  /* 0x0000100001037983 */ /* 0x001ee20000300800 */
[----:B--2---:R-:W-:-:S15]  /*46930*/  HMMA.16816.F32 R16, R20, R6, R16 ;  /* 0x000000061410723c */ /* 0x004fde0000001810 */
[----:B------:R-:W-:-:S04]  /*46940*/  NOP ;  /* 0x0000000000007918 */ /* 0x000fc80000000000 */
[----:B------:R-:W-:Y:S04]  /*46950*/  STL.64 [R1+0x330], R16 ;  /* 0x0003301001007387 */ /* 0x000fe80000100a00 */
[----:B------:R0:W-:Y:S04]  /*46960*/  STL.64 [R1+0x338], R18 ;  /* 0x0003381201007387 */ /* 0x0001e80000100a00 */
[----:B------:R-:W2:Y:S04]  /*46970*/  LDL.LU.64 R6, [R1+0x15a0] ;  /* 0x0015a00001067983 */ /* 0x000ea80000300a00 */
[----:B------:R-:W2:Y:S04]  /*46980*/  LDL R22, [R1+0x58] ;  /* 0x0000580001167983 */ /* 0x000ea80000100800 */
[----:B------:R-:W2:Y:S01]  /*46990*/  LDL R23, [R1+0x5c] ;  /* 0x00005c0001177983 */ /* 0x000ea20000100800 */
[----:B0-----:R-:W-:Y:S01]  /*469a0*/  IMAD.MOV.U32 R19, RZ, RZ, R29 ;  /* 0x000000ffff137224 */ /* 0x001fe200078e001d */
[----:B----4-:R-:W-:Y:S01]  /*469b0*/  MOV R18, R24 ;  /* 0x0000001800127202 */ /* 0x010fe20000000f00 */
[----:B-----5:R-:W-:-:S02]  /*469c0*/  IMAD.MOV.U32 R16, RZ, RZ, R0 ;  /* 0x000000ffff107224 */ /* 0x020fc400078e0000 */
[----:B---3--:R-:W-:-:S07]  /*469d0*/  IMAD.MOV.U32 R17, RZ, RZ, R27 ;  /* 0x000000ffff117224 */ /* 0x008fce00078e001b */
[----:B--2---:R-:W-:Y:S01]  /*469e0*/  HMMA.16816.F32 R4, R16, R22, R4 ;  /* 0x000000161004723c */ /* 0x004fe20000001804 */
[----:B------:R-:W2:-:S15]  /*469f0*/  LDL R22, [R1+0x40] ;  /* 0x0000400001167983 */ /* 0x000e9e0000100800 */
[----:B------:R-:W-:-:S03]  /*46a00*/  NOP ;  /* 0x0000000000007918 */ /* 0x000fc60000000000 */
[----:B------:R0:W-:Y:S04]  /*46a10*/  STL.64 [R1+0x320], R4 ;  /* 0x0003200401007387 */ /* 0x0001e80000100a00 */
[----:B------:R1:W-:Y:S04]  /*46a20*/  STL.64 [R1+0x328], R6 ;  /* 0x0003280601007387 */ /* 0x0003e80000100a00 */
[----:B------:R-:W2:Y:S04]  /*46a30*/  LDL R23, [R1+0x44] ;  /* 0x0000440001177983 */ /* 0x000ea80000100800 */
[----:B------:R-:W3:Y:S04]  /*46a40*/  LDL R20, [R1+0x30] ;  /* 0x0000300001147983 */ /* 0x000ee80000100800 */
[----:B------:R-:W3:Y:S01]  /*46a50*/  LDL R21, [R1+0x34] ;  /* 0x0000340001157983 */ /* 0x000ee20000100800 */
[----:B0-----:R-:W-:Y:S01]  /*46a60*/  IMAD.MOV.U32 R4, RZ, RZ, R0 ;  /* 0x000000ffff047224 */ /* 0x001fe200078e0000 */
[----:B-1----:R-:W-:Y:S01]  /*46a70*/  MOV R6, R24 ;  /* 0x0000001800067202 */ /* 0x002fe20000000f00 */
[----:B------:R-:W-:-:S02]  /*46a80*/  IMAD.MOV.U32 R5, RZ, RZ, R27 ;  /* 0x000000ffff057224 */ /* 0x000fc400078e001b */
[----:B------:R-:W-:-:S07]  /*46a90*/  IMAD.MOV.U32 R7, RZ, RZ, R29 ;  /* 0x000000ffff077224 */ /* 0x000fce00078e001d */
[----:B------:R-:W-:Y:S01]  /*46aa0*/  HMMA.16816.F32 R4, R4, R10, R12 ;  /* 0x0000000a0404723c */ /* 0x000fe2000000180c */
[----:B--2---:R-:W-:Y:S04]  /*46ab0*/  STL.64 [R1+0x1580], R22 ;  /* 0x0015801601007387 */ /* 0x004fe80000100a00 */
        /* <DEDUP_REMOVED lines=9> */
[----:B------:R-:W4:Y:S04]  /*46b50*/  LDL.LU.64 R10, [R1+0x1598] ;  /* 0x00159800010a7983 */ /* 0x000f280000300a00 */
[----:B------:R-:W4:Y:S04]  /*46b60*/  LDL R12, [R1+0x38] ;  /* 0x00003800010c7983 */ /* 0x000f280000100800 */
[----:B------:R0:W-:Y:S04]  /*46b70*/  STL.64 [R1+0x300], R4 ;  /* 0x0003000401007387 */ /* 0x0001e80000100a00 */
[----:B------:R1:W-:Y:S04]  /*46b80*/  STL.64 [R1+0x308], R6 ;  /* 0x0003080601007387 */ /* 0x0003e80000100a00 */
[----:B------:R-:W4:Y:S01]  /*46b90*/  LDL R13, [R1+0x3c] ;  /* 0x00003c00010d7983 */ /* 0x000f220000100800 */
[----:B0-----:R-:W-:-:S03]  /*46ba0*/  IMAD.MOV.U32 R4, RZ, RZ, R0 ;  /* 0x000000ffff047224 */ /* 0x001fc600078e0000 */
[----:B------:R-:W2:Y:S01]  /*46bb0*/  LDL R14, [R1+0x28] ;  /* 0x00002800010e7983 */ /* 0x000ea20000100800 */
[----:B------:R-:W-:Y:S01]  /*46bc0*/  IMAD.MOV.U32 R5, RZ, RZ, R27 ;  /* 0x000000ffff057224 */ /* 0x000fe200078e001b */
[----:B-1----:R-:W-:Y:S01]  /*46bd0*/  MOV R6, R24 ;  /* 0x0000001800067202 */ /* 0x002fe20000000f00 */
[----:B------:R-:W-:Y:S01]  /*46be0*/  IMAD.MOV.U32 R7, RZ, RZ, R29 ;  /* 0x000000ffff077224 */ /* 0x000fe200078e001d */
[----:B------:R-:W2:Y:S04]  /*46bf0*/  LDL R15, [R1+0x2c] ;  /* 0x00002c00010f7983 */ /* 0x000ea80000100800 */
[----:B------:R-:W5:Y:S04]  /*46c00*/  LDL.LU R0, [R1+0x1590] ;  /* 0x0015900001007983 */ /* 0x000f680000300800 */
[----:B------:R-:W2:Y:S04]  /*46c10*/  LDL.LU R27, [R1+0x158c] ;  /* 0x00158c00011b7983 */ /* 0x000ea80000300800 */
[----:B------:R-:W2:Y:S04]  /*46c20*/  LDL.LU R24, [R1+0x1588] ;  /* 0x0015880001187983 */ /* 0x000ea80000300800 */
[----:B------:R-:W2:Y:S01]  /*46c30*/  LDL R29, [R1+0x4c] ;  /* 0x00004c00011d7983 */ /* 0x000ea20000100800 */
[----:B----4-:R-:W-:Y:S03]  /*46c40*/  HMMA.16816.F32 R4, R4, R12, R8 ;  /* 0x0000000c0404723c */ /* 0x010fe60000001808 */
[----:B------:R-:W4:-:S15]  /*46c50*/  LDL.LU R8, [R1+0x140] ;  /* 0x0001400001087983 */ /* 0x000f1e0000300800 */
[----:B------:R-:W-:Y:S01]  /*46c60*/  NOP ;  /* 0x0000000000007918 */ /* 0x000fe20000000000 */
[----:B------:R0:W-:Y:S04]  /*46c70*/  STL.64 [R1+0x2f0], R4 ;  /* 0x0002f00401007387 */ /* 0x0001e80000100a00 */
[----:B------:R2:W-:Y:S04]  /*46c80*/  STL.64 [R1+0x2f8], R6 ;  /* 0x0002f80601007387 */ /* 0x0005e80000100a00 */
[----:B------:R-:W4:Y:S04]  /*46c90*/  LDL.LU R9, [R1+0x144] ;  /* 0x0001440001097983 */ /* 0x000f280000300800 */
[----:B------:R-:W3:Y:S04]  /*46ca0*/  LDL.LU R10, [R1+0x148] ;  /* 0x00014800010a7983 */ /* 0x000ee80000300800 */
[----:B------:R-:W3:Y:S01]  /*46cb0*/  LDL.LU R11, [R1+0x14c] ;  /* 0x00014c00010b7983 */ /* 0x000ee20000300800 */
[----:B0-----:R-:W-:Y:S01]  /*46cc0*/  IMAD.MOV.U32 R4, RZ, RZ, R3 ;  /* 0x000000ffff047224 */ /* 0x001fe200078e0003 */
[----:B--2---:R-:W-:Y:S01]  /*46cd0*/  MOV R6, R27 ;  /* 0x0000001b00067202 */ /* 0x004fe20000000f00 */
[----:B------:R-:W-:-:S02]  /*46ce0*/  IMAD.MOV.U32 R5, RZ, RZ, R24 ;  /* 0x000000ffff057224 */ /* 0x000fc400078e0018 */
[----:B------:R-:W-:-:S07]  /*46cf0*/  IMAD.MOV.U32 R7, RZ, RZ, R2 ;  /* 0x000000ffff077224 */ /* 0x000fce00078e0002 */
[C---:B------:R-:W-:Y:S01]  /*46d00*/  HMMA.16816.F32 R12, R4.reuse, R14, R20 ;  /* 0x0000000e040c723c */ /* 0x040fe20000001814 */
[----:B---3--:R-:W-:Y:S04]  /*46d10*/  STL.64 [R1+0x1568], R10 ;  /* 0x0015680a01007387 */ /* 0x008fe80000100a00 */
[----:B----4-:R0:W-:Y:S04]  /*46d20*/  STL.64 [R1+0x1560], R8 ;  /* 0x0015600801007387 */ /* 0x0101e80000100a00 */
[----:B0-----:R-:W2:Y:S04]  /*46d30*/  LDL.LU R8, [R1+0x110] ;  /* 0x0001100001087983 */ /* 0x001ea80000300800 */
[----:B------:R-:W2:Y:S04]  /*46d40*/  LDL.LU R9, [R1+0x114] ;  /* 0x0001140001097983 */ /* 0x000ea80000300800 */
[----:B------:R-:W2:Y:S04]  /*46d50*/  LDL.LU R10, [R1+0x118] ;  /* 0x00011800010a7983 */ /* 0x000ea80000300800 */
[----:B------:R-:W2:Y:S04]  /*46d60*/  LDL.LU R11, [R1+0x11c] ;  /* 0x00011c00010b7983 */ /* 0x000ea80000300800 */
[----:B------:R-:W2:Y:S04]  /*46d70*/  LDL.LU.64 R22, [R1+0x1580] ;  /* 0x0015800001167983 */ /* 0x000ea80000300a00 */
[----:B------:R-:W3:Y:S01]  /*46d80*/  LDL.LU.64 R20, [R1+0x1578] ;  /* 0x0015780001147983 */ /* 0x000ee20000300a00 */
[----:B------:R-:W0:Y:S01]  /*46d90*/  S2R R27, SR_TID.X ;  /* 0x00000000001b7919 */ /* 0x000e220000002100 */
[C---:B---3--:R-:W-:Y:S08]  /*46da0*/  HMMA.16816.F32 R16, R4.reuse, R20, R16 ;  /* 0x000000140410723c */ /* 0x048ff00000001810 */
[----:B--2---:R-:W-:Y:S11]  /*46db0*/  HMMA.16816.F32 R20, R4, R22, R8 ;  /* 0x000000160414723c */ /* 0x004ff60000001808 */
[----:B------:R1:W-:Y:S02]  /*46dc0*/  STL.64 [R1+0x1550], R18 ;  /* 0x0015501201007387 */ /* 0x0003e40000100a00 */
[----:B-1----:R-:W-:-:S02]  /*46dd0*/  IMAD.MOV.U32 R18, RZ, RZ, R25 ;  /* 0x000000ffff127224 */ /* 0x002fc400078e0019 */
[----:B------:R-:W2:Y:S01]  /*46de0*/  LDL.LU R25, [R1+0x1574] ;  /* 0x0015740001197983 */ /* 0x000ea20000300800 */
[----:B------:R-:W-:-:S03]  /*46df0*/  IMAD.MOV.U32 R19, RZ, RZ, R26 ;  /* 0x000000ffff137224 */ /* 0x000fc600078e001a */
[----:B------:R-:W3:Y:S04]  /*46e00*/  LDL.LU R26, [R1+0x1570] ;  /* 0x00157000011a7983 */ /* 0x000ee80000300800 */
[----:B------:R-:W4:Y:S04]  /*46e10*/  LDL.LU.64 R10, [R1+0x1568] ;  /* 0x00156800010a7983 */ /* 0x000f280000300a00 */
[----:B------:R-:W4:Y:S04]  /*46e20*/  LDL.LU.64 R8, [R1+0x1560] ;  /* 0x0015600001087983 */ /* 0x000f280000300a00 */
[----:B------:R1:W-:Y:S04]  /*46e30*/  STL.64 [R1+0x1548], R22 ;  /* 0x0015481601007387 */ /* 0x0003e80000100a00 */
[----:B------:R-:W2:Y:S01]  /*46e40*/  LDL.LU R3, [R1+0x1558] ;  /* 0x0015580001037983 */ /* 0x000ea20000300800 */
[----:B0-----:R-:W-:-:S04]  /*46e50*/  SHF.L.U32 R24, R27, 0x3, RZ ;  /* 0x000000031b187819 */ /* 0x001fc800000006ff */
[----:B------:R-:W-:Y:S01]  /*46e60*/  LOP3.LUT R24, R24, 0x78, RZ, 0xc0, !PT ;  /* 0x0000007818187812 */ /* 0x000fe200078ec0ff */
[C---:B------:R-:W-:Y:S01]  /*46e70*/  IMAD.SHL.U32 R2, R27.reuse, 0x8, RZ ;  /* 0x000000081b027824 */ /* 0x040fe200078e00ff */
[----:B-1----:R-:W2:Y:S04]  /*46e80*/  LDL.64 R22, [R1+0x58] ;  /* 0x0000580001167983 */ /* 0x002ea80000100a00 */
[----:B------:R-:W-:Y:S01]  /*46e90*/  LOP3.LUT R2, R2, 0x78, RZ, 0xc0, !PT ;  /* 0x0000007802027812 */ /* 0x000fe200078ec0ff */
[----:B----4-:R-:W-:Y:S01]  /*46ea0*/  HMMA.16816.F32 R4, R4, R28, R8 ;  /* 0x0000001c0404723c */ /* 0x010fe20000001808 */
[----:B-----5:R-:W-:Y:S01]  /*46eb0*/  IMAD.MOV.U32 R10, RZ, RZ, R0 ;  /* 0x000000ffff0a7224 */ /* 0x020fe200078e0000 */
[----:B------:R-:W-:-:S05]  /*46ec0*/  LOP3.LUT R0, R27, 0x1c, RZ, 0xc0, !PT ;  /* 0x0000001c1b007812 */ /* 0x000fca00078ec0ff */
[----:B------:R-:W-:Y:S01]  /*46ed0*/  IMAD R24, R0, 0x20, R24 ;  /* 0x0000002000187824 */ /* 0x000fe200078e0218 */
[----:B---3--:R-:W-:-:S04]  /*46ee0*/  MOV R8, R26 ;  /* 0x0000001a00087202 */ /* 0x008fc80000000f00 */
[----:B------:R-:W0:Y:S04]  /*46ef0*/  LDS.64 R28, [R24+UR9+0x41c00] ;  /* 0x041c0009181c7984 */ /* 0x000e280008000a00 */
[----:B------:R-:W1:Y:S01]  /*46f00*/  LDS.64 R26, [R24+UR9+0x41800] ;  /* 0x04180009181a7984 */ /* 0x000e620008000a00 */
[----:B------:R-:W-:-:S05]  /*46f10*/  IMAD R2, R0, 0x20, R2 ;  /* 0x0000002000027824 */ /* 0x000fca00078e0202 */
[----:B------:R-:W-:Y:S01]  /*46f20*/  LOP3.LUT R2, R2, 0x20, RZ, 0x3c, !PT ;  /* 0x0000002002027812 */ /* 0x000fe200078e3cff */
[----:B0-----:R0:W-:Y:S04]  /*46f30*/  STL [R1+0x1540], R28 ;  /* 0x0015401c01007387 */ /* 0x0011e80000100800 */
[----:B-1----:R-:W-:Y:S04]  /*46f40*/  STL.64 [R1+0x8], R26 ;  /* 0x0000081a01007387 */ /* 0x002fe80000100a00 */
[----:B------:R-:W1:Y:S04]  /*46f50*/  LDS.64 R26, [R2+UR9+0x41800] ;  /* 0x04180009021a7984 */ /* 0x000e680008000a00 */
[----:B0-----:R-:W3:Y:S01]  /*46f60*/  LDL.LU R28, [R1+0x24] ;  /* 0x00002400011c7983 */ /* 0x001ee20000300800 */
[----:B--2---:R-:W-:-:S03]  /*46f70*/  IMAD.MOV.U32 R9, RZ, RZ, R25 ;  /* 0x000000ffff097224 */ /* 0x004fc600078e0019 */
[----:B------:R0:W-:Y:S01]  /*46f80*/  STL [R1+0x151c], R29 ;  /* 0x00151c1d01007387 */ /* 0x0001e20000100800 */
[----:B------:R-:W-:-:S03]  /*46f90*/  IMAD.MOV.U32 R11, RZ, RZ, R3 ;  /* 0x000000ffff0b7224 */ /* 0x000fc600078e0003 */
[----:B------:R2:W-:Y:S04]  /*46fa0*/  STL [R1+0x1518], R24 ;  /* 0x0015181801007387 */ /* 0x0005e80000100800 */
[----:B------:R-:W-:Y:S01]  /*46fb0*/  HMMA.16816.F32 R8, R8, R18, R12 ;  /* 0x000000120808723c */ /* 0x000fe2000000180c */
[----:B-1----:R-:W-:Y:S01]  /*46fc0*/  MOV R0, R26 ;  /* 0x0000001a00007202 */ /* 0x002fe20000000f00 */
[----:B------:R-:W-:Y:S04]  /*46fd0*/  STL [R1+0x1c], R27 ;  /* 0x00001c1b01007387 */ /* 0x000fe80000100800 */
[----:B------:R1:W-:Y:S01]  /*46fe0*/  STL [R1+0x1544], R0 ;  /* 0x0015440001007387 */ /* 0x0003e20000100800 */
[----:B0-----:R-:W-:-:S02]  /*46ff0*/  IMAD.MOV.U32 R29, RZ, RZ, R22 ;  /* 0x000000ffff1d7224 */ /* 0x001fc400078e0016 */
[----:B--2---:R-:W-:Y:S01]  /*47000*/  IMAD.MOV.U32 R24, RZ, RZ, R23 ;  /* 0x000000ffff187224 */ /* 0x004fe200078e0017 */
[----:B------:R-:W0:Y:S04]  /*47010*/  LDS.64 R26, [R2+UR9+0x41c00] ;  /* 0x041c0009021a7984 */ /* 0x000e280008000a00 */
[----:B-1----:R-:W2:Y:S04]  /*47020*/  LDL.LU R0, [R1+0x14] ;  /* 0x0000140001007983 */ /* 0x002ea80000300800 */
[----:B------:R-:W4:Y:S04]  /*47030*/  LDL.LU.64 R18, [R1+0x1550] ;  /* 0x0015500001127983 */ /* 0x000f280000300a00 */
[----:B------:R-:W5:Y:S04]  /*47040*/  LDL R12, [R1+0x38] ;  /* 0x00003800010c7983 */ /* 0x000f680000100800 */
[----:B------:R1:W-:Y:S04]  /*47050*/  STL.64 [R1+0x2e0], R8 ;  /* 0x0002e00801007387 */ /* 0x0003e80000100a00 */
[----:B------:R1:W-:Y:S04]  /*47060*/  STL.64 [R1+0x2e8], R10 ;  /* 0x0002e80a01007387 */ /* 0x0003e80000100a00 */
[----:B------:R-:W5:Y:S01]  /*47070*/  LDL R13, [R1+0x3c] ;  /* 0x00003c00010d7983 */ /* 0x000f620000100800 */
[----:B-1----:R-:W-:-:S03]  /*47080*/  IMAD.MOV.U32 R9, RZ, RZ, R25 ;  /* 0x000000ffff097224 */ /* 0x002fc600078e0019 */
[----:B------:R-:W5:Y:S01]  /*47090*/  LDL R14, [R1+0x28] ;  /* 0x00002800010e7983 */ /* 0x000f620000100800 */
[----:B------:R-:W-:-:S03]  /*470a0*/  MOV R11, R3 ;  /* 0x00000003000b7202 */ /* 0x000fc60000000f00 */
[----:B------:R-:W5:Y:S01]  /*470b0*/  LDL R15, [R1+0x2c] ;  /* 0x00002c00010f7983 */ /* 0x000f620000100800 */
[----:B---3--:R-:W-:Y:S02]  /*470c0*/  IMAD.MOV.U32 R10, RZ, RZ, R28 ;  /* 0x000000ffff0a7224 */ /* 0x008fe400078e001c */
[----:B--2---:R-:W-:-:S07]  /*470d0*/  IMAD.MOV.U32 R8, RZ, RZ, R0 ;  /* 0x000000ffff087224 */ /* 0x004fce00078e0000 */
[----:B----4-:R-:W-:-:S15]  /*470e0*/  HMMA.16816.F32 R8, R8, R22, R16 ;  /* 0x000000160808723c */ /* 0x010fde0000001810 */
[----:B------:R-:W-:-:S04]  /*470f0*/  NOP ;  /* 0x0000000000007918 */ /* 0x000fc80000000000 */
[----:B------:R1:W-:Y:S04]  /*47100*/  STL.64 [R1+0x2d0], R8 ;  /* 0x0002d00801007387 */ /* 0x0003e80000100a00 */
[----:B------:R2:W-:Y:S04]  /*47110*/  STL.64 [R1+0x2d8], R10 ;  /* 0x0002d80a01007387 */ /* 0x0005e80000100a00 */
[----:B------:R-:W3:Y:S04]  /*47120*/  LDL.LU.64 R22, [R1+0x1548] ;  /* 0x0015480001167983 */ /* 0x000ee80000300a00 */
[----:B------:R-:W3:Y:S04]  /*47130*/  LDL R18, [R1+0x50] ;  /* 0x0000500001127983 */ /* 0x000ee80000100800 */
[----:B------:R-:W3:Y:S01]  /*47140*/  LDL R19, [R1+0x54] ;  /* 0x0000540001137983 */ /* 0x000ee20000100800 */
[----:B-1----:R-:W-:Y:S01]  /*47150*/  IMAD.MOV.U32 R8, RZ, RZ, R0 ;  /* 0x000000ffff087224 */ /* 0x002fe200078e0000 */
[----:B------:R-:W-:Y:S01]  /*47160*/  MOV R9, R25 ;  /* 0x0000001900097202 */ /* 0x000fe20000000f00 */
[----:B--2---:R-:W-:Y:S01]  /*47170*/  IMAD.MOV.U32 R10, RZ, RZ, R28 ;  /* 0x000000ffff0a7224 */ /* 0x004fe200078e001c */
[----:B------:R-:W2:Y:S01]  /*47180*/  LDL R16, [R1+0x30] ;  /* 0x0000300001107983 */ /* 0x000ea20000100800 */
[----:B------:R-:W-:-:S07]  /*47190*/  IMAD.MOV.U32 R11, RZ, RZ, R3 ;  /* 0x000000ffff0b7224 */ /* 0x000fce00078e0003 */
[----:B---3--:R-:W-:-:S15]  /*471a0*/  HMMA.16816.F32 R8, R8, R18, R20 ;  /* 0x000000120808723c */ /* 0x008fde0000001814 */
[----:B------:R-:W-:-:S04]  /*471b0*/  NOP ;  /* 0x0000000000007918 */ /* 0x000fc80000000000 */
[----:B------:R1:W-:Y:S04]  /*471c0*/  STL.64 [R1+0x2c0], R8 ;  /* 0x0002c00801007387 */ /* 0x0003e80000100a00 */
[----:B------:R3:W-:Y:S04]  /*471d0*/  STL.64 [R1+0x2c8], R10 ;  /* 0x0002c80a01007387 */ /* 0x0007e80000100a00 */
[----:B------:R-:W4:Y:S04]  /*471e0*/  LDL R18, [R1+0x40] ;  /* 0x0000400001127983 */ /* 0x000f280000100800 */
[----:B------:R-:W4:Y:S04]  /*471f0*/  LDL R19, [R1+0x44] ;  /* 0x0000440001137983 */ /* 0x000f280000100800 */
[----:B------:R-:W2:Y:S01]  /*47200*/  LDL R17, [R1+0x34] ;  /* 0x0000340001117983 */ /* 0x000ea20000100800 */
[----:B-1----:R-:W-:-:S02]  /*47210*/  IMAD.MOV.U32 R8, RZ, RZ, R0 ;  /* 0x000000ffff087224 */ /* 0x002fc400078e0000 */
[----:B---3--:R-:W-:Y:S01]  /*47220*/  IMAD.MOV.U32 R10, RZ, RZ, R28 ;  /* 0x000000ffff0a7224 */ /* 0x008fe200078e001c */
[----:B------:R-:W-:Y:S01]  /*47230*/  MOV R9, R25 ;  /* 0x0000001900097202 */ /* 0x000fe20000000f00 */
[----:B------:R-:W-:Y:S01]  /*47240*/  IMAD.MOV.U32 R11, RZ, RZ, R3 ;  /* 0x000000ffff0b7224 */ /* 0x000fe200078e0003 */
[----:B----4-:R-:W-:Y:S04]  /*47250*/  STL.64 [R1+0x1538], R18 ;  /* 0x0015381201007387 */ /* 0x010fe80000100a00 */
[----:B--2---:R1:W-:Y:S04]  /*47260*/  STL.64 [R1+0x1530], R16 ;  /* 0x0015301001007387 */ /* 0x0043e80000100a00 */
[----:B-1----:R-:W2:Y:S04]  /*47270*/  LDL.LU R16, [R1+0x130] ;  /* 0x0001300001107983 */ /* 0x002ea80000300800 */
[----:B------:R-:W2:Y:S04]  /*47280*/  LDL.LU R17, [R1+0x134] ;  /* 0x0001340001117983 */ /* 0x000ea80000300800 */
[----:B------:R-:W2:Y:S04]  /*47290*/  LDL.LU R18, [R1+0x138] ;  /* 0x0001380001127983 */ /* 0x000ea80000300800 */
[----:B------:R-:W2:Y:S04]  /*472a0*/  LDL.LU R19, [R1+0x13c] ;  /* 0x00013c0001137983 */ /* 0x000ea80000300800 */
[----:B------:R-:W3:Y:S04]  /*472b0*/  LDL.LU R21, [R1+0x8] ;  /* 0x0000080001157983 */ /* 0x000ee80000300800 */
[----:B------:R-:W4:Y:S04]  /*472c0*/  LDL.LU R0, [R1+0x1544] ;  /* 0x0015440001007983 */ /* 0x000f280000300800 */
[----:B------:R-:W2:Y:S04]  /*472d0*/  LDL.64 R22, [R1+0x48] ;  /* 0x0000480001167983 */ /* 0x000ea80000100a00 */
[----:B------:R-:W2:Y:S01]  /*472e0*/  LDL.LU R28, [R1+0x1540] ;  /* 0x00154000011c7983 */ /* 0x000ea20000300800 */
[----:B-----5:R-:W-:Y:S03]  /*472f0*/  HMMA.16816.F32 R4, R8, R12, R4 ;  /* 0x0000000c0804723c */ /* 0x020fe60000001804 */
[----:B------:R-:W5:-:S15]  /*47300*/  LDL.LU R8, [R1+0x120] ;  /* 0x0001200001087983 */ /* 0x000f5e0000300800 */
[----:B------:R-:W-:Y:S01]  /*47310*/  NOP ;  /* 0x0000000000007918 */ /* 0x000fe20000000000 */
[----:B------:R-:W-:Y:S04]  /*47320*/  STL.64 [R1+0x280], R4 ;  /* 0x0002800401007387 */ /* 0x000fe80000100a00 */
[----:B------:R0:W-:Y:S04]  /*47330*/  STL.64 [R1+0x288], R6 ;  /* 0x0002880601007387 */ /* 0x0001e80000100a00 */
[----:B------:R-:W5:Y:S04]  /*47340*/  LDL.LU R9, [R1+0x124] ;  /* 0x0001240001097983 */ /* 0x000f680000300800 */
[----:B------:R-:W5:Y:S01]  /*47350*/  LDL.LU R10, [R1+0x128] ;  /* 0x00012800010a7983 */ /* 0x000f620000300800 */
[----:B0-----:R-:W-:-:S03]  /*47360*/  IMAD.MOV.U32 R7, RZ, RZ, R26 ;  /* 0x000000ffff077224 */ /* 0x001fc600078e001a */
[----:B------:R-:W5:Y:S01]  /*47370*/  LDL.LU R11, [R1+0x12c] ;  /* 0x00012c00010b7983 */ /* 0x000f620000300800 */
[----:B---3--:R-:W-:Y:S02]  /*47380*/  IMAD.MOV.U32 R4, RZ, RZ, R21 ;  /* 0x000000ffff047224 */ /* 0x008fe400078e0015 */
[----:B----4-:R-:W-:Y:S01]  /*47390*/  IMAD.MOV.U32 R6, RZ, RZ, R0 ;  /* 0x000000ffff067224 */ /* 0x010fe200078e0000 */
[----:B--2---:R-:W-:-:S07]  /*473a0*/  MOV R5, R28 ;  /* 0x0000001c00057202 */ /* 0x004fce0000000f00 */
[----:B------:R-:W-:Y:S01]  /*473b0*/  HMMA.16816.F32 R12, R4, R14, R16 ;  /* 0x0000000e040c723c */ /* 0x000fe20000001810 */
[----:B------:R-:W2:Y:S04]  /*473c0*/  LDL.LU.64 R18, [R1+0x1538] ;  /* 0x0015380001127983 */ /* 0x000ea80000300a00 */
[----:B------:R-:W5:-:S14]  /*473d0*/  LDL.LU.64 R16, [R1+0x1530] ;  /* 0x0015300001107983 */ /* 0x000f5c0000300a00 */
[----:B------:R-:W-:Y:S04]  /*473e0*/  STL.64 [R1+0x1508], R14 ;  /* 0x0015080e01007387 */ /* 0x000fe80000100a00 */
[----:B------:R0:W-:Y:S04]  /*473f0*/  STL.64 [R1+0x1510], R12 ;  /* 0x0015100c01007387 */ /* 0x0001e80000100a00 */
[----:B0-----:R-:W3:Y:S04]  /*47400*/  LDL.LU R12, [R1+0x160] ;  /* 0x00016000010c7983 */ /* 0x001ee80000300800 */
[----:B------:R-:W3:Y:S04]  /*47410*/  LDL.LU R13, [R1+0x164] ;  /* 0x00016400010d7983 */ /* 0x000ee80000300800 */
[----:B------:R-:W4:Y:S04]  /*47420*/  LDL.LU R14, [R1+0x168] ;  /* 0x00016800010e7983 */ /* 0x000f280000300800 */
[----:B------:R-:W4:Y:S04]  /*47430*/  LDL.LU R15, [R1+0x16c] ;  /* 0x00016c00010f7983 */ /* 0x000f280000300800 */
[----:B----4-:R-:W-:Y:S04]  /*47440*/  STL.64 [R1+0x1528], R14 ;  /* 0x0015280e01007387 */ /* 0x010fe80000100a00 */
[----:B---3--:R0:W-:Y:S04]  /*47450*/  STL.64 [R1+0x1520], R12 ;  /* 0x0015200c01007387 */ /* 0x0081e80000100a00 */
[----:B0-----:R-:W2:Y:S04]  /*47460*/  LDL.LU R12, [R1+0x150] ;  /* 0x00015000010c7983 */ /* 0x001ea80000300800 */
[----:B------:R-:W2:Y:S04]  /*47470*/  LDL.LU R13, [R1+0x154] ;  /* 0x00015400010d7983 */ /* 0x000ea80000300800 */
[----:B------:R-:W2:Y:S04]  /*47480*/  LDL.LU R14, [R1+0x158] ;  /* 0x00015800010e7983 */ /* 0x000ea80000300800 */
[----:B------:R-:W2:Y:S01]  /*47490*/  LDL.LU R15, [R1+0x15c] ;  /* 0x00015c00010f7983 */ /* 0x000ea20000300800 */
[----:B-----5:R-:W-:Y:S01]  /*474a0*/  HMMA.16816.F32 R4, R4, R16, R8 ;  /* 0x000000100404723c */ /* 0x020fe20000001808 */
[----:B------:R-:W-:Y:S01]  /*474b0*/  IMAD.MOV.U32 R8, RZ, RZ, R21 ;  /* 0x000000ffff087224 */ /* 0x000fe200078e0015 */
[----:B------:R-:W-:Y:S01]  /*474c0*/  MOV R9, R28 ;  /* 0x0000001c00097202 */ /* 0x000fe20000000f00 */
[----:B------:R-:W-:-:S02]  /*474d0*/  IMAD.MOV.U32 R10, RZ, RZ, R0 ;  /* 0x000000ffff0a7224 */ /* 0x000fc400078e0000 */
[----:B------:R-:W-:-:S14]  /*474e0*/  IMAD.MOV.U32 R11, RZ, RZ, R26 ;  /* 0x000000ffff0b7224 */ /* 0x000fdc00078e001a */
[----:B------:R0:W-:Y:S04]  /*474f0*/  STL.64 [R1+0x1500], R6 ;  /* 0x0015000601007387 */ /* 0x0001e80000100a00 */
[----:B0-----:R-:W3:Y:S04]  /*47500*/  LDL R6, [R1+0x60] ;  /* 0x0000600001067983 */ /* 0x001ee80000100800 */
[----:B------:R-:W3:Y:S01]  /*47510*/  LDL R7, [R1+0x64] ;  /* 0x0000640001077983 */ /* 0x000ee20000100800 */
[----:B--2---:R-:W-:Y:S03]  /*47520*/  HMMA.16816.F32 R16, R8, R18, R12 ;  /* 0x000000120810723c */ /* 0x004fe6000000180c */
[----:B------:R-:W2:Y:S04]  /*47530*/  LDL.LU.64 R14, [R1+0x1528] ;  /* 0x00152800010e7983 */ /* 0x000ea80000300a00 */
[----:B------:R-:W2:-:S12]  /*47540*/  LDL.LU.64 R12, [R1+0x1520] ;  /* 0x00152000010c7983 */ /* 0x000e980000300a00 */
[----:B------:R0:W-:Y:S02]  /*47550*/  STL.64 [R1+0x14f8], R18 ;  /* 0x0014f81201007387 */ /* 0x0001e40000100a00 */
[----:B0-----:R-:W-:Y:S01]  /*47560*/  IMAD.MOV.U32 R18, RZ, RZ, R29 ;  /* 0x000000ffff127224 */ /* 0x001fe200078e001d */
[----:B------:R-:W-:Y:S01]  /*47570*/  MOV R19, R24 ;  /* 0x0000001800137202 */ /* 0x000fe20000000f00 */
[----:B------:R-:W4:Y:S04]  /*47580*/  LDL.LU R29, [R1+0x151c] ;  /* 0x00151c00011d7983 */ /* 0x000f280000300800 */
[----:B------:R-:W5:Y:S01]  /*47590*/  LDL.LU R24, [R1+0x1518] ;  /* 0x0015180001187983 */ /* 0x000f620000300800 */
[----:B--2---:R-:W-:Y:S03]  /*475a0*/  HMMA.16816.F32 R8, R8, R22, R12 ;  /* 0x000000160808723c */ /* 0x004fe6000000180c */
[----:B------:R-:W3:Y:S04]  /*475b0*/  LDL.LU.64 R12, [R1+0x1510] ;  /* 0x00151000010c7983 */ /* 0x000ee80000300a00 */
[----:B------:R-:W3:Y:S04]  /*475c0*/  LDL R20, [R1+0xc] ;  /* 0x00000c0001147983 */ /* 0x000ee80000100800 */
[----:B------:R-:W3:Y:S04]  /*475d0*/  LDL R22, [R1+0x1c] ;  /* 0x00001c0001167983 */ /* 0x000ee80000100800 */
[----:B-----5:R-:W-:Y:S04]  /*475e0*/  LDS.64 R14, [R24+UR9+0x42000] ;  /* 0x04200009180e7984 */ /* 0x020fe80008000a00 */
[----:B------:R-:W0:Y:S04]  /*475f0*/  LDS.64 R24, [R24+UR9+0x42400] ;  /* 0x0424000918187984 */ /* 0x000e280008000a00 */
[----:B0-----:R0:W-:Y:S04]  /*47600*/  STL [R1+0x14f0], R25 ;  /* 0x0014f01901007387 */ /* 0x0011e80000100800 */
[----:B------:R-:W-:Y:S04]  /*47610*/  STL.64 [R1], R14 ;  /* 0x0000000e01007387 */ /* 0x000fe80000100a00 */
[----:B------:R-:W1:Y:S04]  /*47620*/  LDS.64 R14, [R2+UR9+0x42000] ;  /* 0x04200009020e7984 */ /* 0x000e680008000a00 */
[----:B0-----:R-:W2:Y:S01]  /*47630*/  LDL.LU R25, [R1+0x1c] ;  /* 0x00001c0001197983 */ /* 0x001ea20000300800 */
[----:B------:R-:W-:-:S02]  /*47640*/  IMAD.MOV.U32 R0, RZ, RZ, R23 ;  /* 0x000000ffff007224 */ /* 0x000fc400078e0017 */
[----:B----4-:R-:W-:Y:S01]  /*47650*/  IMAD.MOV.U32 R21, RZ, RZ, R29 ;  /* 0x000000ffff157224 */ /* 0x010fe200078e001d */
[----:B------:R-:W0:Y:S04]  /*47660*/  LDS.64 R2, [R2+UR9+0x42400] ;  /* 0x0424000902027984 */ /* 0x000e280008000a00 */
[----:B-1----:R1:W-:Y:S01]  /*47670*/  STL [R1+0x10], R14 ;  /* 0x0000100e01007387 */ /* 0x0023e20000100800 */
[----:B------:R-:W-:-:S03]  /*47680*/  MOV R26, R15 ;  /* 0x0000000f001a7202 */ /* 0x000fc60000000f00 */
[----:B-1----:R-:W3:Y:S01]  /*47690*/  LDL.LU.64 R14, [R1+0x1508] ;  /* 0x00150800010e7983 */ /* 0x002ee20000300a00 */
[----:B------:R-:W-:-:S07]  /*476a0*/  IMAD.MOV.U32 R23, RZ, RZ, R27 ;  /* 0x000000ffff177224 */ /* 0x000fce00078e001b */
[----:B---3--:R-:W-:Y:S01]  /*476b0*/  HMMA.16816.F32 R12, R20, R6, R12 ;  /* 0x00000006140c723c */ /* 0x008fe2000000180c */
[----:B------:R-:W3:Y:S04]  /*476c0*/  LDL.LU.64 R6, [R1+0x1500] ;  /* 0x0015000001067983 */ /* 0x000ee80000300a00 */
[----:B------:R-:W4:Y:S04]  /*476d0*/  LDL.64 R20, [R1+0x50] ;  /* 0x0000500001147983 */ /* 0x000f280000100a00 */
[----:B------:R-:W5:Y:S10]  /*476e0*/  LDL.LU R23, [R1+0xc] ;  /* 0x00000c0001177983 */ /* 0x000f740000300800 */
[----:B------:R1:W-:Y:S04]  /*476f0*/  STL.64 [R1+0x2b0], R12 ;  /* 0x0002b00c01007387 */ /* 0x0003e80000100a00 */
[----:B------:R2:W-:Y:S01]  /*47700*/  STL.64 [R1+0x2b8], R14 ;  /* 0x0002b80e01007387 */ /* 0x0005e20000100a00 */
[----:B-1----:R-:W-:-:S02]  /*47710*/  IMAD.MOV.U32 R13, RZ, RZ, R29 ;  /* 0x000000ffff0d7224 */ /* 0x002fc400078e001d */
[----:B--2---:R-:W-:Y:S01]  /*47720*/  IMAD.MOV.U32 R14, RZ, RZ, R25 ;  /* 0x000000ffff0e7224 */ /* 0x004fe200078e0019 */
[----:B------:R-:W-:Y:S01]  /*47730*/  MOV R15, R27 ;  /* 0x0000001b000f7202 */ /* 0x000fe20000000f00 */
[----:B-----5:R-:W-:-:S07]  /*47740*/  IMAD.MOV.U32 R12, RZ, RZ, R23 ;  /* 0x000000ffff0c7224 */ /* 0x020fce00078e0017 */
[----:B---3--:R-:W-:Y:S01]  /*47750*/  HMMA.16816.F32 R4, R12, R18, R4 ;  /* 0x000000120c04723c */ /* 0x008fe20000001804 */
[----:B------:R-:W2:Y:S04]  /*47760*/  LDL.LU.64 R18, [R1+0x14f8] ;  /* 0x0014f80001127983 */ /* 0x000ea80000300a00 */
[----:B------:R-:W3:-:S14]  /*47770*/  LDL R12, [R1+0x38] ;  /* 0x00003800010c7983 */ /* 0x000edc0000100800 */
[----:B------:R1:W-:Y:S04]  /*47780*/  STL.64 [R1+0x2a0], R4 ;  /* 0x0002a00401007387 */ /* 0x0003e80000100a00 */
[----:B------:R5:W-:Y:S01]  /*47790*/  STL.64 [R1+0x2a8], R6 ;  /* 0x0002a80601007387 */ /* 0x000be20000100a00 */
[----:B----4-:R-:W-:-:S03]  /*477a0*/  IMAD.MOV.U32 R28, RZ, RZ, R21 ;  /* 0x000000ffff1c7224 */ /* 0x010fc600078e0015 */
[----:B------:R-:W3:Y:S01]  /*477b0*/  LDL R13, [R1+0x3c] ;  /* 0x00003c00010d7983 */ /* 0x000ee20000100800 */
[----:B-1----:R-:W-:-:S03]  /*477c0*/  IMAD.MOV.U32 R4, RZ, RZ, R23 ;  /* 0x000000ffff047224 */ /* 0x002fc600078e0017 */
[----:B------:R-:W4:Y:S01]  /*477d0*/  LDL R14, [R1+0x28] ;  /* 0x00002800010e7983 */ /* 0x000f220000100800 */
[----:B------:R-:W-:Y:S02]  /*477e0*/  IMAD.MOV.U32 R5, RZ, RZ, R29 ;  /* 0x000000ffff057224 */ /* 0x000fe400078e001d */
[----:B-----5:R-:W-:Y:S01]  /*477f0*/  IMAD.MOV.U32 R6, RZ, RZ, R25 ;  /* 0x000000ffff067224 */ /* 0x020fe200078e0019 */
[----:B------:R-:W-:Y:S01]  /*47800*/  MOV R7, R27 ;  /* 0x0000001b00077202 */ /* 0x000fe20000000f00 */
[----:B------:R-:W4:Y:S06]  /*47810*/  LDL R15, [R1+0x2c] ;  /* 0x00002c00010f7983 */ /* 0x000f2c0000100800 */
[----:B--2---:R-:W-:-:S15]  /*47820*/  HMMA.16816.F32 R16, R4, R20, R16 ;  /* 0x000000140410723c */ /* 0x004fde0000001810 */
[----:B------:R-:W-:-:S04]  /*47830*/  NOP ;  /* 0x0000000000007918 */ /* 0x000fc80000000000 */
[----:B------:R-:W-:Y:S04]  /*47840*/  STL.64 [R1+0x290], R16 ;  /* 0x0002901001007387 */ /* 0x000fe80000100a00 */
[----:B------:R-:W-:Y:S04]  /*47850*/  STL.64 [R1+0x298], R18 ;  /* 0x0002981201007387 */ /* 0x000fe80000100a00 */
[----:B------:R-:W2:Y:S04]  /*47860*/  LDL R22, [R1+0x40] ;  /* 0x0000400001167983 */ /* 0x000ea80000100800 */
[----:B------:R-:W2:Y:S04]  /*47870*/  LDL R23, [R1+0x44] ;  /* 0x0000440001177983 */ /* 0x000ea80000100800 */
[----:B------:R-:W5:Y:S04]  /*47880*/  LDL R20, [R1+0x30] ;  /* 0x0000300001147983 */ /* 0x000f680000100800 */
[----:B------:R-:W5:Y:S01]  /*47890*/  LDL R21, [R1+0x34] ;  /* 0x0000340001157983 */ /* 0x000f620000100800 */
[----:B---3--:R-:W-:Y:S03]  /*478a0*/  HMMA.16816.F32 R4, R4, R12, R8 ;  /* 0x0000000c0404723c */ /* 0x008fe60000001808 */
[----:B--2---:R-:W-:Y:S04]  /*478b0*/  STL.64 [R1+0x14e8], R22 ;  /* 0x0014e81601007387 */ /* 0x004fe80000100a00 */
[----:B-----5:R1:W-:Y:S04]  /*478c0*/  STL.64 [R1+0x14e0], R20 ;  /* 0x0014e01401007387 */ /* 0x0203e80000100a00 */
[----:B-1----:R-:W4:Y:S04]  /*478d0*/  LDL.LU R20, [R1+0x70] ;  /* 0x0000700001147983 */ /* 0x002f280000300800 */
[----:B------:R-:W4:Y:S04]  /*478e0*/  LDL.LU R21, [R1+0x74] ;  /* 0x0000740001157983 */ /* 0x000f280000300800 */
[----:B------:R-:W4:Y:S04]  /*478f0*/  LDL.LU R22, [R1+0x78] ;  /* 0x0000780001167983 */ /* 0x000f280000300800 */
[----:B------:R-:W4:Y:S04]  /*47900*/  LDL.LU R23, [R1+0x7c] ;  /* 0x00007c0001177983 */ /* 0x000f280000300800 */
[----:B------:R-:W2:Y:S04]  /*47910*/  LDL.LU R16, [R1+0x80] ;  /* 0x0000800001107983 */ /* 0x000ea80000300800 */
[----:B------:R-:W2:Y:S04]  /*47920*/  LDL.LU R17, [R1+0x84] ;  /* 0x0000840001117983 */ /* 0x000ea80000300800 */
[----:B------:R-:W2:Y:S04]  /*47930*/  LDL.LU R18, [R1+0x88] ;  /* 0x0000880001127983 */ /* 0x000ea80000300800 */
[----:B------:R-:W2:Y:S04]  /*47940*/  LDL.LU R19, [R1+0x8c] ;  /* 0x00008c0001137983 */ /* 0x000ea80000300800 */
[----:B------:R-:W3:Y:S04]  /*47950*/  LDL.LU R29, [R1+0x10] ;  /* 0x00001000011d7983 */ /* 0x000ee80000300800 */
[----:B------:R-:W5:Y:S04]  /*47960*/  LDL.LU R25, [R1+0x14f0] ;  /* 0x0014f00001197983 */ /* 0x000f680000300800 */
[----:B------:R-:W2:Y:S04]  /*47970*/  LDL.LU R27, [R1+0x4] ;  /* 0x00000400011b7983 */ /* 0x000ea80000300800 */
[----:B------:R-:W2:Y:S04]  /*47980*/  LDL.LU R9, [R1] ;  /* 0x0000000001097983 */ /* 0x000ea80000300800 */
[----:B------:R-:W4:Y:S04]  /*47990*/  LDL R10, [R1+0x48] ;  /* 0x00004800010a7983 */ /* 0x000f280000100800 */
[----:B------:R1:W-:Y:S04]  /*479a0*/  STL.64 [R1+0x270], R4 ;  /* 0x0002700401007387 */ /* 0x0003e80000100a00 */
[----:B------:R0:W-:Y:S01]  /*479b0*/  STL.64 [R1+0x278], R6 ;  /* 0x0002780601007387 */ /* 0x0001e20000100a00 */
[----:B-1----:R-:W-:Y:S01]  /*479c0*/  MOV R5, R24 ;  /* 0x0000001800057202 */ /* 0x002fe20000000f00 */
[----:B0-----:R-:W-:-:S02]  /*479d0*/  IMAD.MOV.U32 R7, RZ, RZ, R2 ;  /* 0x000000ffff077224 */ /* 0x001fc400078e0002 */
[----:B---3--:R-:W-:Y:S02]  /*479e0*/  IMAD.MOV.U32 R6, RZ, RZ, R29 ;  /* 0x000000ffff067224 */ /* 0x008fe400078e001d */
[----:B--2---:R-:W-:-:S07]  /*479f0*/  IMAD.MOV.U32 R4, RZ, RZ, R9 ;  /* 0x000000ffff047224 */ /* 0x004fce00078e0009 */
[----:B----4-:R-:W-:Y:S01]  /*47a00*/  HMMA.16816.F32 R12, R4, R14, R20 ;  /* 0x0000000e040c723c */ /* 0x010fe20000001814 */
[----:B------:R-:W2:Y:S04]  /*47a10*/  LDL.LU.64 R22, [R1+0x14e8] ;  /* 0x0014e80001167983 */ /* 0x000ea80000300a00 */
[----:B------:R-:W3:-:S14]  /*47a20*/  LDL.LU.64 R20, [R1+0x14e0] ;  /* 0x0014e00001147983 */ /* 0x000edc0000300a00 */
[----:B------:R-:W-:Y:S04]  /*47a30*/  STL.64 [R1+0x14c8], R14 ;  /* 0x0014c80e01007387 */ /* 0x000fe80000100a00 */
[----:B------:R0:W-:Y:S04]  /*47a40*/  STL.64 [R1+0x14c0], R12 ;  /* 0x0014c00c01007387 */ /* 0x0001e80000100a00 */
[----:B0-----:R-:W4:Y:S04]  /*47a50*/  LDL.LU R12, [R1+0xb0] ;  /* 0x0000b000010c7983 */ /* 0x001f280000300800 */
[----:B------:R-:W4:Y:S04]  /*47a60*/  LDL.LU R13, [R1+0xb4] ;  /* 0x0000b400010d7983 */ /* 0x000f280000300800 */
[----:B------:R-:W2:Y:S04]  /*47a70*/  LDL.LU R14, [R1+0xb8] ;  /* 0x0000b800010e7983 */ /* 0x000ea80000300800 */
[----:B------:R-:W2:Y:S04]  /*47a80*/  LDL.LU R15, [R1+0xbc] ;  /* 0x0000bc00010f7983 */ /* 0x000ea80000300800 */
[----:B--2---:R-:W-:Y:S04]  /*47a90*/  STL.64 [R1+0x14d8], R14 ;  /* 0x0014d80e01007387 */ /* 0x004fe80000100a00 */
[----:B----4-:R0:W-:Y:S04]  /*47aa0*/  STL.64 [R1+0x14d0], R12 ;  /* 0x0014d00c01007387 */ /* 0x0101e80000100a00 */
[----:B0-----:R-:W2:Y:S04]  /*47ab0*/  LDL.LU R12, [R1+0xa0] ;  /* 0x0000a000010c7983 */ /* 0x001ea80000300800 */
[----:B------:R-:W2:Y:S04]  /*47ac0*/  LDL.LU R13, [R1+0xa4] ;  /* 0x0000a400010d7983 */ /* 0x000ea80000300800 */
[----:B------:R-:W2:Y:S04]  /*47ad0*/  LDL.LU R14, [R1+0xa8] ;  /* 0x0000a800010e7983 */ /* 0x000ea80000300800 */
[----:B------:R-:W2:Y:S01]  /*47ae0*/  LDL.LU R15, [R1+0xac] ;  /* 0x0000ac00010f7983 */ /* 0x000ea20000300800 */
[----:B------:R-:W-:Y:S01]  /*47af0*/  IMAD.MOV.U32 R11, RZ, RZ, R0 ;  /* 0x000000ffff0b7224 */ /* 0x000fe200078e0000 */
[C---:B---3--:R-:W-:Y:S02]  /*47b00*/  HMMA.16816.F32 R16, R4.reuse, R20, R16 ;  /* 0x000000140410723c */ /* 0x048fe40000001810 */
[----:B------:R-:W3:Y:S06]  /*47b10*/  LDL R0, [R1+0x890] ;  /* 0x0008900001007983 */ /* 0x000eec0000100800 */
[----:B--2---:R-:W-:Y:S01]  /*47b20*/  HMMA.16816.F32 R20, R4, R22, R12 ;  /* 0x000000160414723c */ /* 0x004fe2000000180c */
[----:B------:R-:W2:Y:S04]  /*47b30*/  LDL.LU.64 R14, [R1+0x14d8] ;  /* 0x0014d800010e7983 */ /* 0x000ea80000300a00 */
[----:B------:R-:W2:-:S14]  /*47b40*/  LDL.LU.64 R12, [R1+0x14d0] ;  /* 0x0014d000010c7983 */ /* 0x000e9c0000300a00 */
[----:B------:R0:W-:Y:S04]  /*47b50*/  STL.64 [R1+0x14b8], R22 ;  /* 0x0014b81601007387 */ /* 0x0001e80000100a00 */
[----:B0-----:R-:W4:Y:S04]  /*47b60*/  LDL.64 R22, [R1+0x58] ;  /* 0x0000580001167983 */ /* 0x001f280000100a00 */
[----:B------:R-:W3:Y:S04]  /*47b70*/  LDL.LU R24, [R1+0x944] ;  /* 0x0009440001187983 */ /* 0x000ee80000300800 */
[----:B------:R-:W3:Y:S01]  /*47b80*/  LDL R2, [R1+0x894] ;  /* 0x0008940001027983 */ /* 0x000ee20000100800 */
[----:B--2---:R-:W-:Y:S03]  /*47b90*/  HMMA.16816.F32 R4, R4, R10, R12 ;  /* 0x0000000a0404723c */ /* 0x004fe6000000180c */
[----:B------:R-:W2:Y:S04]  /*47ba0*/  LDL.LU.64 R14, [R1+0x14c8] ;  /* 0x0014c800010e7983 */ /* 0x000ea80000300a00 */
[----:B------:R-:W2:-:S12]  /*47bb0*/  LDL.LU.64 R12, [R1+0x14c0] ;  /* 0x0014c000010c7983 */ /* 0x000e980000300a00 */
[----:B------:R0:W-:Y:S04]  /*47bc0*/  STL.64 [R1+0x14b0], R6 ;  /* 0x0014b00601007387 */ /* 0x0001e80000100a00 */
[----:B0-----:R-:W2:Y:S04]  /*47bd0*/  LDL R6, [R1+0x60] ;  /* 0x0000600001067983 */ /* 0x001ea80000100800 */
[----:B------:R-:W2:Y:S01]  /*47be0*/  LDL R7, [R1+0x64] ;  /* 0x0000640001077983 */ /* 0x000ea20000100800 */
[----:B------:R-:W-:Y:S01]  /*47bf0*/  IMAD.MOV.U32 R8, RZ, RZ, R27 ;  /* 0x000000ffff087224 */ /* 0x000fe200078e001b */
[----:B-----5:R-:W-:Y:S01]  /*47c00*/  MOV R9, R25 ;  /* 0x0000001900097202 */ /* 0x020fe20000000f00 */
[----:B------:R-:W-:-:S02]  /*47c10*/  IMAD.MOV.U32 R10, RZ, RZ, R26 ;  /* 0x000000ffff0a7224 */ /* 0x000fc400078e001a */
[----:B------:R-:W-:-:S07]  /*47c20*/  IMAD.MOV.U32 R11, RZ, RZ, R3 ;  /* 0x000000ffff0b7224 */ /* 0x000fce00078e0003 */
[----:B--2---:R-:W-:Y:S01]  /*47c30*/  HMMA.16816.F32 R8, R8, R6, R12 ;  /* 0x000000060808723c */ /* 0x004fe2000000180c */
[----:B------:R-:W0:Y:S01]  /*47c40*/  S2R R13, SR_TID.X ;  /* 0x00000000000d7919 */ /* 0x000e220000002100 */
[----:B------:R-:W-:Y:S02]  /*47c50*/  IMAD.MOV.U32 R7, RZ, RZ, R28 ;  /* 0x000000ffff077224 */ /* 0x000fe400078e001c */
[C---:B0-----:R-:W-:Y:S01]  /*47c60*/  IMAD.SHL.U32 R15, R13.reuse, 0x8, RZ ;  /* 0x000000080d0f7824 */ /* 0x041fe200078e00ff */
[----:B------:R-:W-:-:S04]  /*47c70*/  LOP3.LUT R14, R13, 0x1c, RZ, 0xc0, !PT ;  /* 0x0000001c0d0e7812 */ /* 0x000fc800078ec0ff */
[----:B------:R-:W-:-:S04]  /*47c80*/  LOP3.LUT R15, R15, 0x78, RZ, 0xc0, !PT ;  /* 0x000000780f0f7812 */ /* 0x000fc800078ec0ff */
[----:B------:R-:W-:-:S05]  /*47c90*/  LEA R15, R14, R15, 0x5 ;  /* 0x0000000f0e0f7211 */ /* 0x000fca00078e28ff */
[----:B------:R-:W0:Y:S04]  /*47ca0*/  LDS.64 R28, [R15+UR9+0x42800] ;  /* 0x042800090f1c7984 */ /* 0x000e280008000a00 */
[----:B------:R-:W-:Y:S04]  /*47cb0*/  STL.64 [R1+0x260], R8 ;  /* 0x0002600801007387 */ /* 0x000fe80000100a00 */
[----:B------:R-:W-:Y:S04]  /*47cc0*/  STL.64 [R1+0x268], R10 ;  /* 0x0002680a01007387 */ /* 0x000fe80000100a00 */
[----:B------:R-:W2:Y:S04]  /*47cd0*/  LDL R6, [R1+0x50] ;  /* 0x0000500001067983 */ /* 0x000ea80000100800 */
[----:B0-----:R0:W-:Y:S04]  /*47ce0*/  STL [R1+0x1498], R29 ;  /* 0x0014981d01007387 */ /* 0x0011e80000100800 */
[----:B0-----:R-:W3:Y:S01]  /*47cf0*/  LDL.LU R29, [R1+0x940] ;  /* 0x00094000011d7983 */ /* 0x001ee20000300800 */
[----:B------:R-:W-:-:S05]  /*47d00*/  IMAD.SHL.U32 R13, R13, 0x8, RZ ;  /* 0x000000080d0d7824 */ /* 0x000fca00078e00ff */
[----:B------:R-:W-:-:S05]  /*47d10*/  LOP3.LUT R13, R13, 0x78, RZ, 0xc0, !PT ;  /* 0x000000780d0d7812 */ /* 0x000fca00078ec0ff */
[----:B------:R-:W-:Y:S02]  /*47d20*/  IMAD R13, R14, 0x20, R13 ;  /* 0x000000200e0d7824 */ /* 0x000fe400078e020d */
[----:B------:R-:W0:Y:S03]  /*47d30*/  LDS.64 R14, [R15+UR9+0x42c00] ;  /* 0x042c00090f0e7984 */ /* 0x000e260008000a00 */
[----:B------:R-:W-:-:S05]  /*47d40*/  LOP3.LUT R13, R13, 0x20, RZ, 0x3c, !PT ;  /* 0x000000200d0d7812 */ /* 0x000fca00078e3cff */
[----:B------:R-:W-:Y:S04]  /*47d50*/  LDS.64 R8, [R13+UR9+0x42800] ;  /* 0x042800090d087984 */ /* 0x000fe80008000a00 */
[----:B------:R-:W1:Y:S01]  /*47d60*/  LDS.64 R12, [R13+UR9+0x42c00] ;  /* 0x042c00090d0c7984 */ /* 0x000e620008000a00 */
[----:B------:R-:W-:Y:S02]  /*47d70*/  IMAD.MOV.U32 R10, RZ, RZ, R26 ;  /* 0x000000ffff0a7224 */ /* 0x000fe400078e001a */
[----:B------:R-:W-:Y:S01]  /*47d80*/  IMAD.MOV.U32 R11, RZ, RZ, R3 ;  /* 0x000000ffff0b7224 */ /* 0x000fe200078e0003 */
[----:B0-----:R-:W-:Y:S04]  /*47d90*/  STL [R1+0x149c], R15 ;  /* 0x00149c0f01007387 */ /* 0x001fe80000100800 */
[----:B-1----:R-:W-:Y:S04]  /*47da0*/  STL [R1+0x14a0], R13 ;  /* 0x0014a00d01007387 */ /* 0x002fe80000100800 */
[----:B------:R0:W-:Y:S02]  /*47db0*/  STL.64 [R1+0x8], R8 ;  /* 0x0000080801007387 */ /* 0x0001e40000100a00 */
[----:B0-----:R-:W-:Y:S01]  /*47dc0*/  MOV R8, R27 ;  /* 0x0000001b00087202 */ /* 0x001fe20000000f00 */
[----:B------:R-:W-:-:S07]  /*47dd0*/  IMAD.MOV.U32 R9, RZ, RZ, R25 ;  /* 0x000000ffff097224 */ /* 0x000fce00078e0019 */
[----:B----4-:R-:W-:Y:S01]  /*47de0*/  HMMA.16816.F32 R8, R8, R22, R16 ;  /* 0x000000160808723c */ /* 0x010fe20000001810 */
[----:B------:R-:W-:-:S15]  /*47df0*/  MOV R15, R22 ;  /* 0x00000016000f7202 */ /* 0x000fde0000000f00 */
[----:B------:R-:W-:-:S03]  /*47e00*/  NOP ;  /* 0x0000000000007918 */ /* 0x000fc60000000000 */
[----:B------:R0:W-:Y:S04]  /*47e10*/  STL.64 [R1+0x250], R8 ;  /* 0x0002500801007387 */ /* 0x0001e80000100a00 */
[----:B------:R1:W-:Y:S01]  /*47e20*/  STL.64 [R1+0x258], R10 ;  /* 0x0002580a01007387 */ /* 0x0003e20000100a00 */
[----:B---3--:R-:W-:Y:S01]  /*47e30*/  FADD R2, -R2, R29 ;  /* 0x0000001d02027221 */ /* 0x008fe20000000100 */
[----:B------:R-:W-:Y:S02]  /*47e40*/  IMAD.MOV.U32 R29, RZ, RZ, R23 ;  /* 0x000000ffff1d7224 */ /* 0x000fe400078e0017 */
[----:B------:R-:W2:Y:S01]  /*47e50*/  LDL.LU.64 R22, [R1+0x14b8] ;  /* 0x0014b80001167983 */ /* 0x000ea20000300a00 */
[----:B0-----:R-:W-:Y:S01]  /*47e60*/  IMAD.MOV.U32 R8, RZ, RZ, R27 ;  /* 0x000000ffff087224 */ /* 0x001fe200078e001b */
[----:B-1----:R-:W-:Y:S01]  /*47e70*/  MOV R10, R26 ;  /* 0x0000001a000a7202 */ /* 0x002fe20000000f00 */
[----:B------:R-:W-:-:S02]  /*47e80*/  IMAD.MOV.U32 R9, RZ, RZ, R25 ;  /* 0x000000ffff097224 */ /* 0x000fc400078e0019 */
[----:B------:R-:W-:Y:S02]  /*47e90*/  IMAD.MOV.U32 R11, RZ, RZ, R3 ;  /* 0x000000ffff0b7224 */ /* 0x000fe400078e0003 */
[----:B------:R-:W-:Y:S01]  /*47ea0*/  FMUL R2, R2, 1.4426950216293334961 ;  /* 0x3fb8aa3b02027820 */ /* 0x000fe20000400000 */
[----:B------:R-:W3:Y:S03]  /*47eb0*/  LDL R18, [R1+0x28] ;  /* 0x0000280001127983 */ /* 0x000ee60000100800 */
[----:B------:R0:W1:Y:S01]  /*47ec0*/  MUFU.EX2 R13, R2 ;  /* 0x00000002000d7308 */ /* 0x0000620000000800 */
[----:B------:R-:W3:Y:S04]  /*47ed0*/  LDL R19, [R1+0x2c] ;  /* 0x00002c0001137983 */ /* 0x000ee80000100800 */
[----:B------:R-:W4:Y:S04]  /*47ee0*/  LDL.LU R17, [R1+0x6a8] ;  /* 0x0006a80001117983 */ /* 0x000f280000300800 */
[----:B------:R-:W5:Y:S04]  /*47ef0*/  LDL.LU R16, [R1+0x6ac] ;  /* 0x0006ac0001107983 */ /* 0x000f680000300800 */
[----:B0-----:R-:W3:Y:S04]  /*47f00*/  LDL.LU R2, [R1+0x8] ;  /* 0x0000080001027983 */ /* 0x001ee80000300800 */
[----:B-1----:R-:W-:Y:S01]  /*47f10*/  STL [R1+0x20], R13 ;  /* 0x0000200d01007387 */ /* 0x002fe20000100800 */
[----:B--2---:R-:W-:Y:S03]  /*47f20*/  HMMA.16816.F32 R8, R8, R6, R20 ;  /* 0x000000060808723c */ /* 0x004fe60000001814 */
[----:B------:R-:W2:Y:S04]  /*47f30*/  LDL.LU.64 R6, [R1+0x14b0] ;  /* 0x0014b00001067983 */ /* 0x000ea80000300a00 */
[----:B------:R-:W2:-:S12]  /*47f40*/  LDL R20, [R1+0x38] ;  /* 0x0000380001147983 */ /* 0x000e980000100800 */
[----:B------:R0:W-:Y:S04]  /*47f50*/  STL.64 [R1+0x240], R8 ;  /* 0x0002400801007387 */ /* 0x0001e80000100a00 */
[----:B------:R1:W-:Y:S04]  /*47f60*/  STL.64 [R1+0x248], R10 ;  /* 0x0002480a01007387 */ /* 0x0003e80000100a00 */
[----:B------:R-:W2:Y:S01]  /*47f70*/  LDL R21, [R1+0x3c] ;  /* 0x00003c0001157983 */ /* 0x000ea20000100800 */
[----:B------:R-:W-:Y:S01]  /*47f80*/  FADD R0, -R0, R24 ;  /* 0x0000001800007221 */ /* 0x000fe20000000100 */
[----:B------:R-:W-:-:S02]  /*47f90*/  IMAD.MOV.U32 R24, RZ, RZ, R27 ;  /* 0x000000ffff187224 */ /* 0x000fc400078e001b */
[----:B------:R-:W3:Y:S01]  /*47fa0*/  LDL.LU R22, [R1+0x6a0] ;  /* 0x0006a00001167983 */ /* 0x000ee20000300800 */
[----:B------:R-:W-:Y:S02]  /*47fb0*/  IMAD.MOV.U32 R27, RZ, RZ, R3 ;  /* 0x000000ffff1b7224 */ /* 0x000fe400078e0003 */
[----:B------:R-:W-:Y:S01]  /*47fc0*/  FMUL R0, R0, 1.4426950216293334961 ;  /* 0x3fb8aa3b00007820 */ /* 0x000fe20000400000 */
[----:B------:R-:W3:Y:S05]  /*47fd0*/  LDL.LU R23, [R1+0x6a4] ;  /* 0x0006a40001177983 */ /* 0x000eea0000300800 */
[----:B------:R-:W0:Y:S02]  /*47fe0*/  MUFU.EX2 R0, R0 ;  /* 0x0000000000007308 */ /* 0x000e240000000800 */
[----:B0-----:R-:W-:Y:S01]  /*47ff0*/  STL [R1+0x24], R0 ;  /* 0x0000240001007387 */ /* 0x001fe20000100800 */
[----:B--2---:R-:W-:Y:S03]  /*48000*/  HMMA.16816.F32 R4, R24, R20, R4 ;  /* 0x000000141804723c */ /* 0x004fe60000001804 */
[----:B------:R-:W2:-:S15]  /*48010*/  LDL R26, [R1+0x30] ;  /* 0x00003000011a7983 */ /* 0x000e9e0000100800 */
[----:B------:R-:W-:Y:S01]  /*48020*/  NOP ;  /* 0x0000000000007918 */ /* 0x000fe20000000000 */
[----:B------:R0:W-:Y:S04]  /*48030*/  STL.64 [R1+0x230], R4 ;  /* 0x0002300401007387 */ /* 0x0001e80000100a00 */
[----:B------:R0:W-:Y:S04]  /*48040*/  STL.64 [R1+0x238], R6 ;  /* 0x0002380601007387 */ /* 0x0001e80000100a00 */
[----:B------:R-:W2:Y:S04]  /*48050*/  LDL R27, [R1+0x34] ;  /* 0x00003400011b7983 */ /* 0x000ea80000100800 */
[----:B------:R-:W2:Y:S04]  /*48060*/  LDL.LU R8, [R1+0x6b0] ;  /* 0x0006b00001087983 */ /* 0x000ea80000300800 */
[----:B------:R-:W2:Y:S04]  /*48070*/  LDL.LU R9, [R1+0x6b4] ;  /* 0x0006b40001097983 */ /* 0x000ea80000300800 */
[----:B-1----:R-:W2:Y:S04]  /*48080*/  LDL.LU R10, [R1+0x6b8] ;  /* 0x0006b800010a7983 */ /* 0x002ea80000300800 */
[----:B------:R-:W2:Y:S01]  /*48090*/  LDL.LU R3, [R1+0x6bc] ;  /* 0x0006bc0001037983 */ /* 0x000ea20000300800 */
[C---:B---3--:R-:W-:Y:S01]  /*480a0*/  FMUL R20, R13.reuse, R22 ;  /* 0x000000160d147220 */ /* 0x048fe20000400000 */
[----:B------:R-:W-:Y:S01]  /*480b0*/  FMUL R21, R13, R23 ;  /* 0x000000170d157220 */ /* 0x000fe20000400000 */
[C---:B----4-:R-:W-:Y:S01]  /*480c0*/  FMUL R22, R0.reuse, R17 ;  /* 0x0000001100167220 */ /* 0x050fe20000400000 */
[----:B-----5:R-:W-:Y:S01]  /*480d0*/  FMUL R23, R0, R16 ;  /* 0x0000001000177220 */ /* 0x020fe20000400000 */
[----:B0-----:R-:W-:Y:S01]  /*480e0*/  MOV R4, R28 ;  /* 0x0000001c00047202 */ /* 0x001fe20000000f00 */
[----:B------:R-:W-:-:S02]  /*480f0*/  IMAD.MOV.U32 R5, RZ, RZ, R14 ;  /* 0x000000ffff057224 */ /* 0x000fc400078e000e */
[----:B------:R-:W-:Y:S02]  /*48100*/  IMAD.MOV.U32 R6, RZ, RZ, R2 ;  /* 0x000000ffff067224 */ /* 0x000fe400078e0002 */
[----:B------:R-:W-:-:S07]  /*48110*/  IMAD.MOV.U32 R7, RZ, RZ, R12 ;  /* 0x000000ffff077224 */ /* 0x000fce00078e000c */
[----:B------:R-:W-:-:S15]  /*48120*/  HMMA.16816.F32 R20, R4, R18, R20 ;  /* 0x000000120414723c */ /* 0x000fde0000001814 */
[----:B------:R-:W-:-:S04]  /*48130*/  NOP ;  /* 0x0000000000007918 */ /* 0x000fc80000000000 */
[----:B------:R0:W-:Y:S04]  /*48140*/  STL.64 [R1+0x14a8], R20 ;  /* 0x0014a81401007387 */ /* 0x0001e80000100a00 */
[----:B0-----:R-:W3:Y:S04]  /*48150*/  LDL R20, [R1+0x40] ;  /* 0x0000400001147983 */ /* 0x001ee80000100800 */
[----:B------:R-:W3:Y:S04]  /*48160*/  LDL R21, [R1+0x44] ;  /* 0x0000440001157983 */ /* 0x000ee80000100800 */
[----:B------:R-:W4:Y:S04]  /*48170*/  LDL.LU R16, [R1+0x6c0] ;  /* 0x0006c00001107983 */ /* 0x000f280000300800 */
[----:B------:R-:W5:Y:S04]  /*48180*/  LDL.LU R17, [R1+0x6c4] ;  /* 0x0006c40001117983 */ /* 0x000f680000300800 */
[----:B------:R-:W3:Y:S04]  /*48190*/  LDL.LU R18, [R1+0x6c8] ;  /* 0x0006c80001127983 */ /* 0x000ee80000300800 */
[----:B------:R-:W3:Y:S04]  /*481a0*/  LDL.LU R19, [R1+0x6cc] ;  /* 0x0006cc0001137983 */ /* 0x000ee80000300800 */
[----:B------:R0:W-:Y:S04]  /*481b0*/  STL.64 [R1+0x1490], R22 ;  /* 0x0014901601007387 */ /* 0x0001e80000100a00 */
[----:B0-----:R-:W3:Y:S04]  /*481c0*/  LDL R22, [R1+0x48] ;  /* 0x0000480001167983 */ /* 0x001ee80000100800 */
[----:B------:R-:W3:Y:S01]  /*481d0*/  LDL R23, [R1+0x4c] ;  /* 0x00004c0001177983 */ /* 0x000ee20000100800 */
[C---:B--2---:R-:W-:Y:S01]  /*481e0*/  FMUL R8, R13.reuse, R8 ;  /* 0x000000080d087220 */ /* 0x044fe20000400000 */
[----:B------:R-:W-:Y:S01]  /*481f0*/  FMUL R9, R13, R9 ;  /* 0x000000090d097220 */ /* 0x000fe20000400000 */
[C---:B------:R-:W-:Y:S01]  /*48200*/  FMUL R10, R0.reuse, R10 ;  /* 0x0000000a000a7220 */ /* 0x040fe20000400000 */
[----:B------:R-:W-:-:S07]  /*48210*/  FMUL R11, R0, R3 ;  /* 0x00000003000b7220 */ /* 0x000fce0000400000 */
[----:B------:R-:W-:Y:S01]  /*48220*/  HMMA.16816.F32 R8, R4, R26, R8 ;  /* 0x0000001a0408723c */ /* 0x000fe20000001808 */
[----:B------:R-:W2:Y:S04]  /*48230*/  LDL.LU R26, [R1+0x690] ;  /* 0x00069000011a7983 */ /* 0x000ea80000300800 */
[----:B------:R-:W2:Y:S04]  /*48240*/  LDL.LU R25, [R1+0x694] ;  /* 0x0006940001197983 */ /* 0x000ea80000300800 */
[----:B------:R-:W2:Y:S04]  /*48250*/  LDL.LU R24, [R1+0x698] ;  /* 0x0006980001187983 */ /* 0x000ea80000300800 */
[----:B------:R-:W2:Y:S01]  /*48260*/  LDL.LU R3, [R1+0x69c] ;  /* 0x00069c0001037983 */ /* 0x000ea20000300800 */
[----:B------:R-:W-:-:S05]  /*48270*/  IMAD.MOV.U32 R27, RZ, RZ, R12 ;  /* 0x000000ffff1b7224 */ /* 0x000fca00078e000c */
[----:B------:R0:W-:Y:S04]  /*48280*/  STL.64 [R1+0x1488], R10 ;  /* 0x0014880a01007387 */ /* 0x0001e80000100a00 */
[----:B0-----:R-:W2:Y:S04]  /*48290*/  LDL R10, [R1+0x60] ;  /* 0x00006000010a7983 */ /* 0x001ea80000100800 */
[----:B------:R-:W2:Y:S01]  /*482a0*/  LDL R11, [R1+0x64] ;  /* 0x00006400010b7983 */ /* 0x000ea20000100800 */
[C---:B----4-:R-:W-:Y:S01]  /*482b0*/  FMUL R16, R13.reuse, R16 ;  /* 0x000000100d107220 */ /* 0x050fe20000400000 */
[----:B-----5:R-:W-:Y:S01]  /*482c0*/  FMUL R17, R13, R17 ;  /* 0x000000110d117220 */ /* 0x020fe20000400000 */
[C---:B---3--:R-:W-:Y:S01]  /*482d0*/  FMUL R18, R0.reuse, R18 ;  /* 0x0000001200127220 */ /* 0x048fe20000400000 */
[----:B------:R-:W-:-:S07]  /*482e0*/  FMUL R19, R0, R19 ;  /* 0x0000001300137220 */ /* 0x000fce0000400000 */
[----:B------:R-:W-:Y:S01]  /*482f0*/  HMMA.16816.F32 R16, R4, R20, R16 ;  /* 0x000000140410723c */ /* 0x000fe20000001810 */
[----:B------:R-:W3:-:S15]  /*48300*/  LDL.LU.64 R20, [R1+0x14a8] ;  /* 0x0014a80001147983 */ /* 0x000ede0000300a00 */
[----:B------:R-:W-:-:S03]  /*48310*/  NOP ;  /* 0x0000000000007918 */ /* 0x000fc60000000000 */
[----:B------:R0:W-:Y:S02]  /*48320*/  STL.64 [R1+0x1480], R18 ;  /* 0x0014801201007387 */ /* 0x0001e40000100a00 */
[----:B0-----:R-:W-:Y:S01]  /*48330*/  MOV R18, R15 ;  /* 0x0000000f00127202 */ /* 0x001fe20000000f00 */
[----:B------:R-:W-:Y:S02]  /*48340*/  IMAD.MOV.U32 R19, RZ, RZ, R29 ;  /* 0x000000ffff137224 */ /* 0x000fe400078e001d */
[C---:B--2---:R-:W-:Y:S01]  /*48350*/  FMUL R4, R13.reuse, R26 ;  /* 0x0000001a0d047220 */ /* 0x044fe20000400000 */
[----:B------:R-:W-:Y:S01]  /*48360*/  MOV R26, R2 ;  /* 0x00000002001a7202 */ /* 0x000fe20000000f00 */
[----:B------:R-:W-:Y:S01]  /*48370*/  FMUL R5, R13, R25 ;  /* 0x000000190d057220 */ /* 0x000fe20000400000 */
[----:B------:R-:W-:Y:S01]  /*48380*/  IMAD.MOV.U32 R25, RZ, RZ, R14 ;  /* 0x000000ffff197224 */ /* 0x000fe200078e000e */
[----:B------:R-:W2:Y:S01]  /*48390*/  LDL.LU R13, [R1+0x14a0] ;  /* 0x0014a000010d7983 */ /* 0x000ea20000300800 */
[----:B------:R-:W-:Y:S01]  /*483a0*/  FMUL R6, R0, R24 ;  /* 0x0000001800067220 */ /* 0x000fe20000400000 */
[----:B------:R-:W-:-:S02]  /*483b0*/  IMAD.MOV.U32 R24, RZ, RZ, R28 ;  /* 0x000000ffff187224 */ /* 0x000fc400078e001c */
[----:B------:R-:W-:Y:S02]  /*483c0*/  FMUL R7, R0, R3 ;  /* 0x0000000300077220 */ /* 0x000fe40000400000 */
[----:B------:R-:W4:Y:S04]  /*483d0*/  LDL R0, [R1+0x888] ;  /* 0x0008880001007983 */ /* 0x000f280000100800 */
[----:B------:R-:W5:Y:S01]  /*483e0*/  LDL.LU R15, [R1+0x149c] ;  /* 0x00149c00010f7983 */ /* 0x000f620000300800 */
[----:B------:R-:W-:Y:S03]  /*483f0*/  HMMA.16816.F32 R4, R24, R22, R4 ;  /* 0x000000161804723c */ /* 0x000fe60000001804 */
[----:B------:R-:W3:Y:S04]  /*48400*/  LDL.LU R29, [R1+0x1498] ;  /* 0x00149800011d7983 */ /* 0x000ee80000300800 */
[----:B------:R-:W4:Y:S04]  /*48410*/  LDL.LU R14, [R1+0x94c] ;  /* 0x00094c00010e7983 */ /* 0x000f280000300800 */
[----:B------:R-:W4:Y:S04]  /*48420*/  LDL R12, [R1+0x88c] ;  /* 0x00088c00010c7983 */ /* 0x000f280000100800 */
[----:B------:R-:W4:Y:S04]  /*48430*/  LDL.LU.64 R22, [R1+0x1490] ;  /* 0x0014900001167983 */ /* 0x000f280000300a00 */
[----:B------:R0:W-:Y:S04]  /*48440*/  STL.64 [R1+0x1478], R6 ;  /* 0x0014780601007387 */ /* 0x0001e80000100a00 */
[----:B------:R-:W4:Y:S01]  /*48450*/  LDL R26, [R1+0xc] ;  /* 0x00000c00011a7983 */ /* 0x000f220000100800 */
[----:B------:R-:W1:Y:S03]  /*48460*/  S2R R2, SR_TID.X ;  /* 0x0000000000027919 */ /* 0x000e660000002100 */
[----:B0-----:R-:W4:Y:S04]  /*48470*/  LDL R6, [R1+0x50] ;  /* 0x0000500001067983 */ /* 0x001f280000100800 */
[----:B------:R-:W4:Y:S01]  /*48480*/  LDL R7, [R1+0x54] ;  /* 0x0000540001077983 */ /* 0x000f220000100800 */
[----:B-1----:R-:W-:-:S02]  /*48490*/  SHF.L.U32 R28, R2, 0x3, RZ ;  /* 0x00000003021c7819 */ /* 0x002fc400000006ff */
[----:B------:R-:W-:Y:S02]  /*484a0*/  LOP3.LUT R3, R2, 0x1c, RZ, 0xc0, !PT ;  /* 0x0000001c02037812 */ /* 0x000fe400078ec0ff */
[----:B------:R-:W-:-:S05]  /*484b0*/  LOP3.LUT R28, R28, 0x78, RZ, 0xc0, !PT ;  /* 0x000000781c1c7812 */ /* 0x000fca00078ec0ff */
[----:B------:R-:W-:Y:S02]  /*484c0*/  IMAD R28, R3, 0x20, R28 ;  /* 0x00000020031c7824 */ /* 0x000fe400078e021c */
[----:B--2---:R-:W-:Y:S02]  /*484d0*/  IMAD.MOV.U32 R27, RZ, RZ, R13 ;  /* 0x000000ffff1b7224 */ /* 0x004fe400078e000d */
[----:B-----5:R-:W-:Y:S02]  /*484e0*/  IMAD.MOV.U32 R25, RZ, RZ, R15 ;  /* 0x000000ffff197224 */ /* 0x020fe400078e000f */
[----:B---3--:R-:W-:-:S07]  /*484f0*/  IMAD.MOV.U32 R24, RZ, RZ, R29 ;  /* 0x000000ffff187224 */ /* 0x008fce00078e001d */
[----:B----4-:R-:W-:Y:S01]  /*48500*/  HMMA.16816.F32 R20, R24, R10, R20 ;  /* 0x0000000a1814723c */ /* 0x010fe20000001814 */
[----:B------:R-:W0:Y:S04]  /*48510*/  LDS.64 R26, [R28+UR9+0x43000] ;  /* 0x043000091c1a7984 */ /* 0x000e280008000a00 */
[----:B------:R-:W1:Y:S04]  /*48520*/  LDS.64 R24, [R28+UR9+0x43400] ;  /* 0x043400091c187984 */ /* 0x000e680008000a00 */
[----:B------:R-:W2:Y:S04]  /*48530*/  LDL.LU.64 R10, [R1+0x1488] ;  /* 0x00148800010a7983 */ /* 0x000ea80000300a00 */
[----:B0-----:R0:W-:Y:S06]  /*48540*/  STL [R1+0x1458], R27 ;  /* 0x0014581b01007387 */ /* 0x0011ec0000100800 */
[----:B------:R-:W-:Y:S04]  /*48550*/  STL.64 [R1+0x220], R20 ;  /* 0x0002201401007387 */ /* 0x000fe80000100a00 */
[----:B------:R-:W-:Y:S04]  /*48560*/  STL.64 [R1+0x228], R22 ;  /* 0x0002281601007387 */ /* 0x000fe80000100a00 */
[----:B0-----:R-:W3:Y:S04]  /*48570*/  LDL.LU R27, [R1+0x948] ;  /* 0x00094800011b7983 */ /* 0x001ee80000300800 */
[----:B-1----:R0:W-:Y:S04]  /*48580*/  STL [R1+0x1470], R25 ;  /* 0x0014701901007387 */ /* 0x0021e80000100800 */
[----:B0-----:R-:W4:Y:S01]  /*48590*/  LDL.LU R25, [R1+0xc] ;  /* 0x00000c0001197983 */ /* 0x001f220000300800 */
[----:B------:R-:W-:-:S05]  /*485a0*/  IMAD.SHL.U32 R2, R2, 0x8, RZ ;  /* 0x0000000802027824 */ /* 0x000fca00078e00ff */
[----:B------:R-:W-:-:S04]  /*485b0*/  LOP3.LUT R2, R2, 0x78, RZ, 0xc0, !PT ;  /* 0x0000007802027812 */ /* 0x000fc800078ec0ff */
[----:B------:R-:W-:-:S04]  /*485c0*/  LEA R2, R3, R2, 0x5 ;  /* 0x0000000203027211 */ /* 0x000fc800078e28ff */
[----:B------:R-:W-:-:S05]  /*485d0*/  LOP3.LUT R2, R2, 0x20, RZ, 0x3c, !PT ;  /* 0x0000002002027812 */ /* 0x000fca00078e3cff */
[----:B------:R-:W0:Y:S01]  /*485e0*/  LDS.64 R22, [R2+UR9+0x43000] ;  /* 0x0430000902167984 */ /* 0x000e220008000a00 */
[----:B------:R-:W-:Y:S02]  /*485f0*/  IMAD.MOV.U32 R20, RZ, RZ, R29 ;  /* 0x000000ffff147224 */ /* 0x000fe400078e001d */
[----:B------:R-:W-:Y:S02]  /*48600*/  IMAD.MOV.U32 R21, RZ, RZ, R15 ;  /* 0x000000ffff157224 */ /* 0x000fe400078e000f */
[----:B------:R-:W-:Y:S01]  /*48610*/  FADD R0, -R0, R14 ;  /* 0x0000000e00007221 */ /* 0x000fe20000000100 */
[----:B------:R-:W1:Y:S04]  /*48620*/  LDS.64 R2, [R2+UR9+0x43400] ;  /* 0x0434000902027984 */ /* 0x000e680008000a00 */
[----:B0-----:R0:W-:Y:S02]  /*48630*/  STL.64 [R1], R22 ;  /* 0x0000001601007387 */ /* 0x0011e40000100a00 */
[----:B0-----:R-:W-:Y:S01]  /*48640*/  MOV R23, R13 ;  /* 0x0000000d00177202 */ /* 0x001fe20000000f00 */
[----:B----4-:R-:W-:-:S07]  /*48650*/  IMAD.MOV.U32 R22, RZ, RZ, R25 ;  /* 0x000000ffff167224 */ /* 0x010fce00078e0019 */
[----:B--2---:R-:W-:Y:S01]  /*48660*/  HMMA.16816.F32 R8, R20, R18, R8 ;  /* 0x000000121408723c */ /* 0x004fe20000001808 */
        /* <DEDUP_REMOVED lines=14> */
[----:B------:R-:W3:Y:S01]  /*48750*/  LDL.LU R23, [R1] ;  /* 0x0000000001177983 */ /* 0x000ee20000300800 */
        /* <DEDUP_REMOVED lines=9> */
[----:B------:R-:W2:Y:S04]  /*487f0*/  LDL R17, [R1+0x3c] ;  /* 0x00003c0001117983 */ /* 0x000ea80000100800 */
[----:B------:R-:W5:Y:S01]  /*48800*/  LDL.LU R19, [R1+0x6e0] ;  /* 0x0006e00001137983 */ /* 0x000f620000300800 */
[----:B0-----:R-:W-:-:S02]  /*48810*/  IMAD.MOV.U32 R8, RZ, RZ, R29 ;  /* 0x000000ffff087224 */ /* 0x001fc400078e001d */
[----:B------:R-:W-:Y:S01]  /*48820*/  IMAD.MOV.U32 R9, RZ, RZ, R15 ;  /* 0x000000ffff097224 */ /* 0x000fe200078e000f */
[----:B-1----:R-:W-:Y:S01]  /*48830*/  MOV R11, R13 ;  /* 0x0000000d000b7202 */ /* 0x002fe20000000f00 */
[----:B------:R-:W-:Y:S01]  /*48840*/  IMAD.MOV.U32 R10, RZ, RZ, R25 ;  /* 0x000000ffff0a7224 */ /* 0x000fe200078e0019 */
[----:B------:R-:W-:Y:S04]  /*48850*/  STL [R1+0x1448], R28 ;  /* 0x0014481c01007387 */ /* 0x000fe80000100800 */
[----:B------:R-:W-:Y:S04]  /*48860*/  STL [R1+0x4cc], R22 ;  /* 0x0004cc1601007387 */ /* 0x000fe80000100800 */
[----:B------:R-:W5:Y:S01]  /*48870*/  LDL.LU R25, [R1+0x1470] ;  /* 0x0014700001197983 */ /* 0x000f620000300800 */
[----:B--2---:R-:W-:Y:S01]  /*48880*/  HMMA.16816.F32 R8, R8, R16, R4 ;  /* 0x000000100808723c */ /* 0x004fe20000001804 */
[C---:B----4-:R-:W-:Y:S01]  /*48890*/  FMUL R5, R27.reuse, R0 ;  /* 0x000000001b057220 */ /* 0x050fe20000400000 */
[C---:B---3--:R-:W-:Y:S01]  /*488a0*/  FMUL R6, R22.reuse, R12 ;  /* 0x0000000c16067220 */ /* 0x048fe20000400000 */
[----:B-----5:R-:W-:Y:S01]  /*488b0*/  FMUL R7, R22, R14 ;  /* 0x0000000e16077220 */ /* 0x020fe20000400000 */
[----:B------:R-:W-:-:S15]  /*488c0*/  FMUL R4, R27, R19 ;  /* 0x000000131b047220 */ /* 0x000fde0000400000 */
[----:B------:R0:W-:Y:S04]  /*488d0*/  STL.64 [R1+0x1c0], R8 ;  /* 0x0001c00801007387 */ /* 0x0001e80000100a00 */
[----:B------:R1:W-:Y:S04]  /*488e0*/  STL.64 [R1+0x1c8], R10 ;  /* 0x0001c80a01007387 */ /* 0x0003e80000100a00 */
[----:B------:R-:W2:Y:S01]  /*488f0*/  LDL.LU R12, [R1+0x6f0] ;  /* 0x0006f000010c7983 */ /* 0x000ea20000300800 */
[----:B0-----:R-:W-:-:S03]  /*48900*/  IMAD.MOV.U32 R8, RZ, RZ, R26 ;  /* 0x000000ffff087224 */ /* 0x001fc600078e001a */
[----:B------:R-:W3:Y:S01]  /*48910*/  LDL.LU R13, [R1+0x6f4] ;  /* 0x0006f400010d7983 */ /* 0x000ee20000300800 */
[----:B------:R-:W-:Y:S02]  /*48920*/  IMAD.MOV.U32 R9, RZ, RZ, R24 ;  /* 0x000000ffff097224 */ /* 0x000fe400078e0018 */
[----:B-1----:R-:W-:Y:S01]  /*48930*/  IMAD.MOV.U32 R10, RZ, RZ, R23 ;  /* 0x000000ffff0a7224 */ /* 0x002fe200078e0017 */
[----:B------:R-:W-:Y:S01]  /*48940*/  MOV R11, R2 ;  /* 0x00000002000b7202 */ /* 0x000fe20000000f00 */
[----:B------:R-:W4:Y:S04]  /*48950*/  LDL.LU R14, [R1+0x6f8] ;  /* 0x0006f800010e7983 */ /* 0x000f280000300800 */
[----:B------:R-:W5:Y:S02]  /*48960*/  LDL.LU R15, [R1+0x6fc] ;  /* 0x0006fc00010f7983 */ /* 0x000f640000300800 */
[----:B------:R-:W-:-:S15]  /*48970*/  HMMA.16816.F32 R4, R8, R20, R4 ;  /* 0x000000140804723c */ /* 0x000fde0000001804 */
[----:B------:R-:W-:-:S04]  /*48980*/  NOP ;  /* 0x0000000000007918 */ /* 0x000fc80000000000 */
[----:B------:R0:W-:Y:S04]  /*48990*/  STL.64 [R1+0x1460], R4 ;  /* 0x0014600401007387 */ /* 0x0001e80000100a00 */
[----:B0-----:R-:W2:Y:S04]  /*489a0*/  LDL R4, [R1+0x40] ;  /* 0x0000400001047983 */ /* 0x001ea80000100800 */
[----:B------:R-:W2:Y:S04]  /*489b0*/  LDL R5, [R1+0x44] ;  /* 0x0000440001057983 */ /* 0x000ea80000100800 */
[----:B--2---:R0:W-:Y:S04]  /*489c0*/  STL.64 [R1+0x1468], R4 ;  /* 0x0014680401007387 */ /* 0x0041e80000100a00 */
[----:B0-----:R-:W2:Y:S04]  /*489d0*/  LDL R4, [R1+0x30] ;  /* 0x0000300001047983 */ /* 0x001ea80000100800 */
[----:B------:R-:W2:Y:S04]  /*489e0*/  LDL R5, [R1+0x34] ;  /* 0x0000340001057983 */ /* 0x000ea80000100800 */
[----:B------:R0:W-:Y:S01]  /*489f0*/  STL.64 [R1+0x1450], R6 ;  /* 0x0014500601007387 */ /* 0x0001e20000100a00 */
[C---:B------:R-:W-:Y:S01]  /*48a00*/  FMUL R12, R27.reuse, R12 ;  /* 0x0000000c1b0c7220 */ /* 0x040fe20000400000 */
[C---:B---3--:R-:W-:Y:S01]  /*48a10*/  FMUL R13, R27.reuse, R13 ;  /* 0x0000000d1b0d7220 */ /* 0x048fe20000400000 */
[C---:B----4-:R-:W-:Y:S01]  /*48a20*/  FMUL R14, R22.reuse, R14 ;  /* 0x0000000e160e7220 */ /* 0x050fe20000400000 */
[C---:B-----5:R-:W-:Y:S01]  /*48a30*/  FMUL R15, R22.reuse, R15 ;  /* 0x0000000f160f7220 */ /* 0x060fe20000400000 */
[----:B0-----:R-:W3:Y:S04]  /*48a40*/  LDL R6, [R1+0x48] ;  /* 0x0000480001067983 */ /* 0x001ee80000100800 */
[----:B------:R-:W3:Y:S04]  /*48a50*/  LDL R7, [R1+0x4c] ;  /* 0x00004c0001077983 */ /* 0x000ee80000100800 */
[----:B------:R-:W4:Y:S04]  /*48a60*/  LDL.LU R16, [R1+0x700] ;  /* 0x0007000001107983 */ /* 0x000f280000300800 */
[----:B------:R-:W5:Y:S04]  /*48a70*/  LDL.LU R17, [R1+0x704] ;  /* 0x0007040001117983 */ /* 0x000f680000300800 */
[----:B------:R-:W3:Y:S04]  /*48a80*/  LDL.LU R18, [R1+0x708] ;  /* 0x0007080001127983 */ /* 0x000ee80000300800 */
[----:B------:R-:W3:Y:S04]  /*48a90*/  LDL.LU R0, [R1+0x70c] ;  /* 0x00070c0001007983 */ /* 0x000ee80000300800 */
[----:B------:R-:W3:Y:S04]  /*48aa0*/  LDL R28, [R1+0x60] ;  /* 0x00006000011c7983 */ /* 0x000ee80000100800 */
[----:B------:R-:W3:Y:S04]  /*48ab0*/  LDL R29, [R1+0x64] ;  /* 0x00006400011d7983 */ /* 0x000ee80000100800 */
[----:B------:R-:W3:Y:S04]  /*48ac0*/  LDL.LU R21, [R1+0x6d8] ;  /* 0x0006d80001157983 */ /* 0x000ee80000300800 */
[----:B------:R-:W3:Y:S01]  /*48ad0*/  LDL.LU R20, [R1+0x6dc] ;  /* 0x0006dc0001147983 */ /* 0x000ee20000300800 */
[----:B--2---:R-:W-:Y:S03]  /*48ae0*/  HMMA.16816.F32 R12, R8, R4, R12 ;  /* 0x00000004080c723c */ /* 0x004fe6000000180c */
[----:B------:R-:W2:Y:S01]  /*48af0*/  LDL.LU.64 R4, [R1+0x1468] ;  /* 0x0014680001047983 */ /* 0x000ea20000300a00 */
[C---:B----4-:R-:W-:Y:S01]  /*48b00*/  FMUL R16, R27.reuse, R16 ;  /* 0x000000101b107220 */ /* 0x050fe20000400000 */
[----:B-----5:R-:W-:Y:S01]  /*48b10*/  FMUL R17, R27, R17 ;  /* 0x000000111b117220 */ /* 0x020fe20000400000 */
[C---:B---3--:R-:W-:Y:S01]  /*48b20*/  FMUL R18, R22.reuse, R18 ;  /* 0x0000001216127220 */ /* 0x048fe20000400000 */
[----:B------:R-:W-:-:S07]  /*48b30*/  FMUL R19, R22, R0 ;  /* 0x0000000016137220 */ /* 0x000fce0000400000 */
[----:B--2---:R-:W-:Y:S01]  /*48b40*/  HMMA.16816.F32 R16, R8, R4, R16 ;  /* 0x000000040810723c */ /* 0x004fe20000001810 */
[----:B------:R-:W2:Y:S04]  /*48b50*/  LDL.LU.64 R4, [R1+0x1460] ;  /* 0x0014600001047983 */ /* 0x000ea80000300a00 */
[----:B------:R-:W3:Y:S04]  /*48b60*/  LDL.LU R10, [R1+0x6d0] ;  /* 0x0006d000010a7983 */ /* 0x000ee80000300800 */
[----:B------:R-:W4:Y:S04]  /*48b70*/  LDL.LU R11, [R1+0x6d4] ;  /* 0x0006d400010b7983 */ /* 0x000f280000300800 */
[----:B------:R-:W5:Y:S01]  /*48b80*/  LDL R0, [R1+0x884] ;  /* 0x0008840001007983 */ /* 0x000f620000100800 */
[C---:B---3--:R-:W-:Y:S01]  /*48b90*/  FMUL R8, R27.reuse, R10 ;  /* 0x0000000a1b087220 */ /* 0x048fe20000400000 */
[C---:B------:R-:W-:Y:S01]  /*48ba0*/  FMUL R10, R22.reuse, R21 ;  /* 0x00000015160a7220 */ /* 0x040fe20000400000 */
[----:B----4-:R-:W-:Y:S01]  /*48bb0*/  FMUL R9, R27, R11 ;  /* 0x0000000b1b097220 */ /* 0x010fe20000400000 */
[----:B------:R-:W-:Y:S01]  /*48bc0*/  FMUL R11, R22, R20 ;  /* 0x00000014160b7220 */ /* 0x000fe20000400000 */
[----:B------:R-:W-:Y:S01]  /*48bd0*/  IMAD.MOV.U32 R22, RZ, RZ, R23 ;  /* 0x000000ffff167224 */ /* 0x000fe200078e0017 */
[----:B------:R-:W3:Y:S01]  /*48be0*/  LDL.LU R27, [R1+0x1458] ;  /* 0x00145800011b7983 */ /* 0x000ee20000300800 */
[----:B------:R-:W-:Y:S01]  /*48bf0*/  IMAD.MOV.U32 R20, RZ, RZ, R26 ;  /* 0x000000ffff147224 */ /* 0x000fe200078e001a */
[----:B------:R-:W-:Y:S01]  /*48c00*/  MOV R23, R2 ;  /* 0x0000000200177202 */ /* 0x000fe20000000f00 */
[----:B------:R-:W-:Y:S01]  /*48c10*/  IMAD.MOV.U32 R21, RZ, RZ, R24 ;  /* 0x000000ffff157224 */ /* 0x000fe200078e0018 */
[----:B------:R-:W4:Y:S04]  /*48c20*/  LDL.LU R26, [R1+0x4] ;  /* 0x00000400011a7983 */ /* 0x000f280000300800 */
[----:B------:R-:W5:Y:S02]  /*48c30*/  LDL.LU R24, [R1+0x954] ;  /* 0x0009540001187983 */ /* 0x000f640000300800 */
[----:B------:R-:W-:Y:S02]  /*48c40*/  HMMA.16816.F32 R8, R20, R6, R8 ;  /* 0x000000061408723c */ /* 0x000fe40000001808 */
[----:B------:R-:W2:Y:S04]  /*48c50*/  LDL R2, [R1+0x880] ;  /* 0x0008800001027983 */ /* 0x000ea80000100800 */
[----:B------:R-:W2:Y:S01]  /*48c60*/  LDL.LU.64 R6, [R1+0x1450] ;  /* 0x0014500001067983 */ /* 0x000ea20000300a00 */
[----:B------:R-:W-:Y:S01]  /*48c70*/  IMAD.MOV.U32 R21, RZ, RZ, R25 ;  /* 0x000000ffff157224 */ /* 0x000fe200078e0019 */
[----:B------:R-:W-:-:S11]  /*48c80*/  MOV R23, R3 ;  /* 0x0000000300177202 */ /* 0x000fd60000000f00 */
[----:B------:R0:W-:Y:S04]  /*48c90*/  STL.64 [R1+0x1440], R10 ;  /* 0x0014400a01007387 */ /* 0x0001e80000100a00 */
[----:B0-----:R-:W5:Y:S04]  /*48ca0*/  LDL R10, [R1+0x50] ;  /* 0x00005000010a7983 */ /* 0x001f680000100800 */
[----:B------:R-:W5:Y:S01]  /*48cb0*/  LDL R11, [R1+0x54] ;  /* 0x00005400010b7983 */ /* 0x000f620000100800 */
[----:B---3--:R-:W-:Y:S02]  /*48cc0*/  IMAD.MOV.U32 R20, RZ, RZ, R27 ;  /* 0x000000ffff147224 */ /* 0x008fe400078e001b */
[----:B----4-:R-:W-:-:S07]  /*48cd0*/  IMAD.MOV.U32 R22, RZ, RZ, R26 ;  /* 0x000000ffff167224 */ /* 0x010fce00078e001a */
[----:B--2---:R-:W-:Y:S01]  /*48ce0*/  HMMA.16816.F32 R20, R20, R28, R4 ;  /* 0x0000001c1414723c */ /* 0x004fe20000001804 */
[----:B------:R-:W2:Y:S01]  /*48cf0*/  LDL.LU R28, [R1+0x1448] ;  /* 0x00144800011c7983 */ /* 0x000ea20000300800 */
[----:B------:R-:W0:Y:S02]  /*48d00*/  S2R R7, SR_TID.X ;  /* 0x0000000000077919 */ /* 0x000e240000002100 */
[C---:B0-----:R-:W-:Y:S01]  /*48d10*/  LOP3.LUT R29, R7.reuse, 0x1c, RZ, 0xc0, !PT ;  /* 0x0000001c071d7812 */ /* 0x041fe200078ec0ff */
[----:B------:R-:W-:-:S05]  /*48d20*/  IMAD.SHL.U32 R7, R7, 0x8, RZ ;  /* 0x0000000807077824 */ /* 0x000fca00078e00ff */
[----:B------:R-:W-:-:S05]  /*48d30*/  LOP3.LUT R7, R7, 0x78, RZ, 0xc0, !PT ;  /* 0x0000007807077812 */ /* 0x000fca00078ec0ff */
[----:B------:R-:W-:-:S04]  /*48d40*/  IMAD R7, R29, 0x20, R7 ;  /* 0x000000201d077824 */ /* 0x000fc800078e0207 */
[----:B------:R-:W-:Y:S04]  /*48d50*/  STL.64 [R1+0x1b0], R20 ;  /* 0x0001b01401007387 */ /* 0x000fe80000100a00 */
[----:B------:R-:W-:Y:S04]  /*48d60*/  STL.64 [R1+0x1b8], R22 ;  /* 0x0001b81601007387 */ /* 0x000fe80000100a00 */
[----:B--2---:R-:W0:Y:S04]  /*48d70*/  LDS.64 R4, [R28+UR9+0x43800] ;  /* 0x043800091c047984 */ /* 0x004e280008000a00 */
[----:B------:R-:W1:Y:S04]  /*48d80*/  LDS.64 R28, [R28+UR9+0x43c00] ;  /* 0x043c00091c1c7984 */ /* 0x000e680008000a00 */
[----:B0-----:R0:W-:Y:S02]  /*48d90*/  STL.64 [R1+0x8], R4 ;  /* 0x0000080401007387 */ /* 0x0011e40000100a00 */
[----:B0-----:R-:W-:-:S05]  /*48da0*/  IMAD.MOV.U32 R4, RZ, RZ, R5 ;  /* 0x000000ffff047224 */ /* 0x001fca00078e0005 */
[----:B------:R0:W-:Y:S04]  /*48db0*/  STL [R1+0x1430], R4 ;  /* 0x0014300401007387 */ /* 0x0001e80000100800 */
[----:B------:R-:W2:Y:S04]  /*48dc0*/  LDL R5, [R1+0x5c] ;  /* 0x00005c0001057983 */ /* 0x000ea80000100800 */
[----:B0-----:R-:W2:Y:S04]  /*48dd0*/  LDL R4, [R1+0x58] ;  /* 0x0000580001047983 */ /* 0x001ea80000100800 */
[----:B-1----:R0:W-:Y:S04]  /*48de0*/  STL [R1+0x1434], R29 ;  /* 0x0014341d01007387 */ /* 0x0021e80000100800 */
[----:B0-----:R-:W3:Y:S01]  /*48df0*/  LDL.LU R29, [R1+0x950] ;  /* 0x00095000011d7983 */ /* 0x001ee20000300800 */
[----:B------:R-:W-:-:S05]  /*48e00*/  LOP3.LUT R7, R7, 0x20, RZ, 0x3c, !PT ;  /* 0x0000002007077812 */ /* 0x000fca00078e3cff */
[----:B------:R-:W0:Y:S01]  /*48e10*/  LDS.64 R22, [R7+UR9+0x43800] ;  /* 0x0438000907167984 */ /* 0x000e220008000a00 */
[----:B------:R-:W-:Y:S01]  /*48e20*/  MOV R20, R27 ;  /* 0x0000001b00147202 */ /* 0x000fe20000000f00 */
[----:B------:R-:W-:Y:S02]  /*48e30*/  IMAD.MOV.U32 R21, RZ, RZ, R25 ;  /* 0x000000ffff157224 */ /* 0x000fe400078e0019 */
[----:B-----5:R-:W-:Y:S01]  /*48e40*/  FADD R0, -R0, R24 ;  /* 0x0000001800007221 */ /* 0x020fe20000000100 */
[----:B------:R-:W1:Y:S04]  /*48e50*/  LDS.64 R6, [R7+UR9+0x43c00] ;  /* 0x043c000907067984 */ /* 0x000e680008000a00 */
[----:B0-----:R0:W-:Y:S02]  /*48e60*/  STL.64 [R1+0x18], R22 ;  /* 0x0000181601007387 */ /* 0x0011e40000100a00 */
[----:B0-----:R-:W-:-:S02]  /*48e70*/  IMAD.MOV.U32 R22, RZ, RZ, R26 ;  /* 0x000000ffff167224 */ /* 0x001fc400078e001a */
[----:B------:R-:W-:-:S07]  /*48e80*/  IMAD.MOV.U32 R23, RZ, RZ, R3 ;  /* 0x000000ffff177224 */ /* 0x000fce00078e0003 */
[----:B--2---:R-:W-:Y:S01]  /*48e90*/  HMMA.16816.F32 R12, R20, R4, R12 ;  /* 0x00000004140c723c */ /* 0x004fe2000000180c */
[----:B------:R-:W2:Y:S01]  /*48ea0*/  LDL R4, [R1+0x28] ;  /* 0x0000280001047983 */ /* 0x000ea20000100800 */
[----:B---3--:R-:W-:-:S15]  /*48eb0*/  FADD R2, -R2, R29 ;  /* 0x0000001d02027221 */ /* 0x008fde0000000100 */
[----:B------:R-:W-:Y:S02]  /*48ec0*/  NOP ;  /* 0x0000000000007918 */ /* 0x000fe40000000000 */
[----:B------:R0:W-:Y:S01]  /*48ed0*/  STL.64 [R1+0x190], R12 ;  /* 0x0001900c01007387 */ /* 0x0001e20000100a00 */
[----:B------:R-:W-:-:S03]  /*48ee0*/  FMUL R2, R2, 1.4426950216293334961 ;  /* 0x3fb8aa3b02027820 */ /* 0x000fc60000400000 */
[----:B------:R3:W-:Y:S01]  /*48ef0*/  STL.64 [R1+0x198], R14 ;  /* 0x0001980e01007387 */ /* 0x0007e20000100a00 */
[----:B------:R-:W4:Y:S03]  /*48f00*/  MUFU.EX2 R29, R2 ;  /* 0x00000002001d7308 */ /* 0x000f260000000800 */
[----:B------:R-:W2:Y:S01]  /*48f10*/  LDL R5, [R1+0x2c] ;  /* 0x00002c0001057983 */ /* 0x000ea20000100800 */
[-C--:B0-----:R-:W-:Y:S01]  /*48f20*/  MOV R12, R27.reuse ;  /* 0x0000001b000c7202 */ /* 0x081fe20000000f00 */
[----:B------:R-:W-:Y:S02]  /*48f30*/  IMAD.MOV.U32 R13, RZ, RZ, R25 ;  /* 0x000000ffff0d7224 */ /* 0x000fe400078e0019 */
[----:B------:R-:W5:Y:S01]  /*48f40*/  LDL.LU R23, [R1+0x710] ;  /* 0x0007100001177983 */ /* 0x000f620000300800 */
[----:B---3--:R-:W-:Y:S02]  /*48f50*/  IMAD.MOV.U32 R14, RZ, RZ, R26 ;  /* 0x000000ffff0e7224 */ /* 0x008fe400078e001a */
[--C-:B------:R-:W-:Y:S01]  /*48f60*/  IMAD.MOV.U32 R15, RZ, RZ, R3.reuse ;  /* 0x000000ffff0f7224 */ /* 0x100fe200078e0003 */
[----:B------:R-:W3:Y:S04]  /*48f70*/  LDL.LU R22, [R1+0x714] ;  /* 0x0007140001167983 */ /* 0x000ee80000300800 */
[----:B------:R-:W2:Y:S02]  /*48f80*/  LDL.LU R21, [R1+0x718] ;  /* 0x0007180001157983 */ /* 0x000ea40000300800 */
[----:B------:R-:W-:Y:S02]  /*48f90*/  HMMA.16816.F32 R12, R12, R10, R16 ;  /* 0x0000000a0c0c723c */ /* 0x000fe40000001810 */
[----:B------:R-:W2:Y:S04]  /*48fa0*/  LDL.LU R20, [R1+0x71c] ;  /* 0x00071c0001147983 */ /* 0x000ea80000300800 */
[----:B----4-:R-:W-:Y:S04]  /*48fb0*/  STL [R1+0x4c0], R29 ;  /* 0x0004c01d01007387 */ /* 0x010fe80000100800 */
[----:B------:R-:W4:Y:S04]  /*48fc0*/  LDL.LU.64 R10, [R1+0x1440] ;  /* 0x00144000010a7983 */ /* 0x000f280000300a00 */
[----:B------:R-:W4:Y:S05]  /*48fd0*/  LDL R18, [R1+0x38] ;  /* 0x0000380001127983 */ /* 0x000f2a0000100800 */
[----:B------:R5:W-:Y:S04]  /*48fe0*/  STL.64 [R1+0x180], R12 ;  /* 0x0001800c01007387 */ /* 0x000be80000100a00 */
[----:B------:R2:W-:Y:S04]  /*48ff0*/  STL.64 [R1+0x188], R14 ;  /* 0x0001880e01007387 */ /* 0x0005e80000100a00 */
[----:B------:R-:W4:Y:S01]  /*49000*/  LDL R19, [R1+0x3c] ;  /* 0x00003c0001137983 */ /* 0x000f220000100800 */
[----:B------:R-:W-:Y:S01]  /*49010*/  MOV R24, R27 ;  /* 0x0000001b00187202 */ /* 0x000fe20000000f00 */
[----:B------:R-:W-:-:S02]  /*49020*/  IMAD.MOV.U32 R27, RZ, RZ, R3 ;  /* 0x000000ffff1b7224 */ /* 0x000fc400078e0003 */
[----:B------:R-:W-:-:S06]  /*49030*/  FMUL R0, R0, 1.4426950216293334961 ;  /* 0x3fb8aa3b00007820 */ /* 0x000fcc0000400000 */
[----:B------:R-:W0:Y:S02]  /*49040*/  MUFU.EX2 R0, R0 ;  /* 0x0000000000007308 */ /* 0x000e240000000800 */
[----:B0-----:R-:W-:Y:S04]  /*49050*/  STL [R1+0x4c4], R0 ;  /* 0x0004c40001007387 */ /* 0x001fe80000100800 */
[----:B------:R-:W2:Y:S01]  /*49060*/  LDL R2, [R1+0x30] ;  /* 0x0000300001027983 */ /* 0x000ea20000100800 */
[----:B----4-:R-:W-:-:S15]  /*49070*/  HMMA.16816.F32 R8, R24, R18, R8 ;  /* 0x000000121808723c */ /* 0x010fde0000001808 */
[----:B------:R-:W-:-:S04]  /*49080*/  NOP ;  /* 0x0000000000007918 */ /* 0x000fc80000000000 */
[----:B------:R0:W-:Y:S04]  /*49090*/  STL.64 [R1+0x170], R8 ;  /* 0x0001700801007387 */ /* 0x0001e80000100a00 */
[----:B------:R1:W-:Y:S04]  /*490a0*/  STL.64 [R1+0x178], R10 ;  /* 0x0001780a01007387 */ /* 0x0003e80000100a00 */
[----:B------:R-:W4:Y:S04]  /*490b0*/  LDL R3, [R1+0x34] ;  /* 0x0000340001037983 */ /* 0x000f280000100800 */
[----:B------:R-:W4:Y:S04]  /*490c0*/  LDL.LU R26, [R1+0x8] ;  /* 0x00000800011a7983 */ /* 0x000f280000300800 */
[----:B------:R-:W4:Y:S01]  /*490d0*/  LDL.LU R27, [R1+0x18] ;  /* 0x00001800011b7983 */ /* 0x000f220000300800 */
[C---:B-----5:R-:W-:Y:S01]  /*490e0*/  FMUL R12, R29.reuse, R23 ;  /* 0x000000171d0c7220 */ /* 0x060fe20000400000 */
[----:B---3--:R-:W-:Y:S01]  /*490f0*/  FMUL R13, R29, R22 ;  /* 0x000000161d0d7220 */ /* 0x008fe20000400000 */
[C---:B--2---:R-:W-:Y:S01]  /*49100*/  FMUL R14, R0.reuse, R21 ;  /* 0x00000015000e7220 */ /* 0x044fe20000400000 */
[----:B------:R-:W-:Y:S01]  /*49110*/  FMUL R15, R0, R20 ;  /* 0x00000014000f7220 */ /* 0x000fe20000400000 */
[----:B0-----:R-:W-:Y:S01]  /*49120*/  IMAD.MOV.U32 R9, RZ, RZ, R28 ;  /* 0x000000ffff097224 */ /* 0x001fe200078e001c */
[----:B------:R-:W2:Y:S01]  /*49130*/  LDL.LU R16, [R1+0x720] ;  /* 0x0007200001107983 */ /* 0x000ea20000300800 */
[----:B-1----:R-:W-:-:S03]  /*49140*/  IMAD.MOV.U32 R11, RZ, RZ, R6 ;  /* 0x000000ffff0b7224 */ /* 0x002fc600078e0006 */
[----:B------:R-:W3:Y:S04]  /*49150*/  LDL.LU R17, [R1+0x724] ;  /* 0x0007240001117983 */ /* 0x000ee80000300800 */
[----:B------:R-:W5:Y:S04]  /*49160*/  LDL.LU R18, [R1+0x728] ;  /* 0x0007280001127983 */ /* 0x000f680000300800 */
[----:B------:R-:W2:Y:S01]  /*49170*/  LDL.LU R19, [R1+0x72c] ;  /* 0x00072c0001137983 */ /* 0x000ea20000300800 */
[----:B----4-:R-:W-:Y:S01]  /*49180*/  IMAD.MOV.U32 R8, RZ, RZ, R26 ;  /* 0x000000ffff087224 */ /* 0x010fe200078e001a */
[----:B------:R-:W-:-:S07]  /*49190*/  MOV R10, R27 ;  /* 0x0000001b000a7202 */ /* 0x000fce0000000f00 */
[----:B------:R-:W-:-:S15]  /*491a0*/  HMMA.16816.F32 R12, R8, R4, R12 ;  /* 0x00000004080c723c */ /* 0x000fde000000180c */
[----:B------:R-:W-:-:S04]  /*491b0*/  NOP ;  /* 0x0000000000007918 */ /* 0x000fc80000000000 */
[----:B------:R0:W-:Y:S04]  /*491c0*/  STL.64 [R1+0x1438], R14 ;  /* 0x0014380e01007387 */ /* 0x0001e80000100a00 */
[----:B------:R-:W4:Y:S04]  /*491d0*/  LDL R4, [R1+0x48] ;  /* 0x0000480001047983 */ /* 0x000f280000100800 */
[----:B------:R-:W4:Y:S04]  /*491e0*/  LDL R5, [R1+0x4c] ;  /* 0x00004c0001057983 */ /* 0x000f280000100800 */
[----:B0-----:R-:W4:Y:S04]  /*491f0*/  LDL R14, [R1+0x40] ;  /* 0x00004000010e7983 */ /* 0x001f280000100800 */
[----:B------:R-:W4:Y:S04]  /*49200*/  LDL R15, [R1+0x44] ;  /* 0x00004400010f7983 */ /* 0x000f280000100800 */
[----:B------:R-:W4:Y:S04]  /*49210*/  LDL.LU R20, [R1+0x730] ;  /* 0x0007300001147983 */ /* 0x000f280000300800 */
[----:B------:R-:W4:Y:S04]  /*49220*/  LDL.LU R21, [R1+0x734] ;  /* 0x0007340001157983 */ /* 0x000f280000300800 */
[----:B------:R-:W4:Y:S04]  /*49230*/  LDL.LU R22, [R1+0x738] ;  /* 0x0007380001167983 */ /* 0x000f280000300800 */
[----:B------:R-:W4:Y:S01]  /*49240*/  LDL.LU R23, [R1+0x73c] ;  /* 0x00073c0001177983 */ /* 0x000f220000300800 */
[C---:B--2---:R-:W-:Y:S01]  /*49250*/  FMUL R16, R29.reuse, R16 ;  /* 0x000000101d107220 */ /* 0x044fe20000400000 */
[C---:B---3--:R-:W-:Y:S01]  /*49260*/  FMUL R17, R29.reuse, R17 ;  /* 0x000000111d117220 */ /* 0x048fe20000400000 */
[C---:B-----5:R-:W-:Y:S01]  /*49270*/  FMUL R18, R0.reuse, R18 ;  /* 0x0000001200127220 */ /* 0x060fe20000400000 */
[C---:B------:R-:W-:Y:S01]  /*49280*/  FMUL R19, R0.reuse, R19 ;  /* 0x0000001300137220 */ /* 0x040fe20000400000 */
[----:B------:R-:W2:Y:S04]  /*49290*/  LDL.LU R25, [R1+0x748] ;  /* 0x0007480001197983 */ /* 0x000ea80000300800 */
[----:B------:R-:W3:Y:S02]  /*492a0*/  LDL.LU R24, [R1+0x74c] ;  /* 0x00074c0001187983 */ /* 0x000ee40000300800 */
[----:B------:R-:W-:Y:S02]  /*492b0*/  HMMA.16816.F32 R16, R8, R2, R16 ;  /* 0x000000020810723c */ /* 0x000fe40000001810 */
[----:B------:R-:W5:Y:S04]  /*492c0*/  LDL R2, [R1+0x60] ;  /* 0x0000600001027983 */ /* 0x000f680000100800 */
[----:B------:R-:W5:Y:S01]  /*492d0*/  LDL R3, [R1+0x64] ;  /* 0x0000640001037983 */ /* 0x000f620000100800 */
[C---:B----4-:R-:W-:Y:S01]  /*492e0*/  FMUL R20, R29.reuse, R20 ;  /* 0x000000141d147220 */ /* 0x050fe20000400000 */
[----:B------:R-:W-:Y:S01]  /*492f0*/  FMUL R21, R29, R21 ;  /* 0x000000151d157220 */ /* 0x000fe20000400000 */
[C---:B------:R-:W-:Y:S01]  /*49300*/  FMUL R22, R0.reuse, R22 ;  /* 0x0000001600167220 */ /* 0x040fe20000400000 */
[----:B------:R-:W-:-:S07]  /*49310*/  FMUL R23, R0, R23 ;  /* 0x0000001700177220 */ /* 0x000fce0000400000 */
[----:B------:R-:W-:Y:S01]  /*49320*/  HMMA.16816.F32 R20, R8, R14, R20 ;  /* 0x0000000e0814723c */ /* 0x000fe20000001814 */
[----:B------:R-:W5:Y:S04]  /*49330*/  LDL.LU.64 R14, [R1+0x1438] ;  /* 0x00143800010e7983 */ /* 0x000f680000300a00 */
[----:B------:R-:W4:Y:S04]  /*49340*/  LDL.LU R10, [R1+0x740] ;  /* 0x00074000010a7983 */ /* 0x000f280000300800 */
[----:B------:R-:W3:Y:S10]  /*49350*/  LDL.LU R11, [R1+0x744] ;  /* 0x00074400010b7983 */ /* 0x000ef40000300800 */
[----:B------:R0:W-:Y:S01]  /*49360*/  STL.64 [R1+0x1428], R22 ;  /* 0x0014281601007387 */ /* 0x0001e20000100a00 */
[C---:B----4-:R-:W-:Y:S01]  /*49370*/  FMUL R8, R29.reuse, R10 ;  /* 0x0000000a1d087220 */ /* 0x050fe20000400000 */
[C---:B--2---:R-:W-:Y:S01]  /*49380*/  FMUL R10, R0.reuse, R25 ;  /* 0x00000019000a7220 */ /* 0x044fe20000400000 */
[----:B---3--:R-:W-:Y:S01]  /*49390*/  FMUL R9, R29, R11 ;  /* 0x0000000b1d097220 */ /* 0x008fe20000400000 */
[----:B------:R-:W-:Y:S01]  /*493a0*/  FMUL R11, R0, R24 ;  /* 0x00000018000b7220 */ /* 0x000fe20000400000 */
[----:B------:R-:W-:Y:S01]  /*493b0*/  IMAD.MOV.U32 R24, RZ, RZ, R26 ;  /* 0x000000ffff187224 */ /* 0x000fe200078e001a */
[----:B------:R-:W-:Y:S01]  /*493c0*/  MOV R26, R27 ;  /* 0x0000001b001a7202 */ /* 0x000fe20000000f00 */
[----:B------:R-:W-:Y:S01]  /*493d0*/  IMAD.MOV.U32 R25, RZ, RZ, R28 ;  /* 0x000000ffff197224 */ /* 0x000fe200078e001c */
[----:B------:R-:W2:Y:S01]  /*493e0*/  LDL.LU R29, [R1+0x1434] ;  /* 0x00143400011d7983 */ /* 0x000ea20000300800 */
[----:B------:R-:W-:-:S03]  /*493f0*/  IMAD.MOV.U32 R27, RZ, RZ, R6 ;  /* 0x000000ffff1b7224 */ /* 0x000fc600078e0006 */
[----:B------:R-:W3:Y:S04]  /*49400*/  LDL R0, [R1+0x87c] ;  /* 0x00087c0001007983 */ /* 0x000ee80000100800 */
[----:B------:R-:W-:Y:S01]  /*49410*/  HMMA.16816.F32 R8, R24, R4, R8 ;  /* 0x000000041808723c */ /* 0x000fe20000001808 */
[----:B0-----:R-:W4:Y:S04]  /*49420*/  LDL.64 R22, [R1+0x58] ;  /* 0x0000580001167983 */ /* 0x001f280000100a00 */
[----:B------:R-:W5:Y:S04]  /*49430*/  LDL.LU R4, [R1+0x1430] ;  /* 0x0014300001047983 */ /* 0x000f680000300800 */
[----:B------:R-:W3:Y:S04]  /*49440*/  LDL.LU R24, [R1+0x958] ;  /* 0x0009580001187983 */ /* 0x000ee80000300800 */
[----:B------:R-:W3:Y:S04]  /*49450*/  LDL.LU R25, [R1+0x95c] ;  /* 0x00095c0001197983 */ /* 0x000ee80000300800 */
[----:B------:R-:W3:Y:S04]  /*49460*/  LDL R26, [R1+0x878] ;  /* 0x00087800011a7983 */ /* 0x000ee80000100800 */
[----:B------:R0:W-:Y:S04]  /*49470*/  STL.64 [R1+0x1420], R10 ;  /* 0x0014200a01007387 */ /* 0x0001e80000100a00 */
[----:B------:R-:W3:Y:S01]  /*49480*/  LDL.LU R27, [R1+0x1c] ;  /* 0x00001c00011b7983 */ /* 0x000ee20000300800 */
[----:B------:R-:W1:Y:S02]  /*49490*/  S2R R28, SR_TID.X ;  /* 0x00000000001c7919 */ /* 0x000e640000002100 */
[C---:B-1----:R-:W-:Y:S01]  /*494a0*/  LOP3.LUT R6, R28.reuse, 0x1c, RZ, 0xc0, !PT ;  /* 0x0000001c1c067812 */ /* 0x042fe200078ec0ff */
[----:B------:R-:W-:-:S05]  /*494b0*/  IMAD.SHL.U32 R28, R28, 0x8, RZ ;  /* 0x000000081c1c7824 */ /* 0x000fca00078e00ff */
[----:B------:R-:W-:-:S04]  /*494c0*/  LOP3.LUT R28, R28, 0x78, RZ, 0xc0, !PT ;  /* 0x000000781c1c7812 */ /* 0x000fc800078ec0ff */
[----:B------:R-:W-:Y:S01]  /*494d0*/  LEA R28, R6, R28, 0x5 ;  /* 0x0000001c061c7211 */ /* 0x000fe200078e28ff */
[----:B--2---:R-:W-:Y:S02]  /*494e0*/  IMAD.MOV.U32 R5, RZ, RZ, R29 ;  /* 0x000000ffff057224 */ /* 0x004fe400078e001d */
[----:B---3--:R-:W-:-:S07]  /*494f0*/  IMAD.MOV.U32 R6, RZ, RZ, R27 ;  /* 0x000000ffff067224 */ /* 0x008fce00078e001b */
[----:B-----5:R-:W-:Y:S01]  /*49500*/  HMMA.16816.F32 R12, R4, R2, R12 ;  /* 0x00000002040c723c */ /* 0x020fe2000000180c */
[----:B------:R-:W1:-:S15]  /*49510*/  LDS.64 R2, [R28+UR9+0x44000] ;  /* 0x044000091c027984 */ /* 0x000e5e0008000a00 */
[----:B------:R-:W-:-:S03]  /*49520*/  NOP ;  /* 0x0000000000007918 */ /* 0x000fc60000000000 */
[----:B------:R-:W-:Y:S04]  /*49530*/  STL.64 [R1+0x160], R12 ;  /* 0x0001600c01007387 */ /* 0x000fe80000100a00 */
[----:B------:R-:W-:Y:S04]  /*49540*/  STL.64 [R1+0x168], R14 ;  /* 0x0001680e01007387 */ /* 0x000fe80000100a00 */
[----:B0-----:R-:W2:Y:S04]  /*49550*/  LDL.64 R10, [R1+0x50] ;  /* 0x00005000010a7983 */ /* 0x001ea80000100a00 */
[----:B-1----:R-:W-:Y:S04]  /*49560*/  STL.64 [R1], R2 ;  /* 0x0000000201007387 */ /* 0x002fe80000100a00 */
[----:B------:R-:W0:Y:S04]  /*49570*/  LDS.64 R2, [R28+UR9+0x44400] ;  /* 0x044400091c027984 */ /* 0x000e280008000a00 */
[----:B0-----:R0:W-:Y:S04]  /*49580*/  STL [R1+0x1418], R2 ;  /* 0x0014180201007387 */ /* 0x0011e80000100800 */
        /* <DEDUP_REMOVED lines=8> */
[----:B------:R1:W5:Y:S01]  /*49610*/  LDS.64 R12, [R15+UR9+0x44000] ;  /* 0x044000090f0c7984 */ /* 0x0003620008000a00 */
[----:B------:R-:W-:-:S03]  /*49620*/  IMAD.MOV.U32 R14, RZ, RZ, R27 ;  /* 0x000000ffff0e7224 */ /* 0x000fc600078e001b */
[----:B------:R4:W-:Y:S01]  /*49630*/  STL [R1+0x13fc], R3 ;  /* 0x0013fc0301007387 */ /* 0x0009e20000100800 */
[----:B-1----:R-:W-:Y:S01]  /*49640*/  IMAD.MOV.U32 R15, RZ, RZ, R7 ;  /* 0x000000ffff0f7224 */ /* 0x002fe200078e0007 */
[----:B----4-:R-:W-:Y:S02]  /*49650*/  MOV R3, R23 ;  /* 0x0000001700037202 */ /* 0x010fe40000000f00 */
[----:B0-----:R-:W-:Y:S04]  /*49660*/  STL [R1+0x1400], R5 ;  /* 0x0014000501007387 */ /* 0x001fe80000100800 */
[----:B-----5:R0:W-:Y:S02]  /*49670*/  STL.64 [R1+0x10], R12 ;  /* 0x0000100c01007387 */ /* 0x0201e40000100a00 */
[----:B0-----:R-:W-:Y:S01]  /*49680*/  IMAD.MOV.U32 R13, RZ, RZ, R29 ;  /* 0x000000ffff0d7224 */ /* 0x001fe200078e001d */
[----:B---3--:R-:W-:-:S07]  /*49690*/  MOV R12, R2 ;  /* 0x00000002000c7202 */ /* 0x008fce0000000f00 */
[----:B------:R-:W-:Y:S01]  /*496a0*/  HMMA.16816.F32 R12, R12, R22, R16 ;  /* 0x000000160c0c723c */ /* 0x000fe20000001810 */
[----:B------:R-:W3:Y:S01]  /*496b0*/  LDL.LU.64 R22, [R1+0x1428] ;  /* 0x0014280001167983 */ /* 0x000ee20000300a00 */
[----:B------:R-:W-:-:S04]  /*496c0*/  FADD R0, -R0, R24 ;  /* 0x0000001800007221 */ /* 0x000fc80000000100 */
[----:B------:R-:W-:-:S04]  /*496d0*/  FMUL R24, R0, 1.4426950216293334961 ;  /* 0x3fb8aa3b00187820 */ /* 0x000fc80000400000 */
[----:B------:R-:W0:Y:S09]  /*496e0*/  MUFU.EX2 R5, R24 ;  /* 0x0000001800057308 */ /* 0x000e320000000800 */
[----:B------:R1:W-:Y:S04]  /*496f0*/  STL.64 [R1+0x150], R12 ;  /* 0x0001500c01007387 */ /* 0x0003e80000100a00 */
[----:B------:R4:W-:Y:S01]  /*49700*/  STL.64 [R1+0x158], R14 ;  /* 0x0001580e01007387 */ /* 0x0009e20000100a00 */
[----:B------:R-:W-:-:S03]  /*49710*/  FADD R6, -R26, R25 ;  /* 0x000000191a067221 */ /* 0x000fc60000000100 */
[----:B------:R-:W5:Y:S01]  /*49720*/  LDL R18, [R1+0x28] ;  /* 0x0000280001127983 */ /* 0x000f620000100800 */
[----:B-1----:R-:W-:-:S03]  /*49730*/  IMAD.MOV.U32 R12, RZ, RZ, R2 ;  /* 0x000000ffff0c7224 */ /* 0x002fc600078e0002 */
[----:B------:R-:W5:Y:S01]  /*49740*/  LDL R19, [R1+0x2c] ;  /* 0x00002c0001137983 */ /* 0x000f620000100800 */
[----:B------:R-:W-:Y:S02]  /*49750*/  IMAD.MOV.U32 R13, RZ, RZ, R29 ;  /* 0x000000ffff0d7224 */ /* 0x000fe400078e001d */
[----:B----4-:R-:W-:Y:S01]  /*49760*/  IMAD.MOV.U32 R14, RZ, RZ, R27 ;  /* 0x000000ffff0e7224 */ /* 0x010fe200078e001b */
[----:B------:R-:W-:Y:S01]  /*49770*/  MOV R15, R7 ;  /* 0x00000007000f7202 */ /* 0x000fe20000000f00 */
[----:B------:R-:W4:Y:S01]  /*49780*/  LDL.LU R26, [R1+0x750] ;  /* 0x00075000011a7983 */ /* 0x000f220000300800 */
[----:B------:R-:W-:-:S03]  /*49790*/  FMUL R0, R6, 1.4426950216293334961 ;  /* 0x3fb8aa3b06007820 */ /* 0x000fc60000400000 */
[----:B------:R-:W4:Y:S01]  /*497a0*/  LDL.LU R25, [R1+0x754] ;  /* 0x0007540001197983 */ /* 0x000f220000300800 */
[----:B--2---:R-:W-:-:S03]  /*497b0*/  IMAD.MOV.U32 R6, RZ, RZ, R10 ;  /* 0x000000ffff067224 */ /* 0x004fc600078e000a */
[----:B------:R-:W2:Y:S04]  /*497c0*/  LDL.LU R17, [R1+0x758] ;  /* 0x0007580001117983 */ /* 0x000ea80000300800 */
[----:B------:R-:W2:Y:S04]  /*497d0*/  LDL.LU R16, [R1+0x75c] ;  /* 0x00075c0001107983 */ /* 0x000ea80000300800 */
[----:B0-----:R-:W-:Y:S01]  /*497e0*/  STL [R1+0x210], R5 ;  /* 0x0002100501007387 */ /* 0x001fe20000100800 */
[----:B------:R-:W0:Y:S01]  /*497f0*/  MUFU.EX2 R0, R0 ;  /* 0x0000000000007308 */ /* 0x000e220000000800 */
[----:B---3--:R-:W-:Y:S02]  /*49800*/  HMMA.16816.F32 R12, R12, R10, R20 ;  /* 0x0000000a0c0c723c */ /* 0x008fe40000001814 */
[----:B------:R-:W3:-:S15]  /*49810*/  LDL.LU.64 R10, [R1+0x1420] ;  /* 0x00142000010a7983 */ /* 0x000ede0000300a00 */
[----:B------:R-:W-:Y:S02]  /*49820*/  NOP ;  /* 0x0000000000007918 */ /* 0x000fe40000000000 */
[----:B------:R1:W-:Y:S04]  /*49830*/  STL.64 [R1+0x140], R12 ;  /* 0x0001400c01007387 */ /* 0x0003e80000100a00 */
[----:B------:R0:W-:Y:S04]  /*49840*/  STL.64 [R1+0x148], R14 ;  /* 0x0001480e01007387 */ /* 0x0001e80000100a00 */
[----:B------:R-:W3:Y:S04]  /*49850*/  LDL R20, [R1+0x38] ;  /* 0x0000380001147983 */ /* 0x000ee80000100800 */
[----:B------:R-:W3:Y:S01]  /*49860*/  LDL R21, [R1+0x3c] ;  /* 0x00003c0001157983 */ /* 0x000ee20000100800 */
[----:B-1----:R-:W-:-:S03]  /*49870*/  IMAD.MOV.U32 R12, RZ, RZ, R2 ;  /* 0x000000ffff0c7224 */ /* 0x002fc600078e0002 */
[----:B------:R-:W5:Y:S04]  /*49880*/  LDL.LU R22, [R1] ;  /* 0x0000000001167983 */ /* 0x000f680000300800 */
[----:B0-----:R-:W-:Y:S04]  /*49890*/  STL [R1+0x214], R0 ;  /* 0x0002140001007387 */ /* 0x001fe80000100800 */
[----:B------:R-:W5:Y:S04]  /*498a0*/  LDL.LU R23, [R1+0x10] ;  /* 0x0000100001177983 */ /* 0x000f680000300800 */
[----:B------:R-:W5:Y:S01]  /*498b0*/  LDL.LU R2, [R1+0x1418] ;  /* 0x0014180001027983 */ /* 0x000f620000300800 */
[----:B------:R-:W-:Y:S01]  /*498c0*/  IMAD.MOV.U32 R13, RZ, RZ, R29 ;  /* 0x000000ffff0d7224 */ /* 0x000fe200078e001d */
[----:B------:R-:W-:Y:S01]  /*498d0*/  MOV R14, R27 ;  /* 0x0000001b000e7202 */ /* 0x000fe20000000f00 */
[----:B------:R-:W-:Y:S01]  /*498e0*/  IMAD.MOV.U32 R15, RZ, RZ, R7 ;  /* 0x000000ffff0f7224 */ /* 0x000fe200078e0007 */
[----:B------:R-:W-:Y:S01]  /*498f0*/  STL [R1+0x13f8], R28 ;  /* 0x0013f81c01007387 */ /* 0x000fe20000100800 */
[C---:B----4-:R-:W-:Y:S01]  /*49900*/  FMUL R24, R5.reuse, R26 ;  /* 0x0000001a05187220 */ /* 0x050fe20000400000 */
[----:B------:R-:W-:Y:S01]  /*49910*/  FMUL R25, R5, R25 ;  /* 0x0000001905197220 */ /* 0x000fe20000400000 */
[C---:B--2---:R-:W-:Y:S01]  /*49920*/  FMUL R26, R0.reuse, R17 ;  /* 0x00000011001a7220 */ /* 0x044fe20000400000 */
[----:B------:R-:W-:-:S02]  /*49930*/  FMUL R27, R0, R16 ;  /* 0x00000010001b7220 */ /* 0x000fc40000400000 */
[----:B---3--:R-:W-:-:S15]  /*49940*/  HMMA.16816.F32 R8, R12, R20, R8 ;  /* 0x000000140c08723c */ /* 0x008fde0000001808 */
[----:B------:R-:W-:-:S04]  /*49950*/  NOP ;  /* 0x0000000000007918 */ /* 0x000fc80000000000 */
[----:B------:R5:W-:Y:S04]  /*49960*/  STL.64 [R1+0x130], R8 ;  /* 0x0001300801007387 */ /* 0x000be80000100a00 */
[----:B------:R0:W-:Y:S04]  /*49970*/  STL.64 [R1+0x138], R10 ;  /* 0x0001380a01007387 */ /* 0x0001e80000100a00 */
[----:B------:R-:W2:Y:S01]  /*49980*/  LDL.LU R14, [R1+0x760] ;  /* 0x00076000010e7983 */ /* 0x000ea20000300800 */
[----:B-----5:R-:W-:-:S03]  /*49990*/  IMAD.MOV.U32 R8, RZ, RZ, R22 ;  /* 0x000000ffff087224 */ /* 0x020fc600078e0016 */
[----:B------:R-:W3:Y:S01]  /*499a0*/  LDL.LU R13, [R1+0x764] ;  /* 0x00076400010d7983 */ /* 0x000ee20000300800 */
[----:B------:R-:W-:Y:S01]  /*499b0*/  IMAD.MOV.U32 R9, RZ, RZ, R2 ;  /* 0x000000ffff097224 */ /* 0x000fe200078e0002 */
[----:B0-----:R-:W-:Y:S01]  /*499c0*/  MOV R10, R23 ;  /* 0x00000017000a7202 */ /* 0x001fe20000000f00 */
        /* <DEDUP_REMOVED lines=14> */
[----:B------:R-:W5:Y:S01]  /*49ab0*/  LDL.LU R16, [R1+0x77c] ;  /* 0x00077c0001107983 */ /* 0x000f620000300800 */
[----:B------:R-:W-:-:S03]  /*49ac0*/  IMAD.MOV.U32 R15, RZ, RZ, R4 ;  /* 0x000000ffff0f7224 */ /* 0x000fc600078e0004 */
[----:B------:R-:W5:Y:S04]  /*49ad0*/  LDL R28, [R1+0x48] ;  /* 0x00004800011c7983 */ /* 0x000f680000100800 */
[----:B------:R-:W5:Y:S04]  /*49ae0*/  LDL R29, [R1+0x4c] ;  /* 0x00004c00011d7983 */ /* 0x000f680000100800 */
[----:B------:R-:W5:Y:S04]  /*49af0*/  LDL.LU R21, [R1+0x784] ;  /* 0x0007840001157983 */ /* 0x000f680000300800 */
[----:B------:R-:W5:Y:S01]  /*49b00*/  LDL.LU R20, [R1+0x788] ;  /* 0x0007880001147983 */ /* 0x000f620000300800 */
[C---:B--2---:R-:W-:Y:S01]  /*49b10*/  FMUL R8, R5.reuse, R14 ;  /* 0x0000000e05087220 */ /* 0x044fe20000400000 */
[----:B------:R-:W-:Y:S01]  /*49b20*/  MOV R14, R23 ;  /* 0x00000017000e7202 */ /* 0x000fe20000000f00 */
[----:B---3--:R-:W-:Y:S01]  /*49b30*/  FMUL R9, R5, R13 ;  /* 0x0000000d05097220 */ /* 0x008fe20000400000 */
[----:B------:R-:W-:-:S02]  /*49b40*/  IMAD.MOV.U32 R13, RZ, RZ, R2 ;  /* 0x000000ffff0d7224 */ /* 0x000fc400078e0002 */
[C---:B----4-:R-:W-:Y:S01]  /*49b50*/  FMUL R10, R0.reuse, R12 ;  /* 0x0000000c000a7220 */ /* 0x050fe20000400000 */
[----:B------:R-:W-:Y:S02]  /*49b60*/  IMAD.MOV.U32 R12, RZ, RZ, R22 ;  /* 0x000000ffff0c7224 */ /* 0x000fe400078e0016 */
[----:B-----5:R-:W-:Y:S02]  /*49b70*/  FMUL R11, R0, R7 ;  /* 0x00000007000b7220 */ /* 0x020fe40000400000 */
[----:B------:R-:W2:Y:S05]  /*49b80*/  LDL.LU R7, [R1+0x78c] ;  /* 0x00078c0001077983 */ /* 0x000eaa0000300800 */
[----:B------:R-:W-:Y:S01]  /*49b90*/  HMMA.16816.F32 R8, R12, R24, R8 ;  /* 0x000000180c08723c */ /* 0x000fe20000001808 */
[----:B------:R-:W3:Y:S01]  /*49ba0*/  LDL.LU.64 R24, [R1+0x1410] ;  /* 0x0014100001187983 */ /* 0x000ee20000300a00 */
[----:B------:R-:W-:Y:S01]  /*49bb0*/  FMUL R12, R5, R19 ;  /* 0x00000013050c7220 */ /* 0x000fe20000400000 */
[----:B------:R-:W-:-:S02]  /*49bc0*/  IMAD.MOV.U32 R19, RZ, RZ, R4 ;  /* 0x000000ffff137224 */ /* 0x000fc400078e0004 */
[----:B------:R-:W-:Y:S01]  /*49bd0*/  FMUL R13, R5, R18 ;  /* 0x00000012050d7220 */ /* 0x000fe20000400000 */
[----:B------:R-:W-:Y:S01]  /*49be0*/  MOV R18, R23 ;  /* 0x0000001700127202 */ /* 0x000fe20000000f00 */
[C---:B------:R-:W-:Y:S01]  /*49bf0*/  FMUL R14, R0.reuse, R17 ;  /* 0x00000011000e7220 */ /* 0x040fe20000400000 */
[----:B------:R-:W-:Y:S02]  /*49c00*/  IMAD.MOV.U32 R17, RZ, RZ, R2 ;  /* 0x000000ffff117224 */ /* 0x000fe400078e0002 */
[----:B------:R-:W-:Y:S01]  /*49c10*/  FMUL R15, R0, R16 ;  /* 0x00000010000f7220 */ /* 0x000fe20000400000 */
[----:B------:R-:W-:-:S07]  /*49c20*/  IMAD.MOV.U32 R16, RZ, RZ, R22 ;  /* 0x000000ffff107224 */ /* 0x000fce00078e0016 */
[----:B------:R-:W-:Y:S01]  /*49c30*/  HMMA.16816.F32 R12, R16, R26, R12 ;  /* 0x0000001a100c723c */ /* 0x000fe2000000180c */
[----:B------:R-:W3:Y:S04]  /*49c40*/  LDL.LU.64 R26, [R1+0x1408] ;  /* 0x00140800011a7983 */ /* 0x000ee80000300a00 */
[----:B------:R-:W4:Y:S01]  /*49c50*/  LDL.LU R19, [R1+0x780] ;  /* 0x0007800001137983 */ /* 0x000f220000300800 */
[----:B------:R-:W-:Y:S01]  /*49c60*/  FMUL R17, R5, R21 ;  /* 0x0000001505117220 */ /* 0x000fe20000400000 */
[----:B------:R-:W-:Y:S01]  /*49c70*/  FMUL R18, R0, R20 ;  /* 0x0000001400127220 */ /* 0x000fe20000400000 */
[----:B------:R-:W-:Y:S01]  /*49c80*/  IMAD.MOV.U32 R20, RZ, RZ, R22 ;  /* 0x000000ffff147224 */ /* 0x000fe200078e0016 */
[----:B------:R-:W-:Y:S01]  /*49c90*/  MOV R21, R2 ;  /* 0x0000000200157202 */ /* 0x000fe20000000f00 */
[----:B------:R-:W-:-:S02]  /*49ca0*/  IMAD.MOV.U32 R22, RZ, RZ, R23 ;  /* 0x000000ffff167224 */ /* 0x000fc400078e0017 */
[----:B------:R-:W-:-:S07]  /*49cb0*/  IMAD.MOV.U32 R23, RZ, RZ, R4 ;  /* 0x000000ffff177224 */ /* 0x000fce00078e0004 */
[----:B------:R0:W-:Y:S02]  /*49cc0*/  STL.64 [R1+0x13f0], R14 ;  /* 0x0013f00e01007387 */ /* 0x0001e40000100a00 */
[----:B0-----:R-:W-:Y:S02]  /*49cd0*/  IMAD.MOV.U32 R15, RZ, RZ, R3 ;  /* 0x000000ffff0f7224 */ /* 0x001fe400078e0003 */
[----:B----4-:R-:W-:Y:S01]  /*49ce0*/  FMUL R16, R5, R19 ;  /* 0x0000001305107220 */ /* 0x010fe20000400000 */
[----:B--2---:R-:W-:Y:S01]  /*49cf0*/  FMUL R19, R0, R7 ;  /* 0x0000000700137220 */ /* 0x004fe20000400000 */
[----:B------:R-:W2:Y:S04]  /*49d00*/  LDL.LU R5, [R1+0x1400] ;  /* 0x0014000001057983 */ /* 0x000ea80000300800 */
[----:B------:R-:W4:Y:S02]  /*49d10*/  LDL R14, [R1+0x58] ;  /* 0x00005800010e7983 */ /* 0x000f240000100800 */
[----:B------:R-:W-:Y:S02]  /*49d20*/  HMMA.16816.F32 R16, R20, R28, R16 ;  /* 0x0000001c1410723c */ /* 0x000fe40000001810 */
[----:B------:R-:W5:Y:S04]  /*49d30*/  LDL.LU R3, [R1+0x13fc] ;  /* 0x0013fc0001037983 */ /* 0x000f680000300800 */
[----:B------:R-:W3:Y:S04]  /*49d40*/  LDL R0, [R1+0x874] ;  /* 0x0008740001007983 */ /* 0x000ee80000100800 */
[----:B------:R-:W3:Y:S04]  /*49d50*/  LDL R2, [R1+0x870] ;  /* 0x0008700001027983 */ /* 0x000ee80000100800 */
[----:B------:R-:W3:Y:S05]  /*49d60*/  LDL.LU R28, [R1+0x13f8] ;  /* 0x0013f800011c7983 */ /* 0x000eea0000300800 */
[----:B------:R0:W-:Y:S04]  /*49d70*/  STL.64 [R1+0x13e8], R18 ;  /* 0x0013e81201007387 */ /* 0x0001e80000100a00 */
[----:B------:R-:W3:Y:S04]  /*49d80*/  LDL R20, [R1+0x4] ;  /* 0x0000040001147983 */ /* 0x000ee80000100800 */
[----:B------:R-:W3:Y:S04]  /*49d90*/  LDL R22, [R1+0x14] ;  /* 0x0000140001167983 */ /* 0x000ee80000100800 */
[----:B0-----:R-:W3:Y:S01]  /*49da0*/  LDL.64 R18, [R1+0x60] ;  /* 0x0000600001127983 */ /* 0x001ee20000100a00 */
[----:B--2---:R-:W-:Y:S01]  /*49db0*/  MOV R23, R5 ;  /* 0x0000000500177202 */ /* 0x004fe20000000f00 */
[----:B-----5:R-:W-:-:S07]  /*49dc0*/  IMAD.MOV.U32 R21, RZ, RZ, R3 ;  /* 0x000000ffff157224 */ /* 0x020fce00078e0003 */
[----:B---3--:R-:W-:Y:S01]  /*49dd0*/  HMMA.16816.F32 R20, R20, R18, R24 ;  /* 0x000000121414723c */ /* 0x008fe20000001818 */
[----:B------:R-:W2:-:S15]  /*49de0*/  LDL.LU R25, [R1+0x960] ;  /* 0x0009600001197983 */ /* 0x000e9e0000300800 */
[----:B------:R-:W-:-:S03]  /*49df0*/  NOP ;  /* 0x0000000000007918 */ /* 0x000fc60000000000 */
[----:B------:R-:W-:Y:S04]  /*49e00*/  STL.64 [R1+0x120], R20 ;  /* 0x0001201401007387 */ /* 0x000fe80000100a00 */
[----:B------:R-:W0:Y:S01]  /*49e10*/  LDS.64 R20, [R28+UR9+0x44800] ;  /* 0x044800091c147984 */ /* 0x000e220008000a00 */
[----:B------:R-:W-:-:S03]  /*49e20*/  IMAD.MOV.U32 R4, RZ, RZ, R19 ;  /* 0x000000ffff047224 */ /* 0x000fc600078e0013 */
[----:B------:R-:W-:Y:S04]  /*49e30*/  STL.64 [R1+0x128], R22 ;  /* 0x0001281601007387 */ /* 0x000fe80000100a00 */
[----:B------:R-:W3:Y:S04]  /*49e40*/  LDL.LU R27, [R1+0x964] ;  /* 0x00096400011b7983 */ /* 0x000ee80000300800 */
[----:B------:R-:W5:Y:S04]  /*49e50*/  LDL R19, [R1+0x54] ;  /* 0x0000540001137983 */ /* 0x000f680000100800 */
[----:B------:R1:W-:Y:S04]  /*49e60*/  STL [R1+0x13e0], R4 ;  /* 0x0013e00401007387 */ /* 0x0003e80000100800 */
[----:B-1----:R-:W2:Y:S01]  /*49e70*/  LDL.LU R4, [R1+0x14] ;  /* 0x0000140001047983 */ /* 0x002ea20000300800 */
[----:B0-----:R-:W-:-:S03]  /*49e80*/  IMAD.MOV.U32 R24, RZ, RZ, R20 ;  /* 0x000000ffff187224 */ /* 0x001fc600078e0014 */
[----:B------:R-:W-:Y:S04]  /*49e90*/  STL [R1+0xc], R21 ;  /* 0x00000c1501007387 */ /* 0x000fe80000100800 */
[----:B------:R0:W-:Y:S04]  /*49ea0*/  STL [R1+0x13e4], R24 ;  /* 0x0013e41801007387 */ /* 0x0001e80000100800 */
[----:B0-----:R-:W3:Y:S01]  /*49eb0*/  LDL.LU R24, [R1+0x4] ;  /* 0x0000040001187983 */ /* 0x001ee20000300800 */
[----:B------:R-:W-:Y:S02]  /*49ec0*/  IMAD.MOV.U32 R18, RZ, RZ, R6 ;  /* 0x000000ffff127224 */ /* 0x000fe400078e0006 */
[----:B------:R-:W0:Y:S02]  /*49ed0*/  S2R R6, SR_TID.X ;  /* 0x0000000000067919 */ /* 0x000e240000002100 */
[----:B0-----:R-:W-:-:S02]  /*49ee0*/  LOP3.LUT R29, R6, 0x1c, RZ, 0xc0, !PT ;  /* 0x0000001c061d7812 */ /* 0x001fc400078ec0ff */
[----:B------:R-:W-:-:S04]  /*49ef0*/  SHF.L.U32 R6, R6, 0x3, RZ ;  /* 0x0000000306067819 */ /* 0x000fc800000006ff */
[----:B------:R-:W-:-:S05]  /*49f00*/  LOP3.LUT R6, R6, 0x78, RZ, 0xc0, !PT ;  /* 0x0000007806067812 */ /* 0x000fca00078ec0ff */
[----:B------:R-:W-:Y:S02]  /*49f10*/  IMAD R6, R29, 0x20, R6 ;  /* 0x000000201d067824 */ /* 0x000fe400078e0206 */
[----:B------:R-:W-:Y:S01]  /*49f20*/  IMAD.MOV.U32 R23, RZ, RZ, R5 ;  /* 0x000000ffff177224 */ /* 0x000fe200078e0005 */
[----:B------:R-:W-:Y:S02]  /*49f30*/  LDS.64 R28, [R28+UR9+0x44c00] ;  /* 0x044c00091c1c7984 */ /* 0x000fe40008000a00 */
[----:B------:R-:W-:-:S05]  /*49f40*/  LOP3.LUT R6, R6, 0x20, RZ, 0x3c, !PT ;  /* 0x0000002006067812 */ /* 0x000fca00078e3cff */
[----:B------:R-:W0:Y:S04]  /*49f50*/  LDS.64 R20, [R6+UR9+0x44800] ;  /* 0x0448000906147984 */ /* 0x000e280008000a00 */
[----:B------:R-:W1:Y:S04]  /*49f60*/  LDS.64 R6, [R6+UR9+0x44c00] ;  /* 0x044c000906067984 */ /* 0x000e680008000a00 */
[----:B0-----:R0:W-:Y:S01]  /*49f70*/  STL [R1+0x1c], R21 ;  /* 0x00001c1501007387 */ /* 0x0011e20000100800 */
[----:B------:R-:W-:Y:S01]  /*49f80*/  IMAD.MOV.U32 R26, RZ, RZ, R20 ;  /* 0x000000ffff1a7224 */ /* 0x000fe200078e0014 */
[----:B0-----:R-:W-:Y:S01]  /*49f90*/  MOV R21, R3 ;  /* 0x0000000300157202 */ /* 0x001fe20000000f00 */
[----:B--2---:R-:W-:-:S02]  /*49fa0*/  IMAD.MOV.U32 R22, RZ, RZ, R4 ;  /* 0x000000ffff167224 */ /* 0x004fc400078e0004 */
[----:B---3--:R-:W-:-:S07]  /*49fb0*/  IMAD.MOV.U32 R20, RZ, RZ, R24 ;  /* 0x000000ffff147224 */ /* 0x008fce00078e0018 */
[----:B----4-:R-:W-:Y:S01]  /*49fc0*/  HMMA.16816.F32 R8, R20, R14, R8 ;  /* 0x0000000e1408723c */ /* 0x010fe20000001808 */
[----:B------:R-:W5:Y:S01]  /*49fd0*/  LDL.LU.64 R14, [R1+0x13f0] ;  /* 0x0013f000010e7983 */ /* 0x000f620000300a00 */
[----:B------:R-:W-:-:S03]  /*49fe0*/  FADD R0, -R0, R25 ;  /* 0x0000001900007221 */ /* 0x000fc60000000100 */
[----:B------:R-:W2:Y:S04]  /*49ff0*/  LDL.LU R20, [R1+0x790] ;  /* 0x0007900001147983 */ /* 0x000ea80000300800 */
[----:B------:R-:W3:Y:S01]  /*4a000*/  LDL.LU R21, [R1+0x794] ;  /* 0x0007940001157983 */ /* 0x000ee20000300800 */
[----:B------:R-:W-:Y:S01]  /*4a010*/  FMUL R0, R0, 1.4426950216293334961 ;  /* 0x3fb8aa3b00007820 */ /* 0x000fe20000400000 */
[----:B------:R-:W-:-:S08]  /*4a020*/  FADD R2, -R2, R27 ;  /* 0x0000001b02027221 */ /* 0x000fd00000000100 */
[----:B------:R0:W-:Y:S04]  /*4a030*/  STL.64 [R1+0x110], R8 ;  /* 0x0001100801007387 */ /* 0x0001e80000100a00 */
[----:B------:R4:W-:Y:S01]  /*4a040*/  STL.64 [R1+0x118], R10 ;  /* 0x0001180a01007387 */ /* 0x0009e20000100a00 */
[----:B------:R-:W1:Y:S03]  /*4a050*/  MUFU.EX2 R27, R0 ;  /* 0x00000000001b7308 */ /* 0x000e660000000800 */
[----:B------:R-:W2:Y:S01]  /*4a060*/  LDL.LU R22, [R1+0x798] ;  /* 0x0007980001167983 */ /* 0x000ea20000300800 */
[----:B0-----:R-:W-:Y:S01]  /*4a070*/  IMAD.MOV.U32 R8, RZ, RZ, R24 ;  /* 0x000000ffff087224 */ /* 0x001fe200078e0018 */
[----:B------:R-:W-:-:S02]  /*4a080*/  MOV R9, R3 ;  /* 0x0000000300097202 */ /* 0x000fc40000000f00 */
[----:B------:R-:W2:Y:S01]  /*4a090*/  LDL.LU R23, [R1+0x79c] ;  /* 0x00079c0001177983 */ /* 0x000ea20000300800 */
[----:B----4-:R-:W-:Y:S02]  /*4a0a0*/  IMAD.MOV.U32 R10, RZ, RZ, R4 ;  /* 0x000000ffff0a7224 */ /* 0x010fe400078e0004 */
[----:B------:R-:W-:Y:S01]  /*4a0b0*/  IMAD.MOV.U32 R11, RZ, RZ, R5 ;  /* 0x000000ffff0b7224 */ /* 0x000fe200078e0005 */
[----:B-1----:R-:W-:Y:S06]  /*4a0c0*/  STL [R1+0x200], R27 ;  /* 0x0002001b01007387 */ /* 0x002fec0000100800 */
[----:B-----5:R-:W-:Y:S01]  /*4a0d0*/  HMMA.16816.F32 R8, R8, R18, R12 ;  /* 0x000000120808723c */ /* 0x020fe2000000180c */
[----:B------:R-:W4:Y:S04]  /*4a0e0*/  LDL.LU.64 R18, [R1+0x13e8] ;  /* 0x0013e80001127983 */ /* 0x000f280000300a00 */
[----:B------:R-:W4:-:S14]  /*4a0f0*/  LDL R14, [R1+0x38] ;  /* 0x00003800010e7983 */ /* 0x000f1c0000100800 */
[----:B------:R0:W-:Y:S04]  /*4a100*/  STL.64 [R1+0x100], R8 ;  /* 0x0001000801007387 */ /* 0x0001e80000100a00 */
[----:B------:R1:W-:Y:S04]  /*4a110*/  STL.64 [R1+0x108], R10 ;  /* 0x0001080a01007387 */ /* 0x0003e80000100a00 */
[----:B------:R-:W4:Y:S01]  /*4a120*/  LDL R15, [R1+0x3c] ;  /* 0x00003c00010f7983 */ /* 0x000f220000100800 */
[----:B------:R-:W-:Y:S01]  /*4a130*/  FMUL R2, R2, 1.4426950216293334961 ;  /* 0x3fb8aa3b02027820 */ /* 0x000fe20000400000 */
[----:B0-----:R-:W-:Y:S01]  /*4a140*/  IMAD.MOV.U32 R8, RZ, RZ, R24 ;  /* 0x000000ffff087224 */ /* 0x001fe200078e0018 */
[----:B------:R-:W-:Y:S01]  /*4a150*/  MOV R9, R3 ;  /* 0x0000000300097202 */ /* 0x000fe20000000f00 */
[----:B-1----:R-:W-:-:S02]  /*4a160*/  IMAD.MOV.U32 R10, RZ, RZ, R4 ;  /* 0x000000ffff0a7224 */ /* 0x002fc400078e0004 */
[----:B------:R-:W-:Y:S01]  /*4a170*/  IMAD.MOV.U32 R11, RZ, RZ, R5 ;  /* 0x000000ffff0b7224 */ /* 0x000fe200078e0005 */
[----:B------:R-:W0:Y:S01]  /*4a180*/  MUFU.EX2 R25, R2 ;  /* 0x0000000200197308 */ /* 0x000e220000000800 */
[----:B------:R-:W5:Y:S04]  /*4a190*/  LDL.LU R24, [R1+0x13e4] ;  /* 0x0013e40001187983 */ /* 0x000f680000300800 */
[----:B0-----:R-:W-:Y:S04]  /*4a1a0*/  STL [R1+0x204], R25 ;  /* 0x0002041901007387 */ /* 0x001fe80000100800 */
[----:B------:R-:W2:Y:S01]  /*4a1b0*/  LDL.LU R4, [R1+0x13e0] ;  /* 0x0013e00001047983 */ /* 0x000ea20000300800 */
[----:B----4-:R-:W-:Y:S03]  /*4a1c0*/  HMMA.16816.F32 R8, R8, R14, R16 ;  /* 0x0000000e0808723c */ /* 0x010fe60000001810 */
[----:B------:R-:W4:-:S15]  /*4a1d0*/  LDL R18, [R1+0x28] ;  /* 0x0000280001127983 */ /* 0x000f1e0000100800 */
[----:B------:R-:W-:Y:S01]  /*4a1e0*/  NOP ;  /* 0x0000000000007918 */ /* 0x000fe20000000000 */
[----:B------:R-:W-:Y:S04]  /*4a1f0*/  STL.64 [R1+0xf0], R8 ;  /* 0x0000f00801007387 */ /* 0x000fe80000100a00 */
[----:B------:R-:W-:Y:S04]  /*4a200*/  STL.64 [R1+0xf8], R10 ;  /* 0x0000f80a01007387 */ /* 0x000fe80000100a00 */
[----:B------:R-:W2:Y:S04]  /*4a210*/  LDL R2, [R1+0x48] ;  /* 0x0000480001027983 */ /* 0x000ea80000100800 */
[----:B------:R-:W2:Y:S04]  /*4a220*/  LDL R3, [R1+0x4c] ;  /* 0x00004c0001037983 */ /* 0x000ea80000100800 */
[----:B------:R-:W4:Y:S04]  /*4a230*/  LDL R19, [R1+0x2c] ;  /* 0x00002c0001137983 */ /* 0x000f280000100800 */
[----:B------:R-:W3:Y:S04]  /*4a240*/  LDL.LU R16, [R1+0x7a0] ;  /* 0x0007a00001107983 */ /* 0x000ee80000300800 */
[----:B------:R-:W3:Y:S04]  /*4a250*/  LDL.LU R17, [R1+0x7a4] ;  /* 0x0007a40001117983 */ /* 0x000ee80000300800 */
[----:B------:R-:W3:Y:S04]  /*4a260*/  LDL.LU R5, [R1+0x7a8] ;  /* 0x0007a80001057983 */ /* 0x000ee80000300800 */
[----:B------:R-:W4:Y:S04]  /*4a270*/  LDL.LU R0, [R1+0x7ac] ;  /* 0x0007ac0001007983 */ /* 0x000f280000300800 */
[----:B--2---:R0:W-:Y:S04]  /*4a280*/  STL.64 [R1+0x13d0], R2 ;  /* 0x0013d00201007387 */ /* 0x0041e80000100a00 */
[----:B0-----:R-:W2:Y:S04]  /*4a290*/  LDL R2, [R1+0x40] ;  /* 0x0000400001027983 */ /* 0x001ea80000100800 */
[----:B------:R-:W2:Y:S01]  /*4a2a0*/  LDL R3, [R1+0x44] ;  /* 0x0000440001037983 */ /* 0x000ea20000100800 */
[C---:B------:R-:W-:Y:S01]  /*4a2b0*/  FMUL R20, R27.reuse, R20 ;  /* 0x000000141b147220 */ /* 0x040fe20000400000 */
[----:B---3--:R-:W-:Y:S01]  /*4a2c0*/  FMUL R21, R27, R21 ;  /* 0x000000151b157220 */ /* 0x008fe20000400000 */
[C---:B------:R-:W-:Y:S01]  /*4a2d0*/  FMUL R22, R25.reuse, R22 ;  /* 0x0000001619167220 */ /* 0x040fe20000400000 */
[----:B------:R-:W-:Y:S01]  /*4a2e0*/  FMUL R23, R25, R23 ;  /* 0x0000001719177220 */ /* 0x000fe20000400000 */
[----:B-----5:R-:W-:Y:S01]  /*4a2f0*/  IMAD.MOV.U32 R8, RZ, RZ, R24 ;  /* 0x000000ffff087224 */ /* 0x020fe200078e0018 */
[----:B------:R-:W-:Y:S01]  /*4a300*/  MOV R9, R28 ;  /* 0x0000001c00097202 */ /* 0x000fe20000000f00 */
[----:B------:R-:W-:-:S02]  /*4a310*/  IMAD.MOV.U32 R10, RZ, RZ, R26 ;  /* 0x000000ffff0a7224 */ /* 0x000fc400078e001a */
[----:B------:R-:W-:Y:S01]  /*4a320*/  IMAD.MOV.U32 R11, RZ, RZ, R6 ;  /* 0x000000ffff0b7224 */ /* 0x000fe200078e0006 */
[----:B--2---:R0:W-:Y:S04]  /*4a330*/  STL.64 [R1+0x13d8], R2 ;  /* 0x0013d80201007387 */ /* 0x0041e80000100a00 */
[----:B0-----:R-:W2:Y:S04]  /*4a340*/  LDL R2, [R1+0x30] ;  /* 0x0000300001027983 */ /* 0x001ea80000100800 */
[----:B------:R-:W2:Y:S01]  /*4a350*/  LDL R3, [R1+0x34] ;  /* 0x0000340001037983 */ /* 0x000ea20000100800 */
[----:B----4-:R-:W-:Y:S01]  /*4a360*/  HMMA.16816.F32 R20, R8, R18, R20 ;  /* 0x000000120814723c */ /* 0x010fe20000001814 */
[----:B------:R-:W-:-:S02]  /*4a370*/  FMUL R16, R27, R16 ;  /* 0x000000101b107220 */ /* 0x000fc40000400000 */
[----:B------:R-:W3:Y:S01]  /*4a380*/  LDL.LU R12, [R1+0x7b0] ;  /* 0x0007b000010c7983 */ /* 0x000ee20000300800 */
[----:B------:R-:W-:Y:S01]  /*4a390*/  FMUL R17, R27, R17 ;  /* 0x000000111b117220 */ /* 0x000fe20000400000 */
[C---:B------:R-:W-:Y:S01]  /*4a3a0*/  FMUL R18, R25.reuse, R5 ;  /* 0x0000000519127220 */ /* 0x040fe20000400000 */
[----:B------:R-:W-:Y:S01]  /*4a3b0*/  FMUL R19, R25, R0 ;  /* 0x0000000019137220 */ /* 0x000fe20000400000 */
[----:B------:R-:W4:Y:S04]  /*4a3c0*/  LDL.LU R13, [R1+0x7b4] ;  /* 0x0007b400010d7983 */ /* 0x000f280000300800 */
[----:B------:R-:W5:Y:S04]  /*4a3d0*/  LDL.LU R14, [R1+0x7b8] ;  /* 0x0007b800010e7983 */ /* 0x000f680000300800 */
[----:B------:R-:W5:Y:S04]  /*4a3e0*/  LDL.LU R15, [R1+0x7bc] ;  /* 0x0007bc00010f7983 */ /* 0x000f680000300800 */
[----:B------:R-:W5:Y:S04]  /*4a3f0*/  LDL.LU R5, [R1+0x7c8] ;  /* 0x0007c80001057983 */ /* 0x000f680000300800 */
[----:B------:R-:W5:Y:S01]  /*4a400*/  LDL.LU R0, [R1+0x7cc] ;  /* 0x0007cc0001007983 */ /* 0x000f620000300800 */
[----:B--2---:R-:W-:Y:S03]  /*4a410*/  HMMA.16816.F32 R16, R8, R2, R16 ;  /* 0x000000020810723c */ /* 0x004fe60000001810 */
[----:B------:R-:W2:Y:S01]  /*4a420*/  LDL.LU.64 R2, [R1+0x13d8] ;  /* 0x0013d80001027983 */ /* 0x000ea20000300a00 */
[C---:B---3--:R-:W-:Y:S01]  /*4a430*/  FMUL R12, R27.reuse, R12 ;  /* 0x0000000c1b0c7220 */ /* 0x048fe20000400000 */
[----:B----4-:R-:W-:Y:S01]  /*4a440*/  FMUL R13, R27, R13 ;  /* 0x0000000d1b0d7220 */ /* 0x010fe20000400000 */
[C---:B-----5:R-:W-:Y:S01]  /*4a450*/  FMUL R14, R25.reuse, R14 ;  /* 0x0000000e190e7220 */ /* 0x060fe20000400000 */
[----:B------:R-:W-:-:S07]  /*4a460*/  FMUL R15, R25, R15 ;  /* 0x0000000f190f7220 */ /* 0x000fce0000400000 */
[----:B--2---:R-:W-:Y:S01]  /*4a470*/  HMMA.16816.F32 R12, R8, R2, R12 ;  /* 0x00000002080c723c */ /* 0x004fe2000000180c */
[----:B------:R-:W2:Y:S04]  /*4a480*/  LDL.LU.64 R2, [R1+0x13d0] ;  /* 0x0013d00001027983 */ /* 0x000ea80000300a00 */
[----:B------:R-:W3:Y:S04]  /*4a490*/  LDL.LU R10, [R1+0x7c0] ;  /* 0x0007c000010a7983 */ /* 0x000ee80000300800 */
[----:B------:R-:W4:Y:S10]  /*4a4a0*/  LDL.LU R11, [R1+0x7c4] ;  /* 0x0007c400010b7983 */ /* 0x000f340000300800 */
[----:B------:R0:W-:Y:S04]  /*4a4b0*/  STL.64 [R1+0x13c8], R14 ;  /* 0x0013c80e01007387 */ /* 0x0001e80000100a00 */
[----:B0-----:R-:W5:Y:S01]  /*4a4c0*/  LDL.64 R14, [R1+0x58] ;  /* 0x00005800010e7983 */ /* 0x001f620000100a00 */
[----:B---3--:R-:W-:Y:S01]  /*4a4d0*/  FMUL R8, R27, R10 ;  /* 0x0000000a1b087220 */ /* 0x008fe20000400000 */
[----:B------:R-:W-:Y:S01]  /*4a4e0*/  FMUL R10, R25, R5 ;  /* 0x00000005190a7220 */ /* 0x000fe20000400000 */
[----:B----4-:R-:W-:Y:S01]  /*4a4f0*/  FMUL R9, R27, R11 ;  /* 0x0000000b1b097220 */ /* 0x010fe20000400000 */
[----:B------:R-:W-:Y:S01]  /*4a500*/  FMUL R11, R25, R0 ;  /* 0x00000000190b7220 */ /* 0x000fe20000400000 */
[----:B------:R-:W-:Y:S01]  /*4a510*/  IMAD.MOV.U32 R25, RZ, RZ, R28 ;  /* 0x000000ffff197224 */ /* 0x000fe200078e001c */
[----:B------:R-:W-:Y:S01]  /*4a520*/  MOV R27, R6 ;  /* 0x00000006001b7202 */ /* 0x000fe20000000f00 */
[----:B------:R-:W3:Y:S06]  /*4a530*/  LDL R0, [R1+0x86c] ;  /* 0x00086c0001007983 */ /* 0x000eec0000100800 */
[----:B--2---:R-:W-:Y:S01]  /*4a540*/  HMMA.16816.F32 R8, R24, R2, R8 ;  /* 0x000000021808723c */ /* 0x004fe20000001808 */
[----:B------:R-:W2:-:S15]  /*4a550*/  LDL R26, [R1+0x60] ;  /* 0x00006000011a7983 */ /* 0x000e9e0000100800 */
[----:B------:R-:W-:-:S03]  /*4a560*/  NOP ;  /* 0x0000000000007918 */ /* 0x000fc60000000000 */
[----:B------:R0:W-:Y:S04]  /*4a570*/  STL [R1+0x13c4], R11 ;  /* 0x0013c40b01007387 */ /* 0x0001e80000100800 */
[----:B0-----:R-:W4:Y:S04]  /*4a580*/  LDL.LU R11, [R1+0xc] ;  /* 0x00000c00010b7983 */ /* 0x001f280000300800 */
[----:B------:R-:W2:Y:S01]  /*4a590*/  LDL R6, [R1+0x1c] ;  /* 0x00001c0001067983 */ /* 0x000ea20000100800 */
[----:B------:R-:W0:Y:S01]  /*4a5a0*/  S2R R2, SR_TID.X ;  /* 0x0000000000027919 */ /* 0x000e220000002100 */
[----:B------:R-:W-:-:S02]  /*4a5b0*/  IMAD.MOV.U32 R27, RZ, RZ, R4 ;  /* 0x000000ffff1b7224 */ /* 0x000fc400078e0004 */
[----:B------:R-:W-:Y:S01]  /*4a5c0*/  IMAD.MOV.U32 R5, RZ, RZ, R29 ;  /* 0x000000ffff057224 */ /* 0x000fe200078e001d */
[C---:B0-----:R-:W-:Y:S02]  /*4a5d0*/  LOP3.LUT R3, R2.reuse, 0x1c, RZ, 0xc0, !PT ;  /* 0x0000001c02037812 */ /* 0x041fe400078ec0ff */
[C---:B------:R-:W-:Y:S01]  /*4a5e0*/  SHF.L.U32 R28, R2.reuse, 0x3, RZ ;  /* 0x00000003021c7819 */ /* 0x040fe200000006ff */
[----:B------:R-:W-:-:S05]  /*4a5f0*/  IMAD.SHL.U32 R2, R2, 0x8, RZ ;  /* 0x0000000802027824 */ /* 0x000fca00078e00ff */
[----:B------:R-:W-:-:S05]  /*4a600*/  LOP3.LUT R2, R2, 0x78, RZ, 0xc0, !PT ;  /* 0x0000007802027812 */ /* 0x000fca00078ec0ff */
[----:B------:R-:W-:Y:S02]  /*4a610*/  IMAD R2, R3, 0x20, R2 ;  /* 0x0000002003027824 */ /* 0x000fe400078e0202 */
[----:B----4-:R-:W-:Y:S01]  /*4a620*/  IMAD.MOV.U32 R4, RZ, RZ, R11 ;  /* 0x000000ffff047224 */ /* 0x010fe200078e000b */
[----:B------:R-:W-:Y:S02]  /*4a630*/  LOP3.LUT R28, R28, 0x78, RZ, 0xc0, !PT ;  /* 0x000000781c1c7812 */ /* 0x000fe400078ec0ff */
[----:B------:R-:W-:Y:S04]  /*4a640*/  LDS.64 R24, [R2+UR9+0x45400] ;  /* 0x0454000902187984 */ /* 0x000fe80008000a00 */
[----:B--2---:R-:W-:Y:S01]  /*4a650*/  HMMA.16816.F32 R20, R4, R26, R20 ;  /* 0x0000001a0414723c */ /* 0x004fe20000001814 */
[----:B------:R-:W0:-:S15]  /*4a660*/  LDS.64 R26, [R2+UR9+0x45000] ;  /* 0x04500009021a7984 */ /* 0x000e1e0008000a00 */
[----:B------:R-:W-:-:S03]  /*4a670*/  NOP ;  /* 0x0000000000007918 */ /* 0x000fc60000000000 */
[----:B------:R1:W-:Y:S04]  /*4a680*/  STL.64 [R1+0xe0], R20 ;  /* 0x0000e01401007387 */ /* 0x0003e80000100a00 */
[----:B------:R2:W-:Y:S04]  /*4a690*/  STL.64 [R1+0xe8], R22 ;  /* 0x0000e81601007387 */ /* 0x0005e80000100a00 */
[----:B-1----:R-:W3:Y:S04]  /*4a6a0*/  LDL.LU R20, [R1+0x968] ;  /* 0x0009680001147983 */ /* 0x002ee80000300800 */
[----:B------:R-:W4:Y:S04]  /*4a6b0*/  LDL.LU R21, [R1+0x96c] ;  /* 0x00096c0001157983 */ /* 0x000f280000300800 */
[----:B--2---:R-:W4:Y:S04]  /*4a6c0*/  LDL R23, [R1+0x868] ;  /* 0x0008680001177983 */ /* 0x004f280000100800 */
[----:B0-----:R0:W-:Y:S04]  /*4a6d0*/  STL [R1+0x13c0], R26 ;  /* 0x0013c01a01007387 */ /* 0x0011e80000100800 */
[----:B0-----:R-:W2:Y:S01]  /*4a6e0*/  LDL.LU R26, [R1+0x1c] ;  /* 0x00001c00011a7983 */ /* 0x001ea20000300800 */
[----:B------:R-:W-:-:S05]  /*4a6f0*/  IMAD R28, R3, 0x20, R28 ;  /* 0x00000020031c7824 */ /* 0x000fca00078e021c */
[----:B------:R-:W-:-:S05]  /*4a700*/  LOP3.LUT R28, R28, 0x20, RZ, 0x3c, !PT ;  /* 0x000000201c1c7812 */ /* 0x000fca00078e3cff */
[----:B------:R-:W0:Y:S04]  /*4a710*/  LDS.64 R2, [R28+UR9+0x45000] ;  /* 0x045000091c027984 */ /* 0x000e280008000a00 */
[----:B------:R-:W-:Y:S04]  /*4a720*/  STL [R1+0x13b0], R27 ;  /* 0x0013b01b01007387 */ /* 0x000fe80000100800 */
[----:B------:R5:W-:Y:S02]  /*4a730*/  STL [R1+0x13b4], R25 ;  /* 0x0013b41901007387 */ /* 0x000be40000100800 */
[----:B-----5:R-:W-:-:S02]  /*4a740*/  IMAD.MOV.U32 R25, RZ, RZ, R15 ;  /* 0x000000ffff197224 */ /* 0x020fc400078e000f */
[----:B0-----:R-:W-:Y:S01]  /*4a750*/  STL [R1+0x4], R3 ;  /* 0x0000040301007387 */ /* 0x001fe20000100800 */
[----:B---3--:R-:W-:Y:S01]  /*4a760*/  FADD R0, -R0, R20 ;  /* 0x0000001400007221 */ /* 0x008fe20000000100 */
[----:B--2---:R-:W-:-:S07]  /*4a770*/  IMAD.MOV.U32 R6, RZ, RZ, R26 ;  /* 0x000000ffff067224 */ /* 0x004fce00078e001a */
[----:B------:R-:W-:Y:S01]  /*4a780*/  HMMA.16816.F32 R16, R4, R14, R16 ;  /* 0x0000000e0410723c */ /* 0x000fe20000001810 */
[----:B----4-:R-:W-:Y:S01]  /*4a790*/  FADD R20, -R23, R21 ;  /* 0x0000001517147221 */ /* 0x010fe20000000100 */
[----:B------:R-:W2:Y:S01]  /*4a7a0*/  LDL.LU.64 R14, [R1+0x13c8] ;  /* 0x0013c800010e7983 */ /* 0x000ea20000300a00 */
[----:B------:R-:W-:Y:S02]  /*4a7b0*/  FMUL R21, R0, 1.4426950216293334961 ;  /* 0x3fb8aa3b00157820 */ /* 0x000fe40000400000 */
[----:B------:R-:W-:Y:S02]  /*4a7c0*/  FMUL R0, R20, 1.4426950216293334961 ;  /* 0x3fb8aa3b14007820 */ /* 0x000fe40000400000 */
[----:B------:R0:W1:-:S12]  /*4a7d0*/  MUFU.EX2 R27, R21 ;  /* 0x00000015001b7308 */ /* 0x0000580000000800 */
[----:B------:R3:W-:Y:S04]  /*4a7e0*/  STL.64 [R1+0xd0], R16 ;  /* 0x0000d01001007387 */ /* 0x0007e80000100a00 */
[----:B------:R4:W-:Y:S04]  /*4a7f0*/  STL.64 [R1+0xd8], R18 ;  /* 0x0000d81201007387 */ /* 0x0009e80000100a00 */
[----:B---3--:R-:W3:Y:S04]  /*4a800*/  LDL.LU R16, [R1+0x7d0] ;  /* 0x0007d00001107983 */ /* 0x008ee80000300800 */
[----:B------:R-:W5:Y:S04]  /*4a810*/  LDL.LU R17, [R1+0x7d4] ;  /* 0x0007d40001117983 */ /* 0x000f680000300800 */
[----:B----4-:R-:W4:Y:S04]  /*4a820*/  LDL.LU R18, [R1+0x7d8] ;  /* 0x0007d80001127983 */ /* 0x010f280000300800 */
[----:B------:R-:W2:Y:S04]  /*4a830*/  LDL.LU R19, [R1+0x7dc] ;  /* 0x0007dc0001137983 */ /* 0x000ea80000300800 */
[----:B------:R-:W2:Y:S04]  /*4a840*/  LDL R20, [R1+0x50] ;  /* 0x0000500001147983 */ /* 0x000ea80000100800 */
[----:B0-----:R-:W2:Y:S04]  /*4a850*/  LDL R21, [R1+0x54] ;  /* 0x0000540001157983 */ /* 0x001ea80000100800 */
[----:B-1----:R-:W-:Y:S01]  /*4a860*/  STL [R1+0x1d0], R27 ;  /* 0x0001d01b01007387 */ /* 0x002fe20000100800 */
[----:B------:R-:W0:Y:S01]  /*4a870*/  MUFU.EX2 R23, R0 ;  /* 0x0000000000177308 */ /* 0x000e220000000800 */
[----:B------:R-:W-:-:S02]  /*4a880*/  MOV R22, R2 ;  /* 0x0000000200167202 */ /* 0x000fc40000000f00 */
[----:B------:R-:W1:Y:S01]  /*4a890*/  LDS.64 R2, [R28+UR9+0x45400] ;  /* 0x045400091c027984 */ /* 0x000e620008000a00 */
[----:B--2---:R-:W-:-:S15]  /*4a8a0*/  HMMA.16816.F32 R12, R4, R20, R12 ;  /* 0x00000014040c723c */ /* 0x004fde000000180c */
[----:B------:R-:W-:-:S04]  /*4a8b0*/  NOP ;  /* 0x0000000000007918 */ /* 0x000fc80000000000 */
[----:B------:R-:W-:Y:S04]  /*4a8c0*/  STL.64 [R1+0xc0], R12 ;  /* 0x0000c00c01007387 */ /* 0x000fe80000100a00 */
[----:B------:R2:W-:Y:S04]  /*4a8d0*/  STL.64 [R1+0xc8], R14 ;  /* 0x0000c80e01007387 */ /* 0x0005e80000100a00 */
[----:B--2---:R-:W2:Y:S04]  /*4a8e0*/  LDL R14, [R1+0x38] ;  /* 0x00003800010e7983 */ /* 0x004ea80000100800 */
[----:B------:R-:W2:Y:S04]  /*4a8f0*/  LDL R15, [R1+0x3c] ;  /* 0x00003c00010f7983 */ /* 0x000ea80000100800 */
[----:B------:R-:W2:Y:S04]  /*4a900*/  LDL.LU R11, [R1+0x13c4] ;  /* 0x0013c400010b7983 */ /* 0x000ea80000300800 */
[----:B------:R-:W2:Y:S04]  /*4a910*/  LDL R20, [R1+0x30] ;  /* 0x0000300001147983 */ /* 0x000ea80000100800 */
[----:B------:R-:W2:Y:S04]  /*4a920*/  LDL R21, [R1+0x34] ;  /* 0x0000340001157983 */ /* 0x000ea80000100800 */
[----:B0-----:R-:W-:Y:S04]  /*4a930*/  STL [R1+0x1d4], R23 ;  /* 0x0001d41701007387 */ /* 0x001fe80000100800 */
[----:B------:R0:W-:Y:S04]  /*4a940*/  STL [R1+0x13a0], R28 ;  /* 0x0013a01c01007387 */ /* 0x0001e80000100800 */
[----:B------:R-:W2:Y:S04]  /*4a950*/  LDL R29, [R1+0x2c] ;  /* 0x00002c00011d7983 */ /* 0x000ea80000100800 */
[----:B0-----:R-:W2:Y:S04]  /*4a960*/  LDL R28, [R1+0x28] ;  /* 0x00002800011c7983 */ /* 0x001ea80000100800 */
[----:B------:R-:W2:Y:S01]  /*4a970*/  LDL.LU R26, [R1+0x13c0] ;  /* 0x0013c000011a7983 */ /* 0x000ea20000300800 */
[C---:B---3--:R-:W-:Y:S01]  /*4a980*/  FMUL R16, R27.reuse, R16 ;  /* 0x000000101b107220 */ /* 0x048fe20000400000 */
[----:B-----5:R-:W-:Y:S01]  /*4a990*/  FMUL R17, R27, R17 ;  /* 0x000000111b117220 */ /* 0x020fe20000400000 */
[C---:B----4-:R-:W-:Y:S01]  /*4a9a0*/  FMUL R18, R23.reuse, R18 ;  /* 0x0000001217127220 */ /* 0x050fe20000400000 */
[----:B------:R-:W-:Y:S01]  /*4a9b0*/  FMUL R19, R23, R19 ;  /* 0x0000001317137220 */ /* 0x000fe20000400000 */
[----:B--2---:R-:W-:-:S15]  /*4a9c0*/  HMMA.16816.F32 R4, R4, R14, R8 ;  /* 0x0000000e0404723c */ /* 0x004fde0000001808 */
[----:B------:R-:W-:-:S04]  /*4a9d0*/  NOP ;  /* 0x0000000000007918 */ /* 0x000fc80000000000 */
[----:B------:R0:W-:Y:S04]  /*4a9e0*/  STL.64 [R1+0xb0], R4 ;  /* 0x0000b00401007387 */ /* 0x0001e80000100a00 */
[----:B------:R2:W-:Y:S04]  /*4a9f0*/  STL.64 [R1+0xb8], R6 ;  /* 0x0000b80601007387 */ /* 0x0005e80000100a00 */
[----:B------:R-:W3:Y:S01]  /*4aa00*/  LDL.LU R12, [R1+0x7e0] ;  /* 0x0007e000010c7983 */ /* 0x000ee20000300800 */
[----:B0-----:R-:W-:Y:S01]  /*4aa10*/  IMAD.MOV.U32 R4, RZ, RZ, R26 ;  /* 0x000000ffff047224 */ /* 0x001fe200078e001a */
[----:B------:R-:W-:-:S02]  /*4aa20*/  MOV R5, R24 ;  /* 0x0000001800057202 */ /* 0x000fc40000000f00 */
[----:B------:R-:W4:Y:S01]  /*4aa30*/  LDL.LU R13, [R1+0x7e4] ;  /* 0x0007e400010d7983 */ /* 0x000f220000300800 */
[----:B--2---:R-:W-:Y:S02]  /*4aa40*/  IMAD.MOV.U32 R6, RZ, RZ, R22 ;  /* 0x000000ffff067224 */ /* 0x004fe400078e0016 */
[----:B-1----:R-:W-:Y:S01]  /*4aa50*/  IMAD.MOV.U32 R7, RZ, RZ, R2 ;  /* 0x000000ffff077224 */ /* 0x002fe200078e0002 */
[----:B------:R-:W2:Y:S04]  /*4aa60*/  LDL.LU R14, [R1+0x7e8] ;  /* 0x0007e800010e7983 */ /* 0x000ea80000300800 */
[----:B------:R-:W5:Y:S02]  /*4aa70*/  LDL.LU R11, [R1+0x7ec] ;  /* 0x0007ec00010b7983 */ /* 0x000f640000300800 */
[----:B------:R-:W-:-:S15]  /*4aa80*/  HMMA.16816.F32 R16, R4, R28, R16 ;  /* 0x0000001c0410723c */ /* 0x000fde0000001810 */
[----:B------:R-:W-:-:S04]  /*4aa90*/  NOP ;  /* 0x0000000000007918 */ /* 0x000fc80000000000 */
[----:B------:R0:W-:Y:S04]  /*4aaa0*/  STL.64 [R1+0x13b8], R16 ;  /* 0x0013b81001007387 */ /* 0x0001e80000100a00 */
[----:B0-----:R-:W5:Y:S04]  /*4aab0*/  LDL R16, [R1+0x40] ;  /* 0x0000400001107983 */ /* 0x001f680000100800 */
[----:B------:R-:W5:Y:S04]  /*4aac0*/  LDL R17, [R1+0x44] ;  /* 0x0000440001117983 */ /* 0x000f680000100800 */
[----:B------:R-:W5:Y:S04]  /*4aad0*/  LDL.LU R8, [R1+0x7f0] ;  /* 0x0007f00001087983 */ /* 0x000f680000300800 */
[----:B------:R-:W5:Y:S04]  /*4aae0*/  LDL.LU R9, [R1+0x7f4] ;  /* 0x0007f40001097983 */ /* 0x000f680000300800 */
[----:B------:R-:W5:Y:S04]  /*4aaf0*/  LDL.LU R10, [R1+0x7f8] ;  /* 0x0007f800010a7983 */ /* 0x000f680000300800 */
[----:B------:R-:W5:Y:S04]  /*4ab00*/  LDL.LU R0, [R1+0x7fc] ;  /* 0x0007fc0001007983 */ /* 0x000f680000300800 */
[----:B------:R0:W-:Y:S04]  /*4ab10*/  STL.64 [R1+0x13a8], R18 ;  /* 0x0013a81201007387 */ /* 0x0001e80000100a00 */
[----:B------:R-:W5:Y:S04]  /*4ab20*/  LDL R28, [R1+0x60] ;  /* 0x00006000011c7983 */ /* 0x000f680000100800 */
[----:B------:R-:W5:Y:S04]  /*4ab30*/  LDL R29, [R1+0x64] ;  /* 0x00006400011d7983 */ /* 0x000f680000100800 */
[----:B0-----:R-:W5:Y:S04]  /*4ab40*/  LDL R18, [R1+0x48] ;  /* 0x0000480001127983 */ /* 0x001f680000100800 */
[----:B------:R-:W5:Y:S01]  /*4ab50*/  LDL R19, [R1+0x4c] ;  /* 0x00004c0001137983 */ /* 0x000f620000100800 */
[C---:B---3--:R-:W-:Y:S01]  /*4ab60*/  FMUL R12, R27.reuse, R12 ;  /* 0x0000000c1b0c7220 */ /* 0x048fe20000400000 */
[----:B----4-:R-:W-:Y:S01]  /*4ab70*/  FMUL R13, R27, R13 ;  /* 0x0000000d1b0d7220 */ /* 0x010fe20000400000 */
[C---:B--2---:R-:W-:Y:S01]  /*4ab80*/  FMUL R14, R23.reuse, R14 ;  /* 0x0000000e170e7220 */ /* 0x044fe20000400000 */
[----:B-----5:R-:W-:-:S07]  /*4ab90*/  FMUL R15, R23, R11 ;  /* 0x0000000b170f7220 */ /* 0x020fce0000400000 */
[----:B------:R-:W-:Y:S01]  /*4aba0*/  HMMA.16816.F32 R12, R4, R20, R12 ;  /* 0x00000014040c723c */ /* 0x000fe2000000180c */
[----:B------:R-:W2:Y:S04]  /*4abb0*/  LDL.LU R21, [R1+0x808] ;  /* 0x0008080001157983 */ /* 0x000ea80000300800 */
[----:B------:R-:W3:Y:S01]  /*4abc0*/  LDL.LU R20, [R1+0x80c] ;  /* 0x00080c0001147983 */ /* 0x000ee20000300800 */
[C---:B------:R-:W-:Y:S01]  /*4abd0*/  FMUL R8, R27.reuse, R8 ;  /* 0x000000081b087220 */ /* 0x040fe20000400000 */
[----:B------:R-:W-:Y:S01]  /*4abe0*/  FMUL R9, R27, R9 ;  /* 0x000000091b097220 */ /* 0x000fe20000400000 */
[C---:B------:R-:W-:Y:S01]  /*4abf0*/  FMUL R10, R23.reuse, R10 ;  /* 0x0000000a170a7220 */ /* 0x040fe20000400000 */
[----:B------:R-:W-:-:S07]  /*4ac00*/  FMUL R11, R23, R0 ;  /* 0x00000000170b7220 */ /* 0x000fce0000400000 */
[----:B------:R-:W-:Y:S01]  /*4ac10*/  HMMA.16816.F32 R8, R4, R16, R8 ;  /* 0x000000100408723c */ /* 0x000fe20000001808 */
[----:B------:R-:W4:Y:S04]  /*4ac20*/  LDL.LU.64 R16, [R1+0x13b8] ;  /* 0x0013b80001107983 */ /* 0x000f280000300a00 */
[----:B------:R-:W5:Y:S04]  /*4ac30*/  LDL.LU R6, [R1+0x800] ;  /* 0x0008000001067983 */ /* 0x000f680000300800 */
[----:B------:R-:W3:Y:S04]  /*4ac40*/  LDL.LU R7, [R1+0x804] ;  /* 0x0008040001077983 */ /* 0x000ee80000300800 */
[----:B------:R-:W4:Y:S06]  /*4ac50*/  LDL R0, [R1+0x684] ;  /* 0x0006840001007983 */ /* 0x000f2c0000100800 */
[----:B------:R0:W-:Y:S04]  /*4ac60*/  STL.64 [R1+0x1398], R10 ;  /* 0x0013980a01007387 */ /* 0x0001e80000100a00 */
[----:B0-----:R-:W4:Y:S01]  /*4ac70*/  LDL R10, [R1+0x58] ;  /* 0x00005800010a7983 */ /* 0x001f220000100800 */
[----:B------:R-:W-:-:S03]  /*4ac80*/  IMAD.MOV.U32 R11, RZ, RZ, R25 ;  /* 0x000000ffff0b7224 */ /* 0x000fc600078e0019 */
[----:B------:R-:W4:Y:S01]  /*4ac90*/  LDL.LU R25, [R1+0x13b4] ;  /* 0x0013b40001197983 */ /* 0x000f220000300800 */
[----:B-----5:R-:W-:Y:S01]  /*4aca0*/  FMUL R4, R27, R6 ;  /* 0x000000061b047220 */ /* 0x020fe20000400000 */
[----:B--2---:R-:W-:Y:S01]  /*4acb0*/  FMUL R6, R23, R21 ;  /* 0x0000001517067220 */ /* 0x004fe20000400000 */
[----:B------:R-:W-:Y:S02]  /*4acc0*/  IMAD.MOV.U32 R21, RZ, RZ, R24 ;  /* 0x000000ffff157224 */ /* 0x000fe400078e0018 */
[----:B---3--:R-:W-:Y:S01]  /*4acd0*/  FMUL R5, R27, R7 ;  /* 0x000000071b057220 */ /* 0x008fe20000400000 */
[----:B------:R-:W-:Y:S01]  /*4ace0*/  FMUL R7, R23, R20 ;  /* 0x0000001417077220 */ /* 0x000fe20000400000 */
[----:B------:R-:W2:Y:S01]  /*4acf0*/  LDL.LU R27, [R1+0x13b0] ;  /* 0x0013b000011b7983 */ /* 0x000ea20000300800 */
[----:B------:R-:W-:Y:S01]  /*4ad00*/  MOV R20, R26 ;  /* 0x0000001a00147202 */ /* 0x000fe20000000f00 */
[----:B------:R-:W-:Y:S02]  /*4ad10*/  IMAD.MOV.U32 R23, RZ, RZ, R2 ;  /* 0x000000ffff177224 */ /* 0x000fe400078e0002 */
[----:B------:R-:W3:Y:S04]  /*4ad20*/  LDL.LU R26, [R1+0x4] ;  /* 0x00000400011a7983 */ /* 0x000ee80000300800 */
[----:B------:R-:W5:Y:S01]  /*4ad30*/  LDL R24, [R1+0x680] ;  /* 0x0006800001187983 */ /* 0x000f620000100800 */
[----:B------:R-:W-:Y:S03]  /*4ad40*/  HMMA.16816.F32 R4, R20, R18, R4 ;  /* 0x000000121404723c */ /* 0x000fe60000001804 */
[----:B------:R-:W5:Y:S04]  /*4ad50*/  LDL.LU R2, [R1+0x974] ;  /* 0x0009740001027983 */ /* 0x000f680000300800 */
[----:B------:R-:W5:Y:S01]  /*4ad60*/  LDL.LU.64 R18, [R1+0x13a8] ;  /* 0x0013a80001127983 */ /* 0x000f620000300a00 */
[----:B------:R-:W-:Y:S01]  /*4ad70*/  IMAD.MOV.U32 R23, RZ, RZ, R3 ;  /* 0x000000ffff177224 */ /* 0x000fe200078e0003 */
[----:B----4-:R-:W-:-:S10]  /*4ad80*/  MOV R21, R25 ;  /* 0x0000001900157202 */ /* 0x010fd40000000f00 */
[----:B------:R0:W-:Y:S04]  /*4ad90*/  STL.64 [R1+0x1390], R6 ;  /* 0x0013900601007387 */ /* 0x0001e80000100a00 */
[----:B0-----:R-:W4:Y:S04]  /*4ada0*/  LDL R6, [R1+0x50] ;  /* 0x0000500001067983 */ /* 0x001f280000100800 */
[----:B------:R-:W4:Y:S01]  /*4adb0*/  LDL R7, [R1+0x54] ;  /* 0x0000540001077983 */ /* 0x000f220000100800 */
[----:B--2---:R-:W-:Y:S02]  /*4adc0*/  IMAD.MOV.U32 R20, RZ, RZ, R27 ;  /* 0x000000ffff147224 */ /* 0x004fe400078e001b */
[----:B---3--:R-:W-:-:S07]  /*4add0*/  IMAD.MOV.U32 R22, RZ, RZ, R26 ;  /* 0x000000ffff167224 */ /* 0x008fce00078e001a */
[----:B-----5:R-:W-:Y:S01]  /*4ade0*/  HMMA.16816.F32 R20, R20, R28, R16 ;  /* 0x0000001c1414723c */ /* 0x020fe20000001810 */
[----:B------:R-:W2:Y:S01]  /*4adf0*/  LDL.LU R28, [R1+0x13a0] ;  /* 0x0013a000011c7983 */ /* 0x000ea20000300800 */
[----:B------:R-:W0:-:S15]  /*4ae00*/  S2R R19, SR_TID.X ;  /* 0x0000000000137919 */ /* 0x000e1e0000002100 */
[----:B------:R-:W-:Y:S02]  /*4ae10*/  NOP ;  /* 0x0000000000007918 */ /* 0x000fe40000000000 */
[----:B------:R-:W-:Y:S04]  /*4ae20*/  STL.64 [R1+0xa0], R20 ;  /* 0x0000a01401007387 */ /* 0x000fe80000100a00 */
[----:B------:R-:W-:Y:S01]  /*4ae30*/  STL.64 [R1+0xa8], R22 ;  /* 0x0000a81601007387 */ /* 0x000fe20000100a00 */
[C---:B0-----:R-:W-:Y:S01]  /*4ae40*/  LOP3.LUT R29, R19.reuse, 0x1c, RZ, 0xc0, !PT ;  /* 0x0000001c131d7812 */ /* 0x041fe200078ec0ff */
[----:B------:R-:W-:-:S05]  /*4ae50*/  IMAD.SHL.U32 R19, R19, 0x8, RZ ;  /* 0x0000000813137824 */ /* 0x000fca00078e00ff */
[----:B------:R-:W-:-:S04]  /*4ae60*/  LOP3.LUT R19, R19, 0x78, RZ, 0xc0, !PT ;  /* 0x0000007813137812 */ /* 0x000fc800078ec0ff */
[----:B------:R-:W-:Y:S01]  /*4ae70*/  LEA R19, R29, R19, 0x5 ;  /* 0x000000131d137211 */ /* 0x000fe200078e28ff */
[----:B------:R-:W-:-:S04]  /*4ae80*/  IMAD.MOV.U32 R18, RZ, RZ, R26 ;  /* 0x000000ffff127224 */ /* 0x000fc800078e001a */
[----:B------:R-:W-:Y:S04]  /*4ae90*/  LDS.64 R20, [R19+UR9+0x47c00] ;  /* 0x047c000913147984 */ /* 0x000fe80008000a00 */
[----:B--2---:R-:W0:Y:S04]  /*4aea0*/  LDS.64 R16, [R28+UR9+0x47800] ;  /* 0x047800091c107984 */ /* 0x004e280008000a00 */
[----:B------:R-:W1:Y:S04]  /*4aeb0*/  LDS.64 R22, [R28+UR9+0x47c00] ;  /* 0x047c00091c167984 */ /* 0x000e680008000a00 */
[----:B------:R2:W3:Y:S02]  /*4aec0*/  LDS.64 R28, [R19+UR9+0x47800] ;  /* 0x04780009131c7984 */ /* 0x0004e40008000a00 */
[----:B--2---:R-:W-:-:S02]  /*4aed0*/  MOV R19, R3 ;  /* 0x0000000300137202 */ /* 0x004fc40000000f00 */
[----:B0-----:R0:W-:Y:S04]  /*4aee0*/  STL.64 [R1+0x8], R16 ;  /* 0x0000081001007387 */ /* 0x0011e80000100a00 */
[----:B-1----:R1:W-:Y:S01]  /*4aef0*/  STL [R1+0x1380], R23 ;  /* 0x0013801701007387 */ /* 0x0023e20000100800 */
[----:B0-----:R-:W-:-:S03]  /*4af00*/  IMAD.MOV.U32 R16, RZ, RZ, R27 ;  /* 0x000000ffff107224 */ /* 0x001fc600078e001b */
[----:B-1----:R-:W2:Y:S01]  /*4af10*/  LDL.LU R23, [R1+0x970] ;  /* 0x0009700001177983 */ /* 0x002ea20000300800 */
[----:B------:R-:W-:-:S07]  /*4af20*/  IMAD.MOV.U32 R17, RZ, RZ, R25 ;  /* 0x000000ffff117224 */ /* 0x000fce00078e0019 */
[----:B------:R-:W-:Y:S01]  /*4af30*/  HMMA.16816.F32 R12, R16, R10, R12 ;  /* 0x0000000a100c723c */ /* 0x000fe2000000180c */
[----:B------:R-:W4:Y:S04]  /*4af40*/  LDL.LU.64 R10, [R1+0x1398] ;  /* 0x00139800010a7983 */ /* 0x000f280000300a00 */
[----:B------:R-:W5:-:S14]  /*4af50*/  LDL.LU R18, [R1+0x28] ;  /* 0x0000280001127983 */ /* 0x000f5c0000300800 */
[----:B------:R0:W-:Y:S04]  /*4af60*/  STL.64 [R1+0x90], R12 ;  /* 0x0000900c01007387 */ /* 0x0001e80000100a00 */
[----:B------:R1:W-:Y:S04]  /*4af70*/  STL.64 [R1+0x98], R14 ;  /* 0x0000980e01007387 */ /* 0x0003e80000100a00 */
[----:B------:R-:W5:Y:S01]  /*4af80*/  LDL.LU R19, [R1+0x2c] ;  /* 0x00002c0001137983 */ /* 0x000f620000300800 */
[----:B0-----:R-:W-:-:S03]  /*4af90*/  IMAD.MOV.U32 R12, RZ, RZ, R27 ;  /* 0x000000ffff0c7224 */ /* 0x001fc600078e001b */
[----:B------:R-:W3:Y:S01]  /*4afa0*/  LDL.LU R17, [R1+0x81c] ;  /* 0x00081c0001117983 */ /* 0x000ee20000300800 */
[----:B------:R-:W-:Y:S02]  /*4afb0*/  IMAD.MOV.U32 R13, RZ, RZ, R25 ;  /* 0x000000ffff0d7224 */ /* 0x000fe400078e0019 */
[----:B-1----:R-:W-:Y:S01]  /*4afc0*/  IMAD.MOV.U32 R14, RZ, RZ, R26 ;  /* 0x000000ffff0e7224 */ /* 0x002fe200078e001a */
[----:B------:R-:W-:Y:S01]  /*4afd0*/  MOV R15, R3 ;  /* 0x00000003000f7202 */ /* 0x000fe20000000f00 */
[----:B--2---:R-:W-:-:S04]  /*4afe0*/  FADD R0, -R0, R23 ;  /* 0x0000001700007221 */ /* 0x004fc80000000100 */
[----:B------:R-:W-:-:S04]  /*4aff0*/  FMUL R0, R0, 1.4426950216293334961 ;  /* 0x3fb8aa3b00007820 */ /* 0x000fc80000400000 */
[----:B------:R0:W1:Y:S01]  /*4b000*/  MUFU.EX2 R23, R0 ;  /* 0x0000000000177308 */ /* 0x0000620000000800 */
[----:B----4-:R-:W-:Y:S01]  /*4b010*/  HMMA.16816.F32 R8, R12, R6, R8 ;  /* 0x000000060c08723c */ /* 0x010fe20000001808 */
[----:B0-----:R-:W2:Y:S04]  /*4b020*/  LDL.LU R0, [R1+0x8] ;  /* 0x0000080001007983 */ /* 0x001ea80000300800 */
[----:B-1----:R-:W-:Y:S04]  /*4b030*/  STL [R1+0x1a0], R23 ;  /* 0x0001a01701007387 */ /* 0x002fe80000100800 */
[----:B------:R-:W4:Y:S04]  /*4b040*/  LDL.LU.64 R6, [R1+0x1390] ;  /* 0x0013900001067983 */ /* 0x000f280000300a00 */
[----:B------:R-:W4:Y:S06]  /*4b050*/  LDL R14, [R1+0x38] ;  /* 0x00003800010e7983 */ /* 0x000f2c0000100800 */
[----:B------:R0:W-:Y:S04]  /*4b060*/  STL.64 [R1+0x80], R8 ;  /* 0x0000800801007387 */ /* 0x0001e80000100a00 */
[----:B------:R1:W-:Y:S04]  /*4b070*/  STL.64 [R1+0x88], R10 ;  /* 0x0000880a01007387 */ /* 0x0003e80000100a00 */
[----:B------:R-:W4:Y:S04]  /*4b080*/  LDL R15, [R1+0x3c] ;  /* 0x00003c00010f7983 */ /* 0x000f280000100800 */
[----:B0-----:R-:W2:Y:S04]  /*4b090*/  LDL.LU R9, [R1+0x810] ;  /* 0x0008100001097983 */ /* 0x001ea80000300800 */
[----:B-1----:R-:W2:Y:S04]  /*4b0a0*/  LDL.LU R10, [R1+0x814] ;  /* 0x00081400010a7983 */ /* 0x002ea80000300800 */
[----:B------:R-:W2:Y:S01]  /*4b0b0*/  LDL.LU R11, [R1+0x818] ;  /* 0x00081800010b7983 */ /* 0x000ea20000300800 */
[----:B------:R-:W-:Y:S01]  /*4b0c0*/  FADD R2, -R24, R2 ;  /* 0x0000000218027221 */ /* 0x000fe20000000100 */
[----:B------:R-:W-:-:S02]  /*4b0d0*/  IMAD.MOV.U32 R24, RZ, RZ, R27 ;  /* 0x000000ffff187224 */ /* 0x000fc400078e001b */
[----:B------:R-:W-:Y:S02]  /*4b0e0*/  IMAD.MOV.U32 R27, RZ, RZ, R3 ;  /* 0x000000ffff1b7224 */ /* 0x000fe400078e0003 */
[----:B------:R-:W-:-:S06]  /*4b0f0*/  FMUL R2, R2, 1.4426950216293334961 ;  /* 0x3fb8aa3b02027820 */ /* 0x000fcc0000400000 */
[----:B------:R-:W0:Y:S01]  /*4b100*/  MUFU.EX2 R2, R2 ;  /* 0x0000000200027308 */ /* 0x000e220000000800 */
[----:B---3--:R-:W-:Y:S01]  /*4b110*/  IMAD.MOV.U32 R8, RZ, RZ, R28 ;  /* 0x000000ffff087224 */ /* 0x008fe200078e001c */
[----:B0-----:R-:W-:Y:S04]  /*4b120*/  STL [R1+0x1a4], R2 ;  /* 0x0001a40201007387 */ /* 0x001fe80000100800 */
[----:B------:R-:W3:Y:S04]  /*4b130*/  LDL.LU R16, [R1+0x820] ;  /* 0x0008200001107983 */ /* 0x000ee80000300800 */
[----:B------:R-:W3:Y:S01]  /*4b140*/  LDL.LU R13, [R1+0x824] ;  /* 0x00082400010d7983 */ /* 0x000ee20000300800 */
[----:B----4-:R-:W-:-:S15]  /*4b150*/  HMMA.16816.F32 R4, R24, R14, R4 ;  /* 0x0000000e1804723c */ /* 0x010fde0000001804 */
[----:B------:R-:W-:-:S04]  /*4b160*/  NOP ;  /* 0x0000000000007918 */ /* 0x000fc80000000000 */
[----:B------:R2:W-:Y:S04]  /*4b170*/  STL.64 [R1+0x70], R4 ;  /* 0x0000700401007387 */ /* 0x0005e80000100a00 */
[----:B------:R0:W-:Y:S04]  /*4b180*/  STL.64 [R1+0x78], R6 ;  /* 0x0000780601007387 */ /* 0x0001e80000100a00 */
[----:B------:R-:W4:Y:S01]  /*4b190*/  LDL.LU R12, [R1+0x828] ;  /* 0x00082800010c7983 */ /* 0x000f220000300800 */
[C---:B--2---:R-:W-:Y:S01]  /*4b1a0*/  FMUL R4, R23.reuse, R9 ;  /* 0x0000000917047220 */ /* 0x044fe20000400000 */
[----:B------:R-:W-:Y:S01]  /*4b1b0*/  FMUL R5, R23, R10 ;  /* 0x0000000a17057220 */ /* 0x000fe20000400000 */
[----:B------:R-:W-:Y:S01]  /*4b1c0*/  MOV R9, R20 ;  /* 0x0000001400097202 */ /* 0x000fe20000000f00 */
[----:B------:R-:W-:-:S02]  /*4b1d0*/  IMAD.MOV.U32 R10, RZ, RZ, R0 ;  /* 0x000000ffff0a7224 */ /* 0x000fc400078e0000 */
[C---:B0-----:R-:W-:Y:S01]  /*4b1e0*/  FMUL R6, R2.reuse, R11 ;  /* 0x0000000b02067220 */ /* 0x041fe20000400000 */
[----:B------:R-:W-:Y:S01]  /*4b1f0*/  FMUL R7, R2, R17 ;  /* 0x0000001102077220 */ /* 0x000fe20000400000 */
[----:B------:R-:W-:Y:S01]  /*4b200*/  IMAD.MOV.U32 R11, RZ, RZ, R22 ;  /* 0x000000ffff0b7224 */ /* 0x000fe200078e0016 */
[----:B------:R-:W2:Y:S04]  /*4b210*/  LDL.LU R3, [R1+0x82c] ;  /* 0x00082c0001037983 */ /* 0x000ea80000300800 */
[----:B------:R-:W2:Y:S02]  /*4b220*/  LDL.LU R14, [R1+0x30] ;  /* 0x00003000010e7983 */ /* 0x000ea40000300800 */
[----:B-----5:R-:W-:Y:S02]  /*4b230*/  HMMA.16816.F32 R4, R8, R18, R4 ;  /* 0x000000120804723c */ /* 0x020fe40000001804 */
[----:B------:R-:W5:-:S15]  /*4b240*/  LDL.LU R15, [R1+0x34] ;  /* 0x00003400010f7983 */ /* 0x000f5e0000300800 */
[----:B------:R-:W-:Y:S02]  /*4b250*/  NOP ;  /* 0x0000000000007918 */ /* 0x000fe40000000000 */
[----:B------:R-:W-:Y:S04]  /*4b260*/  STL.64 [R1+0x1368], R4 ;  /* 0x0013680401007387 */ /* 0x000fe80000100a00 */
[----:B------:R0:W-:Y:S04]  /*4b270*/  STL.64 [R1+0x1360], R6 ;  /* 0x0013600601007387 */ /* 0x0001e80000100a00 */
[----:B0-----:R-:W2:Y:S04]  /*4b280*/  LDL.LU R6, [R1+0x48] ;  /* 0x0000480001067983 */ /* 0x001ea80000300800 */
[----:B------:R-:W2:Y:S04]  /*4b290*/  LDL.LU R7, [R1+0x4c] ;  /* 0x00004c0001077983 */ /* 0x000ea80000300800 */
[----:B--2---:R0:W-:Y:S04]  /*4b2a0*/  STL.64 [R1+0x1370], R6 ;  /* 0x0013700601007387 */ /* 0x0041e80000100a00 */
[----:B0-----:R-:W2:Y:S04]  /*4b2b0*/  LDL.LU R6, [R1+0x20] ;  /* 0x0000200001067983 */ /* 0x001ea80000300800 */
[----:B------:R-:W2:Y:S01]  /*4b2c0*/  LDL.LU R7, [R1+0x24] ;  /* 0x0000240001077983 */ /* 0x000ea20000300800 */
[C---:B----4-:R-:W-:Y:S01]  /*4b2d0*/  FMUL R18, R2.reuse, R12 ;  /* 0x0000000c02127220 */ /* 0x050fe20000400000 */
[C---:B---3--:R-:W-:Y:S01]  /*4b2e0*/  FMUL R17, R23.reuse, R13 ;  /* 0x0000000d17117220 */ /* 0x048fe20000400000 */
[----:B------:R-:W-:Y:S01]  /*4b2f0*/  FMUL R16, R23, R16 ;  /* 0x0000001017107220 */ /* 0x000fe20000400000 */
[----:B------:R-:W-:-:S07]  /*4b300*/  FMUL R19, R2, R3 ;  /* 0x0000000302137220 */ /* 0x000fce0000400000 */
[----:B-----5:R-:W-:Y:S01]  /*4b310*/  HMMA.16816.F32 R16, R8, R14, R16 ;  /* 0x0000000e0810723c */ /* 0x020fe20000001810 */
[----:B--2---:R0:W-:Y:S04]  /*4b320*/  STL.64 [R1+0x1388], R6 ;  /* 0x0013880601007387 */ /* 0x0041e80000100a00 */
[----:B0-----:R-:W2:Y:S04]  /*4b330*/  LDL.LU R6, [R1+0x40] ;  /* 0x0000400001067983 */ /* 0x001ea80000300800 */
[----:B------:R-:W2:Y:S04]  /*4b340*/  LDL.LU R7, [R1+0x44] ;  /* 0x0000440001077983 */ /* 0x000ea80000300800 */
[----:B------:R-:W3:Y:S04]  /*4b350*/  LDL.LU R12, [R1+0x840] ;  /* 0x00084000010c7983 */ /* 0x000ee80000300800 */
[----:B------:R-:W4:Y:S04]  /*4b360*/  LDL.LU R13, [R1+0x844] ;  /* 0x00084400010d7983 */ /* 0x000f280000300800 */
[----:B------:R-:W5:Y:S04]  /*4b370*/  LDL.LU R5, [R1+0x848] ;  /* 0x0008480001057983 */ /* 0x000f680000300800 */
[----:B------:R-:W2:Y:S04]  /*4b380*/  LDL.LU R4, [R1+0x84c] ;  /* 0x00084c0001047983 */ /* 0x000ea80000300800 */
[----:B------:R0:W-:Y:S04]  /*4b390*/  STL.64 [R1+0x1378], R16 ;  /* 0x0013781001007387 */ /* 0x0001e80000100a00 */
[----:B0-----:R-:W2:Y:S04]  /*4b3a0*/  LDL.LU R16, [R1+0x340] ;  /* 0x0003400001107983 */ /* 0x001ea80000300800 */
[----:B------:R-:W2:Y:S04]  /*4b3b0*/  LDL.LU R17, [R1+0x344] ;  /* 0x0003440001117983 */ /* 0x000ea80000300800 */
[----:B------:R-:W2:Y:S04]  /*4b3c0*/  LDL.LU R26, [R1+0x830] ;  /* 0x00083000011a7983 */ /* 0x000ea80000300800 */
[----:B------:R-:W2:Y:S04]  /*4b3d0*/  LDL.LU R25, [R1+0x834] ;  /* 0x0008340001197983 */ /* 0x000ea80000300800 */
[----:B------:R-:W2:Y:S04]  /*4b3e0*/  LDL.LU R24, [R1+0x838] ;  /* 0x0008380001187983 */ /* 0x000ea80000300800 */
[----:B------:R-:W2:Y:S04]  /*4b3f0*/  LDL.LU R3, [R1+0x83c] ;  /* 0x00083c0001037983 */ /* 0x000ea80000300800 */
[----:B------:R0:W-:Y:S04]  /*4b400*/  STL.64 [R1+0x1358], R18 ;  /* 0x0013581201007387 */ /* 0x0001e80000100a00 */
[----:B0-----:R-:W2:Y:S04]  /*4b410*/  LDL.LU R18, [R1+0x60] ;  /* 0x0000600001127983 */ /* 0x001ea80000300800 */
[----:B------:R-:W2:Y:S01]  /*4b420*/  LDL.LU R19, [R1+0x64] ;  /* 0x0000640001137983 */ /* 0x000ea20000300800 */
[C---:B---3--:R-:W-:Y:S01]  /*4b430*/  FMUL R12, R23.reuse, R12 ;  /* 0x0000000c170c7220 */ /* 0x048fe20000400000 */
[----:B----4-:R-:W-:Y:S01]  /*4b440*/  FMUL R13, R23, R13 ;  /* 0x0000000d170d7220 */ /* 0x010fe20000400000 */
[C---:B-----5:R-:W-:Y:S01]  /*4b450*/  FMUL R14, R2.reuse, R5 ;  /* 0x00000005020e7220 */ /* 0x060fe20000400000 */
[----:B--2---:R-:W-:-:S02]  /*4b460*/  FMUL R15, R2, R4 ;  /* 0x00000004020f7220 */ /* 0x004fc40000400000 */
[----:B------:R-:W2:Y:S05]  /*4b470*/  LDL.LU.64 R4, [R1+0x4d0] ;  /* 0x0004d00001047983 */ /* 0x000eaa0000300a00 */
[----:B------:R-:W-:Y:S01]  /*4b480*/  HMMA.16816.F32 R12, R8, R6, R12 ;  /* 0x00000006080c723c */ /* 0x000fe2000000180c */
[----:B------:R-:W2:Y:S01]  /*4b490*/  LDL.LU.64 R6, [R1+0x1388] ;  /* 0x0013880001067983 */ /* 0x000ea20000300a00 */
[----:B------:R-:W-:-:S15]  /*4b4a0*/  FMUL R8, R23, R26 ;  /* 0x0000001a17087220 */ /* 0x000fde0000400000 */
[----:B------:R-:W-:Y:S02]  /*4b4b0*/  NOP ;  /* 0x0000000000007918 */ /* 0x000fe40000000000 */
[----:B------:R0:W-:Y:S01]  /*4b4c0*/  STL.64 [R1+0x1350], R14 ;  /* 0x0013500e01007387 */ /* 0x0001e20000100a00 */
[----:B------:R-:W-:-:S03]  /*4b4d0*/  FMUL R9, R23, R25 ;  /* 0x0000001917097220 */ /* 0x000fc60000400000 */
[----:B0-----:R-:W3:Y:S04]  /*4b4e0*/  LDL.LU R14, [R1+0x58] ;  /* 0x00005800010e7983 */ /* 0x001ee80000300800 */
[----:B------:R-:W3:Y:S04]  /*4b4f0*/  LDL.LU R15, [R1+0x5c] ;  /* 0x00005c00010f7983 */ /* 0x000ee80000300800 */
[----:B------:R-:W4:Y:S01]  /*4b500*/  LDL.LU R23, [R1+0x1380] ;  /* 0x0013800001177983 */ /* 0x000f220000300800 */
[----:B--2---:R-:W-:-:S03]  /*4b510*/  FFMA2 R4, R4.F32x2.HI_LO, R6.F32x2.HI_LO, R16.F32x2.HI_LO ;  /* 0x0000000604047249 */ /* 0x004fc60000000010 */
[----:B------:R-:W3:Y:S04]  /*4b520*/  LDL.LU.64 R16, [R1+0x1378] ;  /* 0x0013780001107983 */ /* 0x000ee80000300a00 */
[----:B------:R-:W2:Y:S01]  /*4b530*/  LDL.LU.64 R6, [R1+0x1370] ;  /* 0x0013700001067983 */ /* 0x000ea20000300a00 */
[C---:B------:R-:W-:Y:S01]  /*4b540*/  FMUL R10, R2.reuse, R24 ;  /* 0x00000018020a7220 */ /* 0x040fe20000400000 */
[----:B------:R-:W-:Y:S01]  /*4b550*/  FMUL R11, R2, R3 ;  /* 0x00000003020b7220 */ /* 0x000fe20000400000 */
[----:B------:R-:W-:Y:S01]  /*4b560*/  IMAD.MOV.U32 R24, RZ, RZ, R28 ;  /* 0x000000ffff187224 */ /* 0x000fe200078e001c */
[----:B------:R-:W-:Y:S01]  /*4b570*/  MOV R25, R20 ;  /* 0x0000001400197202 */ /* 0x000fe20000000f00 */
[----:B------:R-:W-:Y:S02]  /*4b580*/  IMAD.MOV.U32 R26, RZ, RZ, R0 ;  /* 0x000000ffff1a7224 */ /* 0x000fe400078e0000 */
[----:B------:R-:W-:Y:S01]  /*4b590*/  IMAD.MOV.U32 R27, RZ, RZ, R22 ;  /* 0x000000ffff1b7224 */ /* 0x000fe200078e0016 */
[----:B------:R0:W-:Y:S04]  /*4b5a0*/  STL.64 [R1+0x4d0], R4 ;  /* 0x0004d00401007387 */ /* 0x0001e80000100a00 */
[----:B0-----:R-:W4:Y:S01]  /*4b5b0*/  LDL.LU.64 R4, [R1+0x1368] ;  /* 0x0013680001047983 */ /* 0x001f220000300a00 */
[----:B------:R-:W0:Y:S02]  /*4b5c0*/  S2R R2, SR_TID.X ;  /* 0x0000000000027919 */ /* 0x000e240000002100 */
[C---:B0-----:R-:W-:Y:S01]  /*4b5d0*/  LOP3.LUT R0, R2.reuse, 0x1c, RZ, 0xc0, !PT ;  /* 0x0000001c02007812 */ /* 0x041fe200078ec0ff */
[----:B--2---:R-:W-:Y:S01]  /*4b5e0*/  HMMA.16816.F32 R8, R24, R6, R8 ;  /* 0x000000061808723c */ /* 0x004fe20000001808 */
[----:B------:R-:W2:Y:S01]  /*4b5f0*/  LDL.LU R27, [R1+0x1ac] ;  /* 0x0001ac00011b7983 */ /* 0x000ea20000300800 */
[----:B------:R-:W-:-:S05]  /*4b600*/  IMAD.SHL.U32 R2, R2, 0x8, RZ ;  /* 0x0000000802027824 */ /* 0x000fca00078e00ff */
[----:B------:R-:W-:-:S04]  /*4b610*/  LOP3.LUT R2, R2, 0x78, RZ, 0xc0, !PT ;  /* 0x0000007802027812 */ /* 0x000fc800078ec0ff */
[----:B------:R-:W-:-:S04]  /*4b620*/  LEA R2, R0, R2, 0x5 ;  /* 0x0000000200027211 */ /* 0x000fc800078e28ff */
[----:B------:R-:W-:-:S05]  /*4b630*/  LOP3.LUT R0, R2, 0x40, RZ, 0x3c, !PT ;  /* 0x0000004002007812 */ /* 0x000fca00078e3cff */
[----:B------:R-:W0:Y:S01]  /*4b640*/  LDS.64 R6, [R0+UR9+0x40000] ;  /* 0x0400000900067984 */ /* 0x000e220008000a00 */
[----:B------:R-:W-:Y:S01]  /*4b650*/  LOP3.LUT R2, R2, 0x60, RZ, 0x3c, !PT ;  /* 0x0000006002027812 */ /* 0x000fe200078e3cff */
[----:B------:R-:W-:Y:S02]  /*4b660*/  IMAD.MOV.U32 R20, RZ, RZ, R29 ;  /* 0x000000ffff147224 */ /* 0x000fe400078e001d */
[----:B------:R-:W-:Y:S01]  /*4b670*/  LDS.64 R24, [R0+UR9+0x40400] ;  /* 0x0404000900187984 */ /* 0x000fe20008000a00 */
[----:B0-----:R-:W-:-:S03]  /*4b680*/  IMAD.MOV.U32 R28, RZ, RZ, R7 ;  /* 0x000000ffff1c7224 */ /* 0x001fc600078e0007 */
[----:B--2---:R0:W-:Y:S04]  /*4b690*/  STL [R1+0x1348], R27 ;  /* 0x0013481b01007387 */ /* 0x0041e80000100800 */
[----:B0-----:R-:W2:Y:S04]  /*4b6a0*/  LDL.LU R27, [R1+0xc] ;  /* 0x00000c00011b7983 */ /* 0x001ea80000300800 */
[----:B------:R-:W-:Y:S04]  /*4b6b0*/  STL.64 [R1], R6 ;  /* 0x0000000601007387 */ /* 0x000fe80000100a00 */
[----:B------:R-:W0:Y:S04]  /*4b6c0*/  LDS.64 R6, [R2+UR9+0x40000] ;  /* 0x0400000902067984 */ /* 0x000e280008000a00 */
[----:B------:R-:W1:Y:S04]  /*4b6d0*/  LDS.64 R2, [R2+UR9+0x40400] ;  /* 0x0404000902027984 */ /* 0x000e680008000a00 */
[----:B0-----:R0:W-:Y:S01]  /*4b6e0*/  STL.64 [R1+0x10], R6 ;  /* 0x0000100601007387 */ /* 0x0011e20000100a00 */
[----:B------:R-:W-:-:S03]  /*4b6f0*/  MOV R26, R7 ;  /* 0x00000007001a7202 */ /* 0x000fc60000000f00 */
[----:B0-----:R-:W4:Y:S01]  /*4b700*/  LDL.LU.64 R6, [R1+0x1360] ;  /* 0x0013600001067983 */ /* 0x001f220000300a00 */
[----:B--2---:R-:W-:-:S07]  /*4b710*/  IMAD.MOV.U32 R22, RZ, RZ, R27 ;  /* 0x000000ffff167224 */ /* 0x004fce00078e001b */
[----:B----4-:R-:W-:Y:S01]  /*4b720*/  HMMA.16816.F32 R4, R20, R18, R4 ;  /* 0x000000121404723c */ /* 0x010fe20000001804 */
[----:B------:R-:W3:-:S15]  /*4b730*/  LDL.LU.64 R18, [R1+0x1358] ;  /* 0x0013580001127983 */ /* 0x000ede0000300a00 */
[----:B------:R-:W-:-:S03]  /*4b740*/  NOP ;  /* 0x0000000000007918 */ /* 0x000fc60000000000 */
[----:B------:R0:W-:Y:S04]  /*4b750*/  STL.64 [R1+0x370], R4 ;  /* 0x0003700401007387 */ /* 0x0001e80000100a00 */
[----:B------:R2:W-:Y:S01]  /*4b760*/  STL.64 [R1+0x378], R6 ;  /* 0x0003780601007387 */ /* 0x0005e20000100a00 */
[----:B0-----:R-:W-:Y:S02]  /*4b770*/  IMAD.MOV.U32 R4, RZ, RZ, R29 ;  /* 0x000000ffff047224 */ /* 0x001fe400078e001d */
[----:B------:R-:W-:Y:S02]  /*4b780*/  IMAD.MOV.U32 R5, RZ, RZ, R21 ;  /* 0x000000ffff057224 */ /* 0x000fe400078e0015 */
[----:B--2---:R-:W-:Y:S01]  /*4b790*/  IMAD.MOV.U32 R6, RZ, RZ, R27 ;  /* 0x000000ffff067224 */ /* 0x004fe200078e001b */
[----:B------:R-:W-:-:S07]  /*4b7a0*/  MOV R7, R23 ;  /* 0x0000001700077202 */ /* 0x000fce0000000f00 */
[----:B---3--:R-:W-:Y:S01]  /*4b7b0*/  HMMA.16816.F32 R4, R4, R14, R16 ;  /* 0x0000000e0404723c */ /* 0x008fe20000001810 */
[----:B------:R-:W2:Y:S04]  /*4b7c0*/  LDL.LU.64 R14, [R1+0x1350] ;  /* 0x00135000010e7983 */ /* 0x000ea80000300a00 */
[----:B------:R-:W2:-:S14]  /*4b7d0*/  LDL.LU R16, [R1+0x50] ;  /* 0x0000500001107983 */ /* 0x000e9c0000300800 */
[----:B------:R0:W-:Y:S04]  /*4b7e0*/  STL.64 [R1+0x360], R4 ;  /* 0x0003600401007387 */ /* 0x0001e80000100a00 */
[----:B------:R3:W-:Y:S04]  /*4b7f0*/  STL.64 [R1+0x368], R6 ;  /* 0x0003680601007387 */ /* 0x0007e80000100a00 */
[----:B------:R-:W2:Y:S04]  /*4b800*/  LDL.LU R17, [R1+0x54] ;  /* 0x0000540001117983 */ /* 0x000ea80000300800 */
[----:B------:R-:W4:Y:S04]  /*4b810*/  LDL.LU R18, [R1+0x38] ;  /* 0x0000380001127983 */ /* 0x000f280000300800 */
[----:B------:R-:W4:Y:S01]  /*4b820*/  LDL.LU R19, [R1+0x3c] ;  /* 0x00003c0001137983 */ /* 0x000f220000300800 */
[----:B0-----:R-:W-:Y:S01]  /*4b830*/  IMAD.MOV.U32 R4, RZ, RZ, R29 ;  /* 0x000000ffff047224 */ /* 0x001fe200078e001d */
[----:B---3--:R-:W-:Y:S01]  /*4b840*/  MOV R7, R23 ;  /* 0x0000001700077202 */ /* 0x008fe20000000f00 */
[----:B------:R-:W-:Y:S01]  /*4b850*/  IMAD.MOV.U32 R5, RZ, RZ, R21 ;  /* 0x000000ffff057224 */ /* 0x000fe200078e0015 */
[----:B------:R-:W3:Y:S01]  /*4b860*/  LDL.LU R29, [R1+0x1a8] ;  /* 0x0001a800011d7983 */ /* 0x000ee20000300800 */
[----:B------:R-:W-:-:S07]  /*4b870*/  IMAD.MOV.U32 R6, RZ, RZ, R27 ;  /* 0x000000ffff067224 */ /* 0x000fce00078e001b */
[----:B--2---:R-:W-:-:S15]  /*4b880*/  HMMA.16816.F32 R4, R4, R16, R12 ;  /* 0x000000100404723c */ /* 0x004fde000000180c */
[----:B------:R-:W-:-:S04]  /*4b890*/  NOP ;  /* 0x0000000000007918 */ /* 0x000fc80000000000 */
[----:B------:R-:W-:Y:S04]  /*4b8a0*/  STL.64 [R1+0x350], R4 ;  /* 0x0003500401007387 */ /* 0x000fe80000100a00 */
[----:B------:R4:W-:Y:S04]  /*4b8b0*/  STL.64 [R1+0x358], R6 ;  /* 0x0003580601007387 */ /* 0x0009e80000100a00 */
[----:B------:R-:W2:Y:S01]  /*4b8c0*/  LDL.LU R27, [R1+0x1348] ;  /* 0x00134800011b7983 */ /* 0x000ea20000300800 */
[----:B----4-:R-:W-:Y:S03]  /*4b8d0*/  HMMA.16816.F32 R4, R20, R18, R8 ;  /* 0x000000121404723c */ /* 0x010fe60000001808 */
[----:B------:R-:W4:Y:S04]  /*4b8e0*/  LDL R18, [R1+0x1d8] ;  /* 0x0001d80001127983 */ /* 0x000f280000100800 */
[----:B------:R-:W4:-:S12]  /*4b8f0*/  LDL R19, [R1+0x1dc] ;  /* 0x0001dc0001137983 */ /* 0x000f180000100800 */
[----:B------:R-:W-:Y:S04]  /*4b900*/  STL.64 [R1+0x340], R4 ;  /* 0x0003400401007387 */ /* 0x000fe80000100a00 */
[----:B------:R-:W-:Y:S04]  /*4b910*/  STL.64 [R1+0x348], R6 ;  /* 0x0003480601007387 */ /* 0x000fe80000100a00 */
[----:B----4-:R0:W-:Y:S04]  /*4b920*/  STL.64 [R1+0x1340], R18 ;  /* 0x0013401201007387 */ /* 0x0101e80000100a00 */
[----:B------:R-:W4:Y:S04]  /*4b930*/  LDL.LU R16, [R1+0x3b0] ;  /* 0x0003b00001107983 */ /* 0x000f280000300800 */
[----:B------:R-:W4:Y:S04]  /*4b940*/  LDL.LU R17, [R1+0x3b4] ;  /* 0x0003b40001117983 */ /* 0x000f280000300800 */
[----:B0-----:R-:W4:Y:S04]  /*4b950*/  LDL.LU R18, [R1+0x3b8] ;  /* 0x0003b80001127983 */ /* 0x001f280000300800 */
[----:B------:R-:W4:Y:S04]  /*4b960*/  LDL.LU R19, [R1+0x3bc] ;  /* 0x0003bc0001137983 */ /* 0x000f280000300800 */
[----:B------:R-:W5:Y:S04]  /*4b970*/  LDL R22, [R1+0x208] ;  /* 0x0002080001167983 */ /* 0x000f680000100800 */
[----:B------:R-:W5:Y:S04]  /*4b980*/  LDL R23, [R1+0x20c] ;  /* 0x00020c0001177983 */ /* 0x000f680000100800 */
[----:B-----5:R0:W-:Y:S04]  /*4b990*/  STL.64 [R1+0x1338], R22 ;  /* 0x0013381601007387 */ /* 0x0201e80000100a00 */
[----:B------:R-:W5:Y:S04]  /*4b9a0*/  LDL.LU R20, [R1+0x3a0] ;  /* 0x0003a00001147983 */ /* 0x000f680000300800 */
[----:B------:R-:W5:Y:S04]  /*4b9b0*/  LDL.LU R21, [R1+0x3a4] ;  /* 0x0003a40001157983 */ /* 0x000f680000300800 */
[----:B0-----:R-:W5:Y:S04]  /*4b9c0*/  LDL.LU R22, [R1+0x3a8] ;  /* 0x0003a80001167983 */ /* 0x001f680000300800 */
[----:B------:R-:W5:Y:S04]  /*4b9d0*/  LDL.LU R23, [R1+0x3ac] ;  /* 0x0003ac0001177983 */ /* 0x000f680000300800 */
[----:B------:R-:W4:Y:S04]  /*4b9e0*/  LDL R8, [R1+0x218] ;  /* 0x0002180001087983 */ /* 0x000f280000100800 */
[----:B------:R-:W4:Y:S04]  /*4b9f0*/  LDL R9, [R1+0x21c] ;  /* 0x00021c0001097983 */ /* 0x000f280000100800 */
[----:B------:R-:W4:Y:S04]  /*4ba00*/  LDL.LU R10, [R1] ;  /* 0x00000000010a7983 */ /* 0x000f280000300800 */
[----:B------:R-:W5:Y:S01]  /*4ba10*/  LDL.LU R11, [R1+0x10] ;  /* 0x00001000010b7983 */ /* 0x000f620000300800 */
[----:B---3--:R-:W-:Y:S01]  /*4ba20*/  F2FP.F16.E4M3.UNPACK_B R12, R29 ;  /* 0x0000001dff0c723e */ /* 0x008fe200020006ff */
[----:B------:R-:W-:Y:S01]  /*4ba30*/  IMAD.MOV.U32 R5, RZ, RZ, R24 ;  /* 0x000000ffff057224 */ /* 0x000fe200078e0018 */
[----:B--2---:R-:W-:-:S02]  /*4ba40*/  F2FP.F16.E4M3.UNPACK_B R13, R27 ;  /* 0x0000001bff0d723e */ /* 0x004fc400020006ff */
[----:B-1----:R-:W-:Y:S01]  /*4ba50*/  MOV R7, R2 ;  /* 0x0000000200077202 */ /* 0x002fe20000000f00 */
[----:B------:R-:W-:Y:S04]  /*4ba60*/  STL [R1+0x28], R12 ;  /* 0x0000280c01007387 */ /* 0x000fe80000100800 */
[----:B------:R0:W-:Y:S01]  /*4ba70*/  STL [R1+0x2c], R13 ;  /* 0x00002c0d01007387 */ /* 0x0001e20000100800 */
[----:B----4-:R-:W-:Y:S02]  /*4ba80*/  IMAD.MOV.U32 R4, RZ, RZ, R10 ;  /* 0x000000ffff047224 */ /* 0x010fe400078e000a */
[----:B-----5:R-:W-:-:S07]  /*4ba90*/  IMAD.MOV.U32 R6, RZ, RZ, R11 ;  /* 0x000000ffff067224 */ /* 0x020fce00078e000b */
[----:B0-----:R-:W-:Y:S01]  /*4baa0*/  HMMA.16816.F32 R12, R4, R12, R16 ;  /* 0x0000000c040c723c */ /* 0x001fe20000001810 */
[----:B------:R-:W2:-:S15]  /*4bab0*/  LDL.LU.64 R18, [R1+0x1340] ;  /* 0x0013400001127983 */ /* 0x000e9e0000300a00 */
[----:B------:R-:W-:-:S03]  /*4bac0*/  NOP ;  /* 0x0000000000007918 */ /* 0x000fc60000000000 */
[----:B------:R-:W-:Y:S04]  /*4bad0*/  STL.64 [R1+0x1320], R14 ;  /* 0x0013200e01007387 */ /* 0x000fe80000100a00 */
[----:B------:R0:W-:Y:S04]  /*4bae0*/  STL.64 [R1+0x1318], R12 ;  /* 0x0013180c01007387 */ /* 0x0001e80000100a00 */
[----:B0-----:R-:W3:Y:S04]  /*4baf0*/  LDL.LU R12, [R1+0x380] ;  /* 0x00038000010c7983 */ /* 0x001ee80000300800 */
[----:B------:R-:W3:Y:S04]  /*4bb00*/  LDL.LU R13, [R1+0x384] ;  /* 0x00038400010d7983 */ /* 0x000ee80000300800 */
[----:B------:R-:W4:Y:S04]  /*4bb10*/  LDL.LU R14, [R1+0x388] ;  /* 0x00038800010e7983 */ /* 0x000f280000300800 */
[----:B------:R-:W4:Y:S01]  /*4bb20*/  LDL.LU R15, [R1+0x38c] ;  /* 0x00038c00010f7983 */ /* 0x000f220000300800 */
[----:B--2---:R-:W-:-:S02]  /*4bb30*/  F2FP.F16.E4M3.UNPACK_B R16, R18 ;  /* 0x00000012ff10723e */ /* 0x004fc400020006ff */
[----:B------:R-:W-:Y:S01]  /*4bb40*/  F2FP.F16.E4M3.UNPACK_B R17, R19 ;  /* 0x00000013ff11723e */ /* 0x000fe200020006ff */
[----:B----4-:R-:W-:Y:S04]  /*4bb50*/  STL.64 [R1+0x1330], R14 ;  /* 0x0013300e01007387 */ /* 0x010fe80000100a00 */
[----:B---3--:R0:W-:Y:S04]  /*4bb60*/  STL.64 [R1+0x1328], R12 ;  /* 0x0013280c01007387 */ /* 0x0081e80000100a00 */
[----:B0-----:R-:W2:Y:S04]  /*4bb70*/  LDL.LU R12, [R1+0x390] ;  /* 0x00039000010c7983 */ /* 0x001ea80000300800 */
[----:B------:R-:W2:Y:S04]  /*4bb80*/  LDL.LU R13, [R1+0x394] ;  /* 0x00039400010d7983 */ /* 0x000ea80000300800 */
[----:B------:R-:W2:Y:S04]  /*4bb90*/  LDL.LU R14, [R1+0x398] ;  /* 0x00039800010e7983 */ /* 0x000ea80000300800 */
[----:B------:R-:W2:Y:S04]  /*4bba0*/  LDL.LU R15, [R1+0x39c] ;  /* 0x00039c00010f7983 */ /* 0x000ea80000300800 */
[----:B------:R-:W-:Y:S04]  /*4bbb0*/  STL [R1+0x30], R16 ;  /* 0x0000301001007387 */ /* 0x000fe80000100800 */
[----:B------:R0:W-:Y:S02]  /*4bbc0*/  STL [R1+0x34], R17 ;  /* 0x0000341101007387 */ /* 0x0001e40000100800 */
[----:B0-----:R-:W-:Y:S02]  /*4bbd0*/  HMMA.16816.F32 R16, R4, R16, R20 ;  /* 0x000000100410723c */ /* 0x001fe40000001814 */
[----:B------:R-:W3:-:S15]  /*4bbe0*/  LDL.LU.64 R22, [R1+0x1338] ;  /* 0x0013380001167983 */ /* 0x000ede0000300a00 */
[----:B------:R-:W-:Y:S02]  /*4bbf0*/  NOP ;  /* 0x0000000000007918 */ /* 0x000fe40000000000 */
[----:B------:R-:W-:Y:S04]  /*4bc00*/  STL.64 [R1+0x1310], R16 ;  /* 0x0013101001007387 */ /* 0x000fe80000100a00 */
[----:B------:R-:W-:Y:S01]  /*4bc10*/  STL [R1+0x130c], R19 ;  /* 0x00130c1301007387 */ /* 0x000fe20000100800 */
[----:B---3--:R-:W-:Y:S02]  /*4bc20*/  F2FP.F16.E4M3.UNPACK_B R20, R22 ;  /* 0x00000016ff14723e */ /* 0x008fe400020006ff */
[----:B------:R-:W-:-:S03]  /*4bc30*/  F2FP.F16.E4M3.UNPACK_B R21, R23 ;  /* 0x00000017ff15723e */ /* 0x000fc600020006ff */
[----:B------:R-:W-:Y:S04]  /*4bc40*/  STL [R1+0x38], R20 ;  /* 0x0000381401007387 */ /* 0x000fe80000100800 */
[----:B------:R2:W-:Y:S02]  /*4bc50*/  STL [R1+0x3c], R21 ;  /* 0x00003c1501007387 */ /* 0x0005e40000100800 */
[----:B--2---:R-:W-:Y:S02]  /*4bc60*/  HMMA.16816.F32 R20, R4, R20, R12 ;  /* 0x000000140414723c */ /* 0x004fe4000000180c */
[----:B------:R-:W2:Y:S04]  /*4bc70*/  LDL.LU.64 R14, [R1+0x1330] ;  /* 0x00133000010e7983 */ /* 0x000ea80000300a00 */
[----:B------:R-:W2:Y:S01]  /*4bc80*/  LDL.LU.64 R12, [R1+0x1328] ;  /* 0x00132800010c7983 */ /* 0x000ea20000300a00 */
[----:B------:R-:W-:-:S02]  /*4bc90*/  F2FP.F16.E4M3.UNPACK_B R8, R8 ;  /* 0x00000008ff08723e */ /* 0x000fc400020006ff */
[----:B------:R-:W-:-:S10]  /*4bca0*/  F2FP.F16.E4M3.UNPACK_B R9, R9 ;  /* 0x00000009ff09723e */ /* 0x000fd400020006ff */
[----:B------:R0:W-:Y:S04]  /*4bcb0*/  STL [R1+0x1308], R23 ;  /* 0x0013081701007387 */ /* 0x0001e80000100800 */
[----:B------:R-:W3:Y:S04]  /*4bcc0*/  LDL.LU R19, [R1+0x1d8] ;  /* 0x0001d80001137983 */ /* 0x000ee80000300800 */
[----:B0-----:R-:W4:Y:S04]  /*4bcd0*/  LDL.LU R23, [R1+0x1dc] ;  /* 0x0001dc0001177983 */ /* 0x001f280000300800 */
[----:B------:R0:W-:Y:S04]  /*4bce0*/  STL [R1+0x40], R8 ;  /* 0x0000400801007387 */ /* 0x0001e80000100800 */
[----:B------:R-:W-:Y:S01]  /*4bcf0*/  STL [R1+0x44], R9 ;  /* 0x0000440901007387 */ /* 0x000fe20000100800 */
[----:B------:R-:W-:-:S02]  /*4bd00*/  F2FP.F16.E4M3.UNPACK_B R17, R27.H1 ;  /* 0x0000001bff11723e */ /* 0x000fc400030006ff */
[----:B------:R-:W1:Y:S01]  /*4bd10*/  S2R R27, SR_TID.X ;  /* 0x00000000001b7919 */ /* 0x000e620000002100 */
[----:B------:R-:W-:Y:S01]  /*4bd20*/  F2FP.F16.E4M3.UNPACK_B R16, R29.H1 ;  /* 0x0000001dff10723e */ /* 0x000fe200030006ff */
[----:B------:R-:W-:Y:S01]  /*4bd30*/  IMAD.MOV.U32 R10, RZ, RZ, R26 ;  /* 0x000000ffff0a7224 */ /* 0x000fe200078e001a */
[C---:B-1----:R-:W-:Y:S01]  /*4bd40*/  SHF.L.U32 R2, R27.reuse, 0x3, RZ ;  /* 0x000000031b027819 */ /* 0x042fe200000006ff */
[----:B--2---:R-:W-:Y:S01]  /*4bd50*/  HMMA.16816.F32 R4, R4, R8, R12 ;  /* 0x000000080404723c */ /* 0x004fe2000000180c */
[----:B------:R-:W2:Y:S04]  /*4bd60*/  LDL.LU.64 R14, [R1+0x1320] ;  /* 0x00132000010e7983 */ /* 0x000ea80000300a00 */
[----:B------:R-:W2:Y:S01]  /*4bd70*/  LDL.LU.64 R12, [R1+0x1318] ;  /* 0x00131800010c7983 */ /* 0x000ea20000300a00 */
[----:B0-----:R-:W-:Y:S01]  /*4bd80*/  IMAD.MOV.U32 R8, RZ, RZ, R28 ;  /* 0x000000ffff087224 */ /* 0x001fe200078e001c */
[----:B------:R-:W-:-:S02]  /*4bd90*/  LOP3.LUT R28, R27, 0x1c, RZ, 0xc0, !PT ;  /* 0x0000001c1b1c7812 */ /* 0x000fc400078ec0ff */
[----:B------:R-:W-:Y:S01]  /*4bda0*/  LOP3.LUT R2, R2, 0x78, RZ, 0xc0, !PT ;  /* 0x0000007802027812 */ /* 0x000fe200078ec0ff */
[----:B------:R-:W-:Y:S04]  /*4bdb0*/  LDS.64 R26, [R0+UR9+0x40800] ;  /* 0x04080009001a7984 */ /* 0x000fe80008000a00 */
[----:B------:R-:W-:Y:S02]  /*4bdc0*/  IMAD R2, R28, 0x20, R2 ;  /* 0x000000201c027824 */ /* 0x000fe400078e0202 */
[----:B------:R-:W0:Y:S04]  /*4bdd0*/  LDS.64 R28, [R0+UR9+0x40c00] ;  /* 0x040c0009001c7984 */ /* 0x000e280008000a00 */
[----:B------:R1:W-:Y:S01]  /*4bde0*/  STL.64 [R1+0x1300], R6 ;  /* 0x0013000601007387 */ /* 0x0003e20000100a00 */
[----:B------:R-:W-:-:S03]  /*4bdf0*/  LOP3.LUT R2, R2, 0x60, RZ, 0x3c, !PT ;  /* 0x0000006002027812 */ /* 0x000fc600078e3cff */
[----:B------:R-:W-:Y:S04]  /*4be00*/  STL [R1+0x48], R16 ;  /* 0x0000481001007387 */ /* 0x000fe80000100800 */
[----:B-1----:R-:W5:Y:S04]  /*4be10*/  LDL.LU R6, [R1+0x208] ;  /* 0x0002080001067983 */ /* 0x002f680000300800 */
[----:B------:R-:W-:Y:S04]  /*4be20*/  STL [R1+0x4c], R17 ;  /* 0x00004c1101007387 */ /* 0x000fe80000100800 */
[----:B------:R-:W5:Y:S04]  /*4be30*/  LDL.LU R7, [R1+0x20c] ;  /* 0x00020c0001077983 */ /* 0x000f680000300800 */
[----:B0-----:R0:W-:Y:S04]  /*4be40*/  STL [R1+0x12fc], R29 ;  /* 0x0012fc1d01007387 */ /* 0x0011e80000100800 */
[----:B------:R-:W-:Y:S04]  /*4be50*/  STL.64 [R1+0x8], R26 ;  /* 0x0000081a01007387 */ /* 0x000fe80000100a00 */
[----:B------:R-:W1:Y:S01]  /*4be60*/  LDS.64 R26, [R2+UR9+0x40800] ;  /* 0x04080009021a7984 */ /* 0x000e620008000a00 */
[----:B------:R-:W-:-:S02]  /*4be70*/  IMAD.MOV.U32 R9, RZ, RZ, R25 ;  /* 0x000000ffff097224 */ /* 0x000fc400078e0019 */
[----:B------:R-:W-:Y:S01]  /*4be80*/  IMAD.MOV.U32 R11, RZ, RZ, R3 ;  /* 0x000000ffff0b7224 */ /* 0x000fe200078e0003 */
[----:B0-----:R-:W5:Y:S01]  /*4be90*/  LDL.LU R29, [R1+0x4] ;  /* 0x00000400011d7983 */ /* 0x001f620000300800 */
[----:B---3--:R-:W-:-:S03]  /*4bea0*/  F2FP.F16.E4M3.UNPACK_B R19, R19.H1 ;  /* 0x00000013ff13723e */ /* 0x008fc600030006ff */
[----:B------:R0:W-:Y:S04]  /*4beb0*/  STL [R1+0x12f8], R0 ;  /* 0x0012f80001007387 */ /* 0x0001e80000100800 */
[----:B0-----:R-:W3:Y:S04]  /*4bec0*/  LDL.LU R0, [R1+0x14] ;  /* 0x0000140001007983 */ /* 0x001ee80000300800 */
[----:B-1----:R-:W-:Y:S01]  /*4bed0*/  STL.64 [R1+0x18], R26 ;  /* 0x0000181a01007387 */ /* 0x002fe20000100a00 */
[----:B--2---:R-:W-:Y:S03]  /*4bee0*/  HMMA.16816.F32 R8, R8, R16, R12 ;  /* 0x000000100808723c */ /* 0x004fe6000000180c */
[----:B------:R-:W2:Y:S01]  /*4bef0*/  LDL.LU.64 R16, [R1+0x1310] ;  /* 0x0013100001107983 */ /* 0x000ea20000300a00 */
[----:B------:R-:W-:-:S03]  /*4bf00*/  MOV R12, R19 ;  /* 0x00000013000c7202 */ /* 0x000fc60000000f00 */
[----:B------:R0:W-:-:S12]  /*4bf10*/  STL [R1+0x50], R19 ;  /* 0x0000501301007387 */ /* 0x0001d80000100800 */
[----:B------:R-:W-:Y:S04]  /*4bf20*/  STL.64 [R1+0x630], R8 ;  /* 0x0006300801007387 */ /* 0x000fe80000100a00 */
[----:B------:R-:W-:Y:S04]  /*4bf30*/  STL.64 [R1+0x638], R10 ;  /* 0x0006380a01007387 */ /* 0x000fe80000100a00 */
[----:B0-----:R-:W2:Y:S01]  /*4bf40*/  LDL.LU R19, [R1+0x130c] ;  /* 0x00130c0001137983 */ /* 0x001ea20000300800 */
[----:B----4-:R-:W-:-:S05]  /*4bf50*/  F2FP.F16.E4M3.UNPACK_B R23, R23.H1 ;  /* 0x00000017ff17723e */ /* 0x010fca00030006ff */
[----:B------:R0:W-:Y:S01]  /*4bf60*/  STL [R1+0x54], R23 ;  /* 0x0000541701007387 */ /* 0x0001e20000100800 */
[----:B------:R-:W-:-:S03]  /*4bf70*/  IMAD.MOV.U32 R13, RZ, RZ, R23 ;  /* 0x000000ffff0d7224 */ /* 0x000fc600078e0017 */
[----:B0-----:R-:W4:Y:S01]  /*4bf80*/  LDL.LU R23, [R1+0x1308] ;  /* 0x0013080001177983 */ /* 0x001f220000300800 */
[----:B------:R-:W-:Y:S02]  /*4bf90*/  IMAD.MOV.U32 R9, RZ, RZ, R25 ;  /* 0x000000ffff097224 */ /* 0x000fe400078e0019 */
[----:B------:R-:W-:Y:S01]  /*4bfa0*/  IMAD.MOV.U32 R11, RZ, RZ, R3 ;  /* 0x000000ffff0b7224 */ /* 0x000fe200078e0003 */
[----:B------:R-:W4:Y:S04]  /*4bfb0*/  LDL.LU R14, [R1+0x8] ;  /* 0x00000800010e7983 */ /* 0x000f280000300800 */
[----:B------:R-:W4:Y:S01]  /*4bfc0*/  LDL.LU R15, [R1+0x18] ;  /* 0x00001800010f7983 */ /* 0x000f220000300800 */
[----:B-----5:R-:W-:Y:S01]  /*4bfd0*/  IMAD.MOV.U32 R8, RZ, RZ, R29 ;  /* 0x000000ffff087224 */ /* 0x020fe200078e001d */
[----:B---3--:R-:W-:-:S07]  /*4bfe0*/  MOV R10, R0 ;  /* 0x00000000000a7202 */ /* 0x008fce0000000f00 */
[----:B--2---:R-:W-:Y:S01]  /*4bff0*/  HMMA.16816.F32 R8, R8, R12, R16 ;  /* 0x0000000c0808723c */ /* 0x004fe20000001810 */
[----:B------:R-:W2:Y:S01]  /*4c000*/  LDL.LU R16, [R1+0x218] ;  /* 0x0002180001107983 */ /* 0x000ea20000300800 */
[----:B------:R-:W-:-:S03]  /*4c010*/  F2FP.F16.E4M3.UNPACK_B R6, R6.H1 ;  /* 0x00000006ff06723e */ /* 0x000fc600030006ff */
[----:B------:R-:W3:Y:S01]  /*4c020*/  LDL.LU R17, [R1+0x21c] ;  /* 0x00021c0001117983 */ /* 0x000ee20000300800 */
[----:B------:R-:W-:-:S13]  /*4c030*/  F2FP.F16.E4M3.UNPACK_B R7, R7.H1 ;  /* 0x00000007ff07723e */ /* 0x000fda00030006ff */
[----:B------:R0:W-:Y:S04]  /*4c040*/  STL.64 [R1+0x620], R8 ;  /* 0x0006200801007387 */ /* 0x0001e80000100a00 */
[----:B------:R1:W-:Y:S04]  /*4c050*/  STL.64 [R1+0x628], R10 ;  /* 0x0006280a01007387 */ /* 0x0003e80000100a00 */
[----:B------:R-:W5:Y:S01]  /*4c060*/  LDL R12, [R1+0x38] ;  /* 0x00003800010c7983 */ /* 0x000f620000100800 */
[----:B0-----:R-:W-:Y:S02]  /*4c070*/  IMAD.MOV.U32 R8, RZ, RZ, R29 ;  /* 0x000000ffff087224 */ /* 0x001fe400078e001d */
[----:B------:R-:W-:Y:S01]  /*4c080*/  IMAD.MOV.U32 R9, RZ, RZ, R25 ;  /* 0x000000ffff097224 */ /* 0x000fe200078e0019 */
[----:B-1----:R-:W-:Y:S01]  /*4c090*/  MOV R10, R0 ;  /* 0x00000000000a7202 */ /* 0x002fe20000000f00 */
[----:B------:R-:W-:-:S07]  /*4c0a0*/  IMAD.MOV.U32 R11, RZ, RZ, R3 ;  /* 0x000000ffff0b7224 */ /* 0x000fce00078e0003 */
[----:B----4-:R-:W-:Y:S01]  /*4c0b0*/  HMMA.16816.F32 R8, R8, R6, R20 ;  /* 0x000000060808723c */ /* 0x010fe20000001814 */
[----:B------:R-:W-:Y:S04]  /*4c0c0*/  STL [R1+0x58], R6 ;  /* 0x0000580601007387 */ /* 0x000fe80000100800 */
[----:B------:R-:W5:Y:S04]  /*4c0d0*/  LDL R13, [R1+0x3c] ;  /* 0x00003c00010d7983 */ /* 0x000f680000100800 */
[----:B------:R0:W-:Y:S04]  /*4c0e0*/  STL [R1+0x5c], R7 ;  /* 0x00005c0701007387 */ /* 0x0001e80000100800 */
[----:B------:R-:W4:Y:S04]  /*4c0f0*/  LDL R18, [R1+0x28] ;  /* 0x0000280001127983 */ /* 0x000f280000100800 */
[----:B------:R-:W4:Y:S04]  /*4c100*/  LDL R19, [R1+0x2c] ;  /* 0x00002c0001137983 */ /* 0x000f280000100800 */
[----:B0-----:R-:W4:Y:S04]  /*4c110*/  LDL.LU.64 R6, [R1+0x1300] ;  /* 0x0013000001067983 */ /* 0x001f280000300a00 */
[----:B------:R-:W4:Y:S04]  /*4c120*/  LDL R22, [R1+0x40] ;  /* 0x0000400001167983 */ /* 0x000f280000100800 */
[----:B------:R-:W-:Y:S04]  /*4c130*/  STL.64 [R1+0x610], R8 ;  /* 0x0006100801007387 */ /* 0x000fe80000100a00 */
[----:B------:R-:W-:Y:S01]  /*4c140*/  STL.64 [R1+0x618], R10 ;  /* 0x0006180a01007387 */ /* 0x000fe20000100a00 */
[----:B--2---:R-:W-:-:S05]  /*4c150*/  F2FP.F16.E4M3.UNPACK_B R16, R16.H1 ;  /* 0x00000010ff10723e */ /* 0x004fca00030006ff */
[----:B------:R-:W-:Y:S04]  /*4c160*/  STL [R1+0x60], R16 ;  /* 0x0000601001007387 */ /* 0x000fe80000100800 */
[----:B------:R-:W4:Y:S01]  /*4c170*/  LDL R23, [R1+0x44] ;  /* 0x0000440001177983 */ /* 0x000f220000100800 */
[----:B---3--:R-:W-:-:S05]  /*4c180*/  F2FP.F16.E4M3.UNPACK_B R17, R17.H1 ;  /* 0x00000011ff11723e */ /* 0x008fca00030006ff */
[----:B------:R-:W-:Y:S04]  /*4c190*/  STL [R1+0x64], R17 ;  /* 0x0000641101007387 */ /* 0x000fe80000100800 */
[----:B----4-:R0:W-:Y:S04]  /*4c1a0*/  STL.64 [R1+0x12d0], R22 ;  /* 0x0012d01601007387 */ /* 0x0101e80000100a00 */
[----:B------:R-:W2:Y:S04]  /*4c1b0*/  LDL.LU R20, [R1+0x300] ;  /* 0x0003000001147983 */ /* 0x000ea80000300800 */
[----:B------:R-:W2:Y:S04]  /*4c1c0*/  LDL.LU R21, [R1+0x304] ;  /* 0x0003040001157983 */ /* 0x000ea80000300800 */
[----:B0-----:R-:W3:Y:S04]  /*4c1d0*/  LDL.LU R22, [R1+0x308] ;  /* 0x0003080001167983 */ /* 0x001ee80000300800 */
[----:B------:R-:W3:Y:S04]  /*4c1e0*/  LDL.LU R23, [R1+0x30c] ;  /* 0x00030c0001177983 */ /* 0x000ee80000300800 */
[----:B---3--:R-:W-:Y:S04]  /*4c1f0*/  STL.64 [R1+0x12e0], R22 ;  /* 0x0012e01601007387 */ /* 0x008fe80000100a00 */
[----:B--2---:R0:W-:Y:S04]  /*4c200*/  STL.64 [R1+0x12d8], R20 ;  /* 0x0012d81401007387 */ /* 0x0041e80000100a00 */
[----:B0-----:R-:W2:Y:S04]  /*4c210*/  LDL.LU R20, [R1+0x320] ;  /* 0x0003200001147983 */ /* 0x001ea80000300800 */
[----:B------:R-:W2:Y:S04]  /*4c220*/  LDL.LU R21, [R1+0x324] ;  /* 0x0003240001157983 */ /* 0x000ea80000300800 */
[----:B------:R-:W3:Y:S04]  /*4c230*/  LDL.LU R22, [R1+0x328] ;  /* 0x0003280001167983 */ /* 0x000ee80000300800 */
[----:B------:R-:W3:Y:S01]  /*4c240*/  LDL.LU R23, [R1+0x32c] ;  /* 0x00032c0001177983 */ /* 0x000ee20000300800 */
[----:B------:R-:W-:-:S03]  /*4c250*/  IMAD.MOV.U32 R24, RZ, RZ, R27 ;  /* 0x000000ffff187224 */ /* 0x000fc600078e001b */
[----:B------:R-:W0:Y:S01]  /*4c260*/  LDS.64 R26, [R2+UR9+0x40c00] ;  /* 0x040c0009021a7984 */ /* 0x000e220008000a00 */
[----:B------:R-:W-:Y:S01]  /*4c270*/  IMAD.MOV.U32 R8, RZ, RZ, R29 ;  /* 0x000000ffff087224 */ /* 0x000fe200078e001d */
[----:B------:R-:W-:Y:S01]  /*4c280*/  MOV R10, R0 ;  /* 0x00000000000a7202 */ /* 0x000fe20000000f00 */
[----:B------:R-:W-:Y:S02]  /*4c290*/  IMAD.MOV.U32 R9, RZ, RZ, R25 ;  /* 0x000000ffff097224 */ /* 0x000fe400078e0019 */
[----:B------:R-:W-:-:S07]  /*4c2a0*/  IMAD.MOV.U32 R11, RZ, RZ, R3 ;  /* 0x000000ffff0b7224 */ /* 0x000fce00078e0003 */
[----:B------:R-:W-:Y:S01]  /*4c2b0*/  HMMA.16816.F32 R4, R8, R16, R4 ;  /* 0x000000100804723c */ /* 0x000fe20000001804 */
[----:B---3--:R-:W-:Y:S04]  /*4c2c0*/  STL.64 [R1+0x12f0], R22 ;  /* 0x0012f01601007387 */ /* 0x008fe80000100a00 */
[----:B--2---:R1:W-:Y:S04]  /*4c2d0*/  STL.64 [R1+0x12e8], R20 ;  /* 0x0012e81401007387 */ /* 0x0043e80000100a00 */
[----:B-1----:R-:W2:Y:S04]  /*4c2e0*/  LDL.LU R20, [R1+0x330] ;  /* 0x0003300001147983 */ /* 0x002ea80000300800 */
[----:B------:R-:W2:Y:S04]  /*4c2f0*/  LDL.LU R21, [R1+0x334] ;  /* 0x0003340001157983 */ /* 0x000ea80000300800 */
[----:B------:R-:W2:Y:S04]  /*4c300*/  LDL.LU R22, [R1+0x338] ;  /* 0x0003380001167983 */ /* 0x000ea80000300800 */
[----:B------:R-:W2:Y:S04]  /*4c310*/  LDL.LU R23, [R1+0x33c] ;  /* 0x00033c0001177983 */ /* 0x000ea80000300800 */
[----:B------:R-:W3:Y:S04]  /*4c320*/  LDL.LU R29, [R1+0x12fc] ;  /* 0x0012fc00011d7983 */ /* 0x000ee80000300800 */
[----:B------:R-:W4:Y:S04]  /*4c330*/  LDL.LU R0, [R1+0x12f8] ;  /* 0x0012f80001007983 */ /* 0x000f280000300800 */
[----:B------:R-:W3:Y:S04]  /*4c340*/  LDL R10, [R1+0x30] ;  /* 0x00003000010a7983 */ /* 0x000ee80000100800 */
[----:B------:R1:W-:Y:S04]  /*4c350*/  STL.64 [R1+0x600], R4 ;  /* 0x0006000401007387 */ /* 0x0003e80000100a00 */
[----:B------:R0:W-:Y:S04]  /*4c360*/  STL.64 [R1+0x608], R6 ;  /* 0x0006080601007387 */ /* 0x0001e80000100a00 */
[----:B------:R-:W3:Y:S01]  /*4c370*/  LDL R11, [R1+0x34] ;  /* 0x00003400010b7983 */ /* 0x000ee20000100800 */
[----:B-1----:R-:W-:-:S02]  /*4c380*/  IMAD.MOV.U32 R4, RZ, RZ, R14 ;  /* 0x000000ffff047224 */ /* 0x002fc400078e000e */
[----:B------:R-:W-:Y:S01]  /*4c390*/  IMAD.MOV.U32 R5, RZ, RZ, R28 ;  /* 0x000000ffff057224 */ /* 0x000fe200078e001c */
[----:B0-----:R-:W-:Y:S01]  /*4c3a0*/  MOV R6, R15 ;  /* 0x0000000f00067202 */ /* 0x001fe20000000f00 */
[----:B------:R-:W-:-:S07]  /*4c3b0*/  IMAD.MOV.U32 R7, RZ, RZ, R26 ;  /* 0x000000ffff077224 */ /* 0x000fce00078e001a */
[----:B--2---:R-:W-:Y:S01]  /*4c3c0*/  HMMA.16816.F32 R16, R4, R18, R20 ;  /* 0x000000120410723c */ /* 0x004fe20000001814 */
[----:B------:R-:W3:Y:S04]  /*4c3d0*/  LDL.LU.64 R22, [R1+0x12f0] ;  /* 0x0012f00001167983 */ /* 0x000ee80000300a00 */
[----:B------:R-:W3:-:S14]  /*4c3e0*/  LDL.LU.64 R20, [R1+0x12e8] ;  /* 0x0012e80001147983 */ /* 0x000edc0000300a00 */
[----:B------:R-:W-:Y:S04]  /*4c3f0*/  STL.64 [R1+0x12c0], R18 ;  /* 0x0012c01201007387 */ /* 0x000fe80000100a00 */
[----:B------:R0:W-:Y:S04]  /*4c400*/  STL.64 [R1+0x12c8], R16 ;  /* 0x0012c81001007387 */ /* 0x0001e80000100a00 */
[----:B0-----:R-:W2:Y:S04]  /*4c410*/  LDL.LU R16, [R1+0x2f0] ;  /* 0x0002f00001107983 */ /* 0x001ea80000300800 */
[----:B------:R-:W2:Y:S04]  /*4c420*/  LDL.LU R17, [R1+0x2f4] ;  /* 0x0002f40001117983 */ /* 0x000ea80000300800 */
[----:B------:R-:W2:Y:S04]  /*4c430*/  LDL.LU R18, [R1+0x2f8] ;  /* 0x0002f80001127983 */ /* 0x000ea80000300800 */
[----:B------:R-:W2:Y:S01]  /*4c440*/  LDL.LU R19, [R1+0x2fc] ;  /* 0x0002fc0001137983 */ /* 0x000ea20000300800 */
[----:B---3--:R-:W-:Y:S03]  /*4c450*/  HMMA.16816.F32 R4, R4, R10, R20 ;  /* 0x0000000a0404723c */ /* 0x008fe60000001814 */
[----:B------:R-:W5:Y:S04]  /*4c460*/  LDL.LU.64 R22, [R1+0x12e0] ;  /* 0x0012e00001167983 */ /* 0x000f680000300a00 */
[----:B------:R-:W5:Y:S01]  /*4c470*/  LDL.LU.64 R20, [R1+0x12d8] ;  /* 0x0012d80001147983 */ /* 0x000f620000300a00 */
[----:B------:R-:W-:Y:S01]  /*4c480*/  IMAD.MOV.U32 R8, RZ, RZ, R14 ;  /* 0x000000ffff087224 */ /* 0x000fe200078e000e */
[----:B------:R-:W-:Y:S01]  /*4c490*/  MOV R10, R15 ;  /* 0x0000000f000a7202 */ /* 0x000fe20000000f00 */
[----:B------:R-:W-:-:S02]  /*4c4a0*/  IMAD.MOV.U32 R9, RZ, RZ, R28 ;  /* 0x000000ffff097224 */ /* 0x000fc400078e001c */
[----:B------:R-:W-:-:S07]  /*4c4b0*/  IMAD.MOV.U32 R11, RZ, RZ, R26 ;  /* 0x000000ffff0b7224 */ /* 0x000fce00078e001a */
[----:B-----5:R-:W-:Y:S01]  /*4c4c0*/  HMMA.16816.F32 R8, R8, R12, R20 ;  /* 0x0000000c0808723c */ /* 0x020fe20000001814 */
[----:B------:R-:W2:Y:S01]  /*4c4d0*/  LDL.LU.64 R22, [R1+0x12d0] ;  /* 0x0012d00001167983 */ /* 0x000ea20000300a00 */
[----:B------:R-:W-:Y:S01]  /*4c4e0*/  IMAD.MOV.U32 R12, RZ, RZ, R14 ;  /* 0x000000ffff0c7224 */ /* 0x000fe200078e000e */
[----:B------:R-:W-:Y:S01]  /*4c4f0*/  MOV R14, R15 ;  /* 0x0000000f000e7202 */ /* 0x000fe20000000f00 */
[----:B------:R-:W-:Y:S02]  /*4c500*/  IMAD.MOV.U32 R13, RZ, RZ, R28 ;  /* 0x000000ffff0d7224 */ /* 0x000fe400078e001c */
[----:B------:R-:W-:-:S07]  /*4c510*/  IMAD.MOV.U32 R15, RZ, RZ, R26 ;  /* 0x000000ffff0f7224 */ /* 0x000fce00078e001a */
[----:B--2---:R-:W-:Y:S01]  /*4c520*/  HMMA.16816.F32 R12, R12, R22, R16 ;  /* 0x000000160c0c723c */ /* 0x004fe20000001810 */
[----:B------:R-:W-:Y:S01]  /*4c530*/  IMAD.MOV.U32 R22, RZ, RZ, R24 ;  /* 0x000000ffff167224 */ /* 0x000fe200078e0018 */
[----:B----4-:R-:W-:Y:S04]  /*4c540*/  LDS.64 R18, [R0+UR9+0x41000] ;  /* 0x0410000900127984 */ /* 0x010fe80008000a00 */
[----:B------:R-:W0:Y:S04]  /*4c550*/  LDS.64 R24, [R0+UR9+0x41400] ;  /* 0x0414000900187984 */ /* 0x000e280008000a00 */
[----:B------:R-:W2:Y:S04]  /*4c560*/  LDL.LU.64 R16, [R1+0x12c8] ;  /* 0x0012c80001107983 */ /* 0x000ea80000300a00 */
[----:B------:R-:W2:Y:S04]  /*4c570*/  LDL R20, [R1+0xc] ;  /* 0x00000c0001147983 */ /* 0x000ea80000100800 */
[----:B0-----:R0:W-:Y:S04]  /*4c580*/  STL [R1+0x12b8], R24 ;  /* 0x0012b81801007387 */ /* 0x0011e80000100800 */
[----:B------:R-:W-:Y:S04]  /*4c590*/  STL.64 [R1], R18 ;  /* 0x0000001201007387 */ /* 0x000fe80000100a00 */
[----:B------:R-:W1:Y:S04]  /*4c5a0*/  LDS.64 R18, [R2+UR9+0x41000] ;  /* 0x0410000902127984 */ /* 0x000e680008000a00 */
[----:B------:R-:W3:Y:S04]  /*4c5b0*/  LDS.64 R2, [R2+UR9+0x41400] ;  /* 0x0414000902027984 */ /* 0x000ee80008000a00 */
[----:B0-----:R-:W4:Y:S04]  /*4c5c0*/  LDL.LU R24, [R1+0x1c] ;  /* 0x00001c0001187983 */ /* 0x001f280000300800 */
[----:B------:R-:W-:Y:S04]  /*4c5d0*/  STL [R1+0x129c], R25 ;  /* 0x00129c1901007387 */ /* 0x000fe80000100800 */
[----:B------:R-:W-:Y:S01]  /*4c5e0*/  STL [R1+0x1298], R0 ;  /* 0x0012980001007387 */ /* 0x000fe20000100800 */
[----:B-1----:R-:W-:-:S03]  /*4c5f0*/  IMAD.MOV.U32 R28, RZ, RZ, R18 ;  /* 0x000000ffff1c7224 */ /* 0x002fc600078e0012 */
[----:B------:R0:W-:Y:S04]  /*4c600*/  STL [R1+0x14], R19 ;  /* 0x0000141301007387 */ /* 0x0001e80000100800 */
[----:B0-----:R-:W2:Y:S04]  /*4c610*/  LDL.LU.64 R18, [R1+0x12c0] ;  /* 0x0012c00001127983 */ /* 0x001ea80000300a00 */
[----:B------:R0:W-:Y:S04]  /*4c620*/  STL [R1+0x12bc], R28 ;  /* 0x0012bc1c01007387 */ /* 0x0001e80000100800 */
[----:B0-----:R-:W5:Y:S04]  /*4c630*/  LDL.LU R28, [R1+0xc] ;  /* 0x00000c00011c7983 */ /* 0x001f680000300800 */
[----:B---3--:R0:W-:Y:S04]  /*4c640*/  STL.64 [R1+0x12b0], R2 ;  /* 0x0012b00201007387 */ /* 0x0081e80000100a00 */
[----:B0-----:R-:W2:Y:S01]  /*4c650*/  LDL.64 R2, [R1+0x48] ;  /* 0x0000480001027983 */ /* 0x001ea20000100a00 */
[----:B------:R-:W-:Y:S01]  /*4c660*/  IMAD.MOV.U32 R21, RZ, RZ, R29 ;  /* 0x000000ffff157224 */ /* 0x000fe200078e001d */
[----:B------:R-:W-:-:S07]  /*4c670*/  MOV R23, R27 ;  /* 0x0000001b00177202 */ /* 0x000fce0000000f00 */
[----:B--2---:R-:W-:-:S15]  /*4c680*/  HMMA.16816.F32 R16, R20, R2, R16 ;  /* 0x000000021410723c */ /* 0x004fde0000001810 */
[----:B------:R-:W-:-:S04]  /*4c690*/  NOP ;  /* 0x0000000000007918 */ /* 0x000fc80000000000 */
[----:B------:R5:W-:Y:S04]  /*4c6a0*/  STL.64 [R1+0x5f0], R16 ;  /* 0x0005f01001007387 */ /* 0x000be80000100a00 */
[----:B------:R4:W-:Y:S04]  /*4c6b0*/  STL.64 [R1+0x5f8], R18 ;  /* 0x0005f81201007387 */ /* 0x0009e80000100a00 */
[----:B------:R-:W2:Y:S04]  /*4c6c0*/  LDL R20, [R1+0x50] ;  /* 0x0000500001147983 */ /* 0x000ea80000100800 */
[----:B------:R-:W2:Y:S04]  /*4c6d0*/  LDL R21, [R1+0x54] ;  /* 0x0000540001157983 */ /* 0x000ea80000100800 */
[----:B------:R-:W3:Y:S01]  /*4c6e0*/  LDL.64 R22, [R1+0x58] ;  /* 0x0000580001167983 */ /* 0x000ee20000100a00 */
[----:B-----5:R-:W-:Y:S01]  /*4c6f0*/  MOV R16, R28 ;  /* 0x0000001c00107202 */ /* 0x020fe20000000f00 */
[----:B------:R-:W-:-:S02]  /*4c700*/  IMAD.MOV.U32 R17, RZ, RZ, R29 ;  /* 0x000000ffff117224 */ /* 0x000fc400078e001d */
[----:B----4-:R-:W-:Y:S02]  /*4c710*/  IMAD.MOV.U32 R18, RZ, RZ, R24 ;  /* 0x000000ffff127224 */ /* 0x010fe400078e0018 */
[----:B------:R-:W-:Y:S02]  /*4c720*/  IMAD.MOV.U32 R19, RZ, RZ, R27 ;  /* 0x000000ffff137224 */ /* 0x000fe400078e001b */
[----:B------:R-:W-:Y:S02]  /*4c730*/  IMAD.MOV.U32 R25, RZ, RZ, R2 ;  /* 0x000000ffff197224 */ /* 0x000fe400078e0002 */
[----:B------:R-:W-:Y:S01]  /*4c740*/  IMAD.MOV.U32 R0, RZ, RZ, R3 ;  /* 0x000000ffff007224 */ /* 0x000fe200078e0003 */
[----:B------:R-:W4:Y:S04]  /*4c750*/  LDL R2, [R1+0x60] ;  /* 0x0000600001027983 */ /* 0x000f280000100800 */
[----:B------:R-:W4:Y:S01]  /*4c760*/  LDL R3, [R1+0x64] ;  /* 0x0000640001037983 */ /* 0x000f220000100800 */
[----:B--2---:R-:W-:Y:S01]  /*4c770*/  HMMA.16816.F32 R16, R16, R20, R4 ;  /* 0x000000141010723c */ /* 0x004fe20000001804 */
[----:B------:R-:W-:Y:S01]  /*4c780*/  MOV R4, R28 ;  /* 0x0000001c00047202 */ /* 0x000fe20000000f00 */
[----:B------:R-:W-:-:S02]  /*4c790*/  IMAD.MOV.U32 R5, RZ, RZ, R29 ;  /* 0x000000ffff057224 */ /* 0x000fc400078e001d */
[----:B------:R-:W-:Y:S02]  /*4c7a0*/  IMAD.MOV.U32 R6, RZ, RZ, R24 ;  /* 0x000000ffff067224 */ /* 0x000fe400078e0018 */
[----:B------:R-:W-:-:S07]  /*4c7b0*/  IMAD.MOV.U32 R7, RZ, RZ, R27 ;  /* 0x000000ffff077224 */ /* 0x000fce00078e001b */
[----:B---3--:R-:W-:Y:S06]  /*4c7c0*/  HMMA.16816.F32 R4, R4, R22, R8 ;  /* 0x000000160404723c */ /* 0x008fec0000001808 */
[----:B------:R0:W-:Y:S04]  /*4c7d0*/  STL.64 [R1+0x5e0], R16 ;  /* 0x0005e01001007387 */ /* 0x0001e80000100a00 */
[----:B------:R1:W-:Y:S09]  /*4c7e0*/  STL.64 [R1+0x5e8], R18 ;  /* 0x0005e81201007387 */ /* 0x0003f20000100a00 */
[----:B------:R2:W-:Y:S04]  /*4c7f0*/  STL.64 [R1+0x5d0], R4 ;  /* 0x0005d00401007387 */ /* 0x0005e80000100a00 */
[----:B------:R3:W-:Y:S04]  /*4c800*/  STL.64 [R1+0x5d8], R6 ;  /* 0x0005d80601007387 */ /* 0x0007e80000100a00 */
[----:B------:R-:W5:Y:S04]  /*4c810*/  LDL R20, [R1+0x30] ;  /* 0x0000300001147983 */ /* 0x000f680000100800 */
[----:B------:R-:W5:Y:S04]  /*4c820*/  LDL R21, [R1+0x34] ;  /* 0x0000340001157983 */ /* 0x000f680000100800 */
[----:B0-----:R-:W5:Y:S04]  /*4c830*/  LDL.LU R16, [R1+0x2d0] ;  /* 0x0002d00001107983 */ /* 0x001f680000300800 */
[----:B------:R-:W5:Y:S04]  /*4c840*/  LDL.LU R17, [R1+0x2d4] ;  /* 0x0002d40001117983 */ /* 0x000f680000300800 */
[----:B-1----:R-:W5:Y:S04]  /*4c850*/  LDL.LU R18, [R1+0x2d8] ;  /* 0x0002d80001127983 */ /* 0x002f680000300800 */
[----:B------:R-:W5:Y:S01]  /*4c860*/  LDL.LU R19, [R1+0x2dc] ;  /* 0x0002dc0001137983 */ /* 0x000f620000300800 */
[----:B--2---:R-:W-:Y:S01]  /*4c870*/  IMAD.MOV.U32 R4, RZ, RZ, R28 ;  /* 0x000000ffff047224 */ /* 0x004fe200078e001c */
[----:B---3--:R-:W-:Y:S01]  /*4c880*/  MOV R6, R24 ;  /* 0x0000001800067202 */ /* 0x008fe20000000f00 */
[----:B------:R-:W-:-:S02]  /*4c890*/  IMAD.MOV.U32 R5, RZ, RZ, R29 ;  /* 0x000000ffff057224 */ /* 0x000fc400078e001d */
[----:B------:R-:W-:-:S07]  /*4c8a0*/  IMAD.MOV.U32 R7, RZ, RZ, R27 ;  /* 0x000000ffff077224 */ /* 0x000fce00078e001b */
[----:B----4-:R-:W-:Y:S01]  /*4c8b0*/  HMMA.16816.F32 R4, R4, R2, R12 ;  /* 0x000000020404723c */ /* 0x010fe2000000180c */
[----:B------:R-:W-:Y:S01]  /*4c8c0*/  MOV R26, R22 ;  /* 0x00000016001a7202 */ /* 0x000fe20000000f00 */
[----:B------:R-:W-:Y:S01]  /*4c8d0*/  IMAD.MOV.U32 R11, RZ, RZ, R23 ;  /* 0x000000ffff0b7224 */ /* 0x000fe200078e0017 */
[----:B-----5:R-:W-:Y:S04]  /*4c8e0*/  STL.64 [R1+0x12a8], R18 ;  /* 0x0012a81201007387 */ /* 0x020fe80000100a00 */
[----:B------:R0:W-:Y:S04]  /*4c8f0*/  STL.64 [R1+0x12a0], R16 ;  /* 0x0012a01001007387 */ /* 0x0001e80000100a00 */
[----:B0-----:R-:W2:Y:S04]  /*4c900*/  LDL.LU R16, [R1+0x2e0] ;  /* 0x0002e00001107983 */ /* 0x001ea80000300800 */
[----:B------:R-:W2:Y:S04]  /*4c910*/  LDL.LU R17, [R1+0x2e4] ;  /* 0x0002e40001117983 */ /* 0x000ea80000300800 */
[----:B------:R-:W2:Y:S04]  /*4c920*/  LDL.LU R18, [R1+0x2e8] ;  /* 0x0002e80001127983 */ /* 0x000ea80000300800 */
[----:B------:R-:W2:Y:S04]  /*4c930*/  LDL.LU R19, [R1+0x2ec] ;  /* 0x0002ec0001137983 */ /* 0x000ea80000300800 */
[----:B------:R-:W3:Y:S04]  /*4c940*/  LDL R22, [R1+0x38] ;  /* 0x0000380001167983 */ /* 0x000ee80000100800 */
[----:B------:R-:W3:Y:S04]  /*4c950*/  LDL R23, [R1+0x3c] ;  /* 0x00003c0001177983 */ /* 0x000ee80000100800 */
[----:B------:R-:W4:Y:S04]  /*4c960*/  LDL.LU R10, [R1] ;  /* 0x00000000010a7983 */ /* 0x000f280000300800 */
[----:B------:R-:W5:Y:S04]  /*4c970*/  LDL R8, [R1+0x40] ;  /* 0x0000400001087983 */ /* 0x000f680000100800 */
[----:B------:R-:W5:Y:S04]  /*4c980*/  LDL R9, [R1+0x44] ;  /* 0x0000440001097983 */ /* 0x000f680000100800 */
[----:B------:R-:W2:Y:S04]  /*4c990*/  LDL.LU R28, [R1+0x12bc] ;  /* 0x0012bc00011c7983 */ /* 0x000ea80000300800 */
[----:B------:R-:W3:Y:S04]  /*4c9a0*/  LDL.LU R24, [R1+0x12b8] ;  /* 0x0012b80001187983 */ /* 0x000ee80000300800 */
[----:B------:R-:W5:Y:S04]  /*4c9b0*/  LDL.LU.64 R2, [R1+0x12b0] ;  /* 0x0012b00001027983 */ /* 0x000f680000300a00 */
[----:B------:R-:W5:Y:S04]  /*4c9c0*/  LDL R14, [R1+0x28] ;  /* 0x00002800010e7983 */ /* 0x000f680000100800 */
[----:B------:R4:W-:Y:S04]  /*4c9d0*/  STL.64 [R1+0x5c0], R4 ;  /* 0x0005c00401007387 */ /* 0x0009e80000100a00 */
[----:B------:R2:W-:Y:S04]  /*4c9e0*/  STL.64 [R1+0x5c8], R6 ;  /* 0x0005c80601007387 */ /* 0x0005e80000100a00 */
[----:B------:R-:W5:Y:S01]  /*4c9f0*/  LDL R15, [R1+0x2c] ;  /* 0x00002c00010f7983 */ /* 0x000f620000100800 */
[----:B----4-:R-:W-:Y:S01]  /*4ca00*/  IMAD.MOV.U32 R4, RZ, RZ, R10 ;  /* 0x000000ffff047224 */ /* 0x010fe200078e000a */
[----:B--2---:R-:W-:Y:S01]  /*4ca10*/  MOV R6, R28 ;  /* 0x0000001c00067202 */ /* 0x004fe20000000f00 */
[----:B---3--:R-:W-:-:S02]  /*4ca20*/  IMAD.MOV.U32 R5, RZ, RZ, R24 ;  /* 0x000000ffff057224 */ /* 0x008fc400078e0018 */
[----:B-----5:R-:W-:-:S07]  /*4ca30*/  IMAD.MOV.U32 R7, RZ, RZ, R2 ;  /* 0x000000ffff077224 */ /* 0x020fce00078e0002 */
[----:B------:R-:W-:Y:S01]  /*4ca40*/  HMMA.16816.F32 R12, R4, R14, R16 ;  /* 0x0000000e040c723c */ /* 0x000fe20000001810 */
[----:B------:R-:W2:Y:S04]  /*4ca50*/  LDL.LU.64 R18, [R1+0x12a8] ;  /* 0x0012a80001127983 */ /* 0x000ea80000300a00 */
[----:B------:R-:W2:-:S14]  /*4ca60*/  LDL.LU.64 R16, [R1+0x12a0] ;  /* 0x0012a00001107983 */ /* 0x000e9c0000300a00 */
        /* <DEDUP_REMOVED lines=10> */
[----:B------:R-:W3:Y:S04]  /*4cb10*/  LDL.LU R14, [R1+0x2c8] ;  /* 0x0002c800010e7983 */ /* 0x000ee80000300800 */
[----:B------:R-:W3:Y:S01]  /*4cb20*/  LDL.LU R15, [R1+0x2cc] ;  /* 0x0002cc00010f7983 */ /* 0x000ee20000300800 */
[----:B--2---:R-:W-:-:S15]  /*4cb30*/  HMMA.16816.F32 R16, R4, R20, R16 ;  /* 0x000000140410723c */ /* 0x004fde0000001810 */
[----:B------:R-:W-:-:S04]  /*4cb40*/  NOP ;  /* 0x0000000000007918 */ /* 0x000fc80000000000 */
[----:B------:R0:W-:Y:S02]  /*4cb50*/  STL.64 [R1+0x1270], R18 ;  /* 0x0012701201007387 */ /* 0x0001e40000100a00 */
[----:B0-----:R-:W-:Y:S02]  /*4cb60*/  IMAD.MOV.U32 R18, RZ, RZ, R25 ;  /* 0x000000ffff127224 */ /* 0x001fe400078e0019 */
[----:B------:R-:W2:Y:S01]  /*4cb70*/  LDL.LU R25, [R1+0x129c] ;  /* 0x00129c0001197983 */ /* 0x000ea20000300800 */
[----:B------:R-:W-:-:S03]  /*4cb80*/  IMAD.MOV.U32 R19, RZ, RZ, R0 ;  /* 0x000000ffff137224 */ /* 0x000fc600078e0000 */
[----:B------:R-:W4:Y:S01]  /*4cb90*/  LDL.LU R0, [R1+0x1298] ;  /* 0x0012980001007983 */ /* 0x000f220000300800 */
[----:B---3--:R-:W-:Y:S03]  /*4cba0*/  HMMA.16816.F32 R20, R4, R22, R12 ;  /* 0x000000160414723c */ /* 0x008fe6000000180c */
[----:B------:R-:W3:Y:S04]  /*4cbb0*/  LDL.LU.64 R14, [R1+0x1290] ;  /* 0x00129000010e7983 */ /* 0x000ee80000300a00 */
[----:B------:R-:W3:Y:S01]  /*4cbc0*/  LDL.LU.64 R12, [R1+0x1288] ;  /* 0x00128800010c7983 */ /* 0x000ee20000300a00 */
[----:B------:R-:W0:Y:S02]  /*4cbd0*/  S2R R28, SR_TID.X ;  /* 0x00000000001c7919 */ /* 0x000e240000002100 */
[C---:B0-----:R-:W-:Y:S01]  /*4cbe0*/  IMAD.SHL.U32 R2, R28.reuse, 0x8, RZ ;  /* 0x000000081c027824 */ /* 0x041fe200078e00ff */
[----:B------:R-:W-:-:S04]  /*4cbf0*/  LOP3.LUT R28, R28, 0x1c, RZ, 0xc0, !PT ;  /* 0x0000001c1c1c7812 */ /* 0x000fc800078ec0ff */
[----:B------:R-:W-:-:S04]  /*4cc00*/  LOP3.LUT R2, R2, 0x78, RZ, 0xc0, !PT ;  /* 0x0000007802027812 */ /* 0x000fc800078ec0ff */
[----:B------:R-:W-:Y:S02]  /*4cc10*/  LEA R2, R28, R2, 0x5 ;  /* 0x000000021c027211 */ /* 0x000fe400078e28ff */
[----:B----4-:R-:W0:Y:S01]  /*4cc20*/  LDS.64 R28, [R0+UR9+0x41c00] ;  /* 0x041c0009001c7984 */ /* 0x010e220008000a00 */
[----:B---3--:R-:W-:Y:S03]  /*4cc30*/  HMMA.16816.F32 R4, R4, R8, R12 ;  /* 0x000000080404723c */ /* 0x008fe6000000180c */
[----:B------:R-:W3:Y:S04]  /*4cc40*/  LDL.LU.64 R14, [R1+0x1280] ;  /* 0x00128000010e7983 */ /* 0x000ee80000300a00 */
[----:B------:R-:W3:-:S12]  /*4cc50*/  LDL.LU.64 R12, [R1+0x1278] ;  /* 0x00127800010c7983 */ /* 0x000ed80000300a00 */
[----:B------:R1:W-:Y:S04]  /*4cc60*/  STL.64 [R1+0x1268], R6 ;  /* 0x0012680601007387 */ /* 0x0003e80000100a00 */
[----:B------:R-:W3:Y:S04]  /*4cc70*/  LDL R8, [R1+0x4] ;  /* 0x0000040001087983 */ /* 0x000ee80000100800 */
[----:B------:R-:W3:Y:S01]  /*4cc80*/  LDL R10, [R1+0x14] ;  /* 0x00001400010a7983 */ /* 0x000ee20000100800 */
[----:B-1----:R-:W-:-:S03]  /*4cc90*/  IMAD.MOV.U32 R6, RZ, RZ, R26 ;  /* 0x000000ffff067224 */ /* 0x002fc600078e001a */
[----:B------:R-:W1:Y:S01]  /*4cca0*/  LDS.64 R26, [R0+UR9+0x41800] ;  /* 0x04180009001a7984 */ /* 0x000e620008000a00 */
[----:B------:R-:W-:-:S03]  /*4ccb0*/  LOP3.LUT R2, R2, 0x60, RZ, 0x3c, !PT ;  /* 0x0000006002027812 */ /* 0x000fc600078e3cff */
[----:B0-----:R0:W-:Y:S01]  /*4ccc0*/  STL [R1+0x1264], R29 ;  /* 0x0012641d01007387 */ /* 0x0011e20000100800 */
[----:B------:R-:W-:Y:S01]  /*4ccd0*/  IMAD.MOV.U32 R7, RZ, RZ, R11 ;  /* 0x000000ffff077224 */ /* 0x000fe200078e000b */
[----:B--2---:R-:W-:Y:S01]  /*4cce0*/  MOV R9, R25 ;  /* 0x0000001900097202 */ /* 0x004fe20000000f00 */
[----:B------:R-:W-:Y:S01]  /*4ccf0*/  IMAD.MOV.U32 R11, RZ, RZ, R3 ;  /* 0x000000ffff0b7224 */ /* 0x000fe200078e0003 */
[----:B-1----:R-:W-:Y:S04]  /*4cd00*/  STL.64 [R1+0x8], R26 ;  /* 0x0000081a01007387 */ /* 0x002fe80000100a00 */
[----:B------:R-:W1:Y:S04]  /*4cd10*/  LDS.64 R26, [R2+UR9+0x41800] ;  /* 0x04180009021a7984 */ /* 0x000e680008000a00 */
[----:B0-----:R-:W2:Y:S04]  /*4cd20*/  LDL.LU R29, [R1+0x4] ;  /* 0x00000400011d7983 */ /* 0x001ea80000300800 */
[----:B------:R0:W-:Y:S04]  /*4cd30*/  STL [R1+0x1260], R0 ;  /* 0x0012600001007387 */ /* 0x0001e80000100800 */
[----:B0-----:R-:W4:Y:S04]  /*4cd40*/  LDL.LU R0, [R1+0x14] ;  /* 0x0000140001007983 */ /* 0x001f280000300800 */
[----:B-1----:R-:W-:Y:S01]  /*4cd50*/  STL.64 [R1+0x18], R26 ;  /* 0x0000181a01007387 */ /* 0x002fe20000100a00 */
[----:B---3--:R-:W-:Y:S03]  /*4cd60*/  HMMA.16816.F32 R8, R8, R18, R12 ;  /* 0x000000120808723c */ /* 0x008fe6000000180c */
[----:B------:R-:W3:Y:S04]  /*4cd70*/  LDL.LU.64 R18, [R1+0x1270] ;  /* 0x0012700001127983 */ /* 0x000ee80000300a00 */
[----:B------:R-:W3:-:S12]  /*4cd80*/  LDL R12, [R1+0x50] ;  /* 0x00005000010c7983 */ /* 0x000ed80000100800 */
[----:B------:R0:W-:Y:S04]  /*4cd90*/  STL.64 [R1+0x5b0], R8 ;  /* 0x0005b00801007387 */ /* 0x0001e80000100a00 */
[----:B------:R1:W-:Y:S04]  /*4cda0*/  STL.64 [R1+0x5b8], R10 ;  /* 0x0005b80a01007387 */ /* 0x0003e80000100a00 */
[----:B------:R-:W3:Y:S01]  /*4cdb0*/  LDL R13, [R1+0x54] ;  /* 0x00005400010d7983 */ /* 0x000ee20000100800 */
[----:B0-----:R-:W-:-:S03]  /*4cdc0*/  MOV R9, R25 ;  /* 0x0000001900097202 */ /* 0x001fc60000000f00 */
[----:B------:R-:W5:Y:S01]  /*4cdd0*/  LDL.LU R14, [R1+0x8] ;  /* 0x00000800010e7983 */ /* 0x000f620000300800 */
[----:B-1----:R-:W-:-:S03]  /*4cde0*/  IMAD.MOV.U32 R11, RZ, RZ, R3 ;  /* 0x000000ffff0b7224 */ /* 0x002fc600078e0003 */
[----:B------:R-:W5:Y:S01]  /*4cdf0*/  LDL.LU R15, [R1+0x18] ;  /* 0x00001800010f7983 */ /* 0x000f620000300800 */
[----:B--2---:R-:W-:Y:S02]  /*4ce00*/  IMAD.MOV.U32 R8, RZ, RZ, R29 ;  /* 0x000000ffff087224 */ /* 0x004fe400078e001d */
[----:B----4-:R-:W-:-:S07]  /*4ce10*/  IMAD.MOV.U32 R10, RZ, RZ, R0 ;  /* 0x000000ffff0a7224 */ /* 0x010fce00078e0000 */
[----:B---3--:R-:W-:Y:S01]  /*4ce20*/  HMMA.16816.F32 R8, R8, R12, R16 ;  /* 0x0000000c0808723c */ /* 0x008fe20000001810 */
[----:B------:R-:W2:-:S15]  /*4ce30*/  LDL R18, [R1+0x28] ;  /* 0x0000280001127983 */ /* 0x000e9e0000100800 */
[----:B------:R-:W-:-:S03]  /*4ce40*/  NOP ;  /* 0x0000000000007918 */ /* 0x000fc60000000000 */
[----:B------:R0:W-:Y:S04]  /*4ce50*/  STL.64 [R1+0x5a0], R8 ;  /* 0x0005a00801007387 */ /* 0x0001e80000100a00 */
[----:B------:R1:W-:Y:S04]  /*4ce60*/  STL.64 [R1+0x5a8], R10 ;  /* 0x0005a80a01007387 */ /* 0x0003e80000100a00 */
[----:B------:R-:W2:Y:S01]  /*4ce70*/  LDL R19, [R1+0x2c] ;  /* 0x00002c0001137983 */ /* 0x000ea20000100800 */
[----:B0-----:R-:W-:Y:S01]  /*4ce80*/  IMAD.MOV.U32 R8, RZ, RZ, R29 ;  /* 0x000000ffff087224 */ /* 0x001fe200078e001d */
[----:B------:R-:W-:-:S02]  /*4ce90*/  MOV R9, R25 ;  /* 0x0000001900097202 */ /* 0x000fc40000000f00 */
[----:B------:R-:W3:Y:S01]  /*4cea0*/  LDL R16, [R1+0x60] ;  /* 0x0000600001107983 */ /* 0x000ee20000100800 */
[----:B-1----:R-:W-:Y:S02]  /*4ceb0*/  IMAD.MOV.U32 R10, RZ, RZ, R0 ;  /* 0x000000ffff0a7224 */ /* 0x002fe400078e0000 */
[----:B------:R-:W-:Y:S01]  /*4cec0*/  IMAD.MOV.U32 R11, RZ, RZ, R3 ;  /* 0x000000ffff0b7224 */ /* 0x000fe200078e0003 */
[----:B------:R-:W3:Y:S04]  /*4ced0*/  LDL R17, [R1+0x64] ;  /* 0x0000640001117983 */ /* 0x000ee80000100800 */
[----:B------:R-:W4:Y:S02]  /*4cee0*/  LDL R12, [R1+0x38] ;  /* 0x00003800010c7983 */ /* 0x000f240000100800 */
[----:B------:R-:W-:Y:S02]  /*4cef0*/  HMMA.16816.F32 R8, R8, R6, R20 ;  /* 0x000000060808723c */ /* 0x000fe40000001814 */
[----:B------:R-:W4:Y:S04]  /*4cf00*/  LDL R13, [R1+0x3c] ;  /* 0x00003c00010d7983 */ /* 0x000f280000100800 */
[----:B------:R-:W3:Y:S04]  /*4cf10*/  LDL.LU.64 R6, [R1+0x1268] ;  /* 0x0012680001067983 */ /* 0x000ee80000300a00 */
[----:B------:R-:W2:Y:S09]  /*4cf20*/  LDL R22, [R1+0x40] ;  /* 0x0000400001167983 */ /* 0x000eb20000100800 */
[----:B------:R-:W-:Y:S04]  /*4cf30*/  STL.64 [R1+0x590], R8 ;  /* 0x0005900801007387 */ /* 0x000fe80000100a00 */
[----:B------:R-:W-:Y:S04]  /*4cf40*/  STL.64 [R1+0x598], R10 ;  /* 0x0005980a01007387 */ /* 0x000fe80000100a00 */
[----:B------:R-:W2:Y:S04]  /*4cf50*/  LDL R23, [R1+0x44] ;  /* 0x0000440001177983 */ /* 0x000ea80000100800 */
[----:B--2---:R0:W-:Y:S04]  /*4cf60*/  STL.64 [R1+0x1238], R22 ;  /* 0x0012381601007387 */ /* 0x0041e80000100a00 */
[----:B------:R-:W2:Y:S04]  /*4cf70*/  LDL.LU R20, [R1+0x290] ;  /* 0x0002900001147983 */ /* 0x000ea80000300800 */
[----:B------:R-:W2:Y:S04]  /*4cf80*/  LDL.LU R21, [R1+0x294] ;  /* 0x0002940001157983 */ /* 0x000ea80000300800 */
[----:B0-----:R-:W2:Y:S04]  /*4cf90*/  LDL.LU R22, [R1+0x298] ;  /* 0x0002980001167983 */ /* 0x001ea80000300800 */
[----:B------:R-:W2:Y:S04]  /*4cfa0*/  LDL.LU R23, [R1+0x29c] ;  /* 0x00029c0001177983 */ /* 0x000ea80000300800 */
[----:B--2---:R-:W-:Y:S04]  /*4cfb0*/  STL.64 [R1+0x1248], R22 ;  /* 0x0012481601007387 */ /* 0x004fe80000100a00 */
[----:B------:R0:W-:Y:S04]  /*4cfc0*/  STL.64 [R1+0x1240], R20 ;  /* 0x0012401401007387 */ /* 0x0001e80000100a00 */
[----:B0-----:R-:W2:Y:S04]  /*4cfd0*/  LDL.LU R20, [R1+0x2a0] ;  /* 0x0002a00001147983 */ /* 0x001ea80000300800 */
[----:B------:R-:W2:Y:S04]  /*4cfe0*/  LDL.LU R21, [R1+0x2a4] ;  /* 0x0002a40001157983 */ /* 0x000ea80000300800 */
[----:B------:R-:W2:Y:S04]  /*4cff0*/  LDL.LU R22, [R1+0x2a8] ;  /* 0x0002a80001167983 */ /* 0x000ea80000300800 */
[----:B------:R-:W2:Y:S01]  /*4d000*/  LDL.LU R23, [R1+0x2ac] ;  /* 0x0002ac0001177983 */ /* 0x000ea20000300800 */
[----:B------:R-:W-:-:S03]  /*4d010*/  IMAD.MOV.U32 R24, RZ, RZ, R27 ;  /* 0x000000ffff187224 */ /* 0x000fc600078e001b */
[----:B------:R-:W0:Y:S01]  /*4d020*/  LDS.64 R26, [R2+UR9+0x41c00] ;  /* 0x041c0009021a7984 */ /* 0x000e220008000a00 */
[----:B------:R-:W-:Y:S01]  /*4d030*/  IMAD.MOV.U32 R8, RZ, RZ, R29 ;  /* 0x000000ffff087224 */ /* 0x000fe200078e001d */
[----:B------:R-:W-:Y:S01]  /*4d040*/  MOV R9, R25 ;  /* 0x0000001900097202 */ /* 0x000fe20000000f00 */
[----:B------:R-:W-:Y:S02]  /*4d050*/  IMAD.MOV.U32 R10, RZ, RZ, R0 ;  /* 0x000000ffff0a7224 */ /* 0x000fe400078e0000 */
[----:B------:R-:W-:-:S07]  /*4d060*/  IMAD.MOV.U32 R11, RZ, RZ, R3 ;  /* 0x000000ffff0b7224 */ /* 0x000fce00078e0003 */
[----:B---3--:R-:W-:Y:S01]  /*4d070*/  HMMA.16816.F32 R4, R8, R16, R4 ;  /* 0x000000100804723c */ /* 0x008fe20000001804 */
[----:B--2---:R-:W-:Y:S04]  /*4d080*/  STL.64 [R1+0x1258], R22 ;  /* 0x0012581601007387 */ /* 0x004fe80000100a00 */
[----:B------:R1:W-:Y:S04]  /*4d090*/  STL.64 [R1+0x1250], R20 ;  /* 0x0012501401007387 */ /* 0x0003e80000100a00 */
[----:B-1----:R-:W2:Y:S04]  /*4d0a0*/  LDL.LU R20, [R1+0x2b0] ;  /* 0x0002b00001147983 */ /* 0x002ea80000300800 */
[----:B------:R-:W2:Y:S04]  /*4d0b0*/  LDL.LU R21, [R1+0x2b4] ;  /* 0x0002b40001157983 */ /* 0x000ea80000300800 */
[----:B------:R-:W2:Y:S04]  /*4d0c0*/  LDL.LU R22, [R1+0x2b8] ;  /* 0x0002b80001167983 */ /* 0x000ea80000300800 */
[----:B------:R-:W2:Y:S04]  /*4d0d0*/  LDL.LU R23, [R1+0x2bc] ;  /* 0x0002bc0001177983 */ /* 0x000ea80000300800 */
[----:B------:R-:W3:Y:S04]  /*4d0e0*/  LDL.LU R29, [R1+0x1264] ;  /* 0x00126400011d7983 */ /* 0x000ee80000300800 */
[----:B------:R-:W3:Y:S04]  /*4d0f0*/  LDL.LU R0, [R1+0x1260] ;  /* 0x0012600001007983 */ /* 0x000ee80000300800 */
[----:B------:R-:W3:Y:S04]  /*4d100*/  LDL R10, [R1+0x30] ;  /* 0x00003000010a7983 */ /* 0x000ee80000100800 */
[----:B------:R5:W-:Y:S04]  /*4d110*/  STL.64 [R1+0x3a0], R4 ;  /* 0x0003a00401007387 */ /* 0x000be80000100a00 */
[----:B------:R1:W-:Y:S04]  /*4d120*/  STL.64 [R1+0x3a8], R6 ;  /* 0x0003a80601007387 */ /* 0x0003e80000100a00 */
[----:B------:R-:W3:Y:S01]  /*4d130*/  LDL R11, [R1+0x34] ;  /* 0x00003400010b7983 */ /* 0x000ee20000100800 */
[----:B-----5:R-:W-:Y:S01]  /*4d140*/  IMAD.MOV.U32 R4, RZ, RZ, R14 ;  /* 0x000000ffff047224 */ /* 0x020fe200078e000e */
[----:B------:R-:W-:Y:S01]  /*4d150*/  MOV R5, R28 ;  /* 0x0000001c00057202 */ /* 0x000fe20000000f00 */
[----:B-1----:R-:W-:-:S02]  /*4d160*/  IMAD.MOV.U32 R6, RZ, RZ, R15 ;  /* 0x000000ffff067224 */ /* 0x002fc400078e000f */
[----:B0-----:R-:W-:-:S07]  /*4d170*/  IMAD.MOV.U32 R7, RZ, RZ, R26 ;  /* 0x000000ffff077224 */ /* 0x001fce00078e001a */
        /* <DEDUP_REMOVED lines=10> */
[----:B------:R-:W4:Y:S04]  /*4d220*/  LDL.LU.64 R22, [R1+0x1248] ;  /* 0x0012480001167983 */ /* 0x000f280000300a00 */
[----:B------:R-:W4:Y:S01]  /*4d230*/  LDL.LU.64 R20, [R1+0x1240] ;  /* 0x0012400001147983 */ /* 0x000f220000300a00 */
[----:B------:R-:W-:Y:S01]  /*4d240*/  IMAD.MOV.U32 R8, RZ, RZ, R14 ;  /* 0x000000ffff087224 */ /* 0x000fe200078e000e */
[----:B------:R-:W-:Y:S01]  /*4d250*/  MOV R9, R28 ;  /* 0x0000001c00097202 */ /* 0x000fe20000000f00 */
[----:B------:R-:W-:-:S02]  /*4d260*/  IMAD.MOV.U32 R10, RZ, RZ, R15 ;  /* 0x000000ffff0a7224 */ /* 0x000fc400078e000f */
[----:B------:R-:W-:-:S07]  /*4d270*/  IMAD.MOV.U32 R11, RZ, RZ, R26 ;  /* 0x000000ffff0b7224 */ /* 0x000fce00078e001a */
[----:B----4-:R-:W-:Y:S01]  /*4d280*/  HMMA.16816.F32 R8, R8, R12, R20 ;  /* 0x0000000c0808723c */ /* 0x010fe20000001814 */
[----:B------:R-:W2:Y:S01]  /*4d290*/  LDL.LU.64 R22, [R1+0x1238] ;  /* 0x0012380001167983 */ /* 0x000ea20000300a00 */
[----:B------:R-:W-:Y:S01]  /*4d2a0*/  IMAD.MOV.U32 R12, RZ, RZ, R14 ;  /* 0x000000ffff0c7224 */ /* 0x000fe200078e000e */
[----:B------:R-:W-:Y:S01]  /*4d2b0*/  MOV R13, R28 ;  /* 0x0000001c000d7202 */ /* 0x000fe20000000f00 */
[----:B------:R-:W-:Y:S02]  /*4d2c0*/  IMAD.MOV.U32 R14, RZ, RZ, R15 ;  /* 0x000000ffff0e7224 */ /* 0x000fe400078e000f */
[----:B------:R-:W-:-:S07]  /*4d2d0*/  IMAD.MOV.U32 R15, RZ, RZ, R26 ;  /* 0x000000ffff0f7224 */ /* 0x000fce00078e001a */
[----:B--2---:R-:W-:Y:S01]  /*4d2e0*/  HMMA.16816.F32 R12, R12, R22, R16 ;  /* 0x000000160c0c723c */ /* 0x004fe20000001810 */
[----:B------:R-:W-:Y:S01]  /*4d2f0*/  MOV R22, R24 ;  /* 0x0000001800167202 */ /* 0x000fe20000000f00 */
[----:B------:R-:W-:Y:S04]  /*4d300*/  LDS.64 R18, [R0+UR9+0x42000] ;  /* 0x0420000900127984 */ /* 0x000fe80008000a00 */
        /* <DEDUP_REMOVED lines=17> */
[----:B------:R-:W-:-:S02]  /*4d420*/  IMAD.MOV.U32 R21, RZ, RZ, R29 ;  /* 0x000000ffff157224 */ /* 0x000fc400078e001d */
[----:B------:R-:W-:-:S07]  /*4d430*/  IMAD.MOV.U32 R23, RZ, RZ, R27 ;  /* 0x000000ffff177224 */ /* 0x000fce00078e001b */
[----:B--2---:R-:W-:-:S15]  /*4d440*/  HMMA.16816.F32 R16, R20, R2, R16 ;  /* 0x000000021410723c */ /* 0x004fde0000001810 */
[----:B------:R-:W-:-:S04]  /*4d450*/  NOP ;  /* 0x0000000000007918 */ /* 0x000fc80000000000 */
[----:B------:R5:W-:Y:S04]  /*4d460*/  STL.64 [R1+0x580], R16 ;  /* 0x0005801001007387 */ /* 0x000be80000100a00 */
[----:B------:R0:W-:Y:S04]  /*4d470*/  STL.64 [R1+0x588], R18 ;  /* 0x0005881201007387 */ /* 0x0001e80000100a00 */
[----:B------:R-:W2:Y:S04]  /*4d480*/  LDL R20, [R1+0x50] ;  /* 0x0000500001147983 */ /* 0x000ea80000100800 */
[----:B------:R-:W2:Y:S04]  /*4d490*/  LDL R21, [R1+0x54] ;  /* 0x0000540001157983 */ /* 0x000ea80000100800 */
[----:B------:R-:W3:Y:S01]  /*4d4a0*/  LDL.64 R22, [R1+0x58] ;  /* 0x0000580001167983 */ /* 0x000ee20000100a00 */
[----:B-----5:R-:W-:Y:S01]  /*4d4b0*/  IMAD.MOV.U32 R16, RZ, RZ, R28 ;  /* 0x000000ffff107224 */ /* 0x020fe200078e001c */
[----:B0-----:R-:W-:Y:S01]  /*4d4c0*/  MOV R19, R27 ;  /* 0x0000001b00137202 */ /* 0x001fe20000000f00 */
[----:B------:R-:W-:-:S02]  /*4d4d0*/  IMAD.MOV.U32 R17, RZ, RZ, R29 ;  /* 0x000000ffff117224 */ /* 0x000fc400078e001d */
[----:B----4-:R-:W-:Y:S01]  /*4d4e0*/  IMAD.MOV.U32 R18, RZ, RZ, R24 ;  /* 0x000000ffff127224 */ /* 0x010fe200078e0018 */
[----:B------:R-:W-:Y:S01]  /*4d4f0*/  MOV R0, R3 ;  /* 0x0000000300007202 */ /* 0x000fe20000000f00 */
[----:B------:R-:W-:Y:S01]  /*4d500*/  IMAD.MOV.U32 R25, RZ, RZ, R2 ;  /* 0x000000ffff197224 */ /* 0x000fe200078e0002 */
[----:B------:R-:W4:Y:S04]  /*4d510*/  LDL R3, [R1+0x64] ;  /* 0x0000640001037983 */ /* 0x000f280000100800 */
[----:B------:R-:W4:Y:S01]  /*4d520*/  LDL R2, [R1+0x60] ;  /* 0x0000600001027983 */ /* 0x000f220000100800 */
[----:B--2---:R-:W-:Y:S01]  /*4d530*/  HMMA.16816.F32 R16, R16, R20, R4 ;  /* 0x000000141010723c */ /* 0x004fe20000001804 */
[----:B------:R-:W-:Y:S01]  /*4d540*/  IMAD.MOV.U32 R4, RZ, RZ, R28 ;  /* 0x000000ffff047224 */ /* 0x000fe200078e001c */
[----:B------:R-:W-:Y:S01]  /*4d550*/  MOV R7, R27 ;  /* 0x0000001b00077202 */ /* 0x000fe20000000f00 */
[----:B------:R-:W-:-:S02]  /*4d560*/  IMAD.MOV.U32 R5, RZ, RZ, R29 ;  /* 0x000000ffff057224 */ /* 0x000fc400078e001d */
[----:B------:R-:W-:-:S07]  /*4d570*/  IMAD.MOV.U32 R6, RZ, RZ, R24 ;  /* 0x000000ffff067224 */ /* 0x000fce00078e0018 */
[----:B---3--:R-:W-:Y:S07]  /*4d580*/  HMMA.16816.F32 R4, R4, R22, R8 ;  /* 0x000000160404723c */ /* 0x008fee0000001808 */
[----:B------:R0:W-:Y:S04]  /*4d590*/  STL.64 [R1+0x570], R16 ;  /* 0x0005701001007387 */ /* 0x0001e80000100a00 */
[----:B------:R1:W-:Y:S08]  /*4d5a0*/  STL.64 [R1+0x578], R18 ;  /* 0x0005781201007387 */ /* 0x0003f00000100a00 */
        /* <DEDUP_REMOVED lines=9> */
[----:B------:R-:W-:Y:S01]  /*4d640*/  MOV R5, R29 ;  /* 0x0000001d00057202 */ /* 0x000fe20000000f00 */
[----:B---3--:R-:W-:-:S02]  /*4d650*/  IMAD.MOV.U32 R6, RZ, RZ, R24 ;  /* 0x000000ffff067224 */ /* 0x008fc400078e0018 */
[----:B------:R-:W-:-:S07]  /*4d660*/  IMAD.MOV.U32 R7, RZ, RZ, R27 ;  /* 0x000000ffff077224 */ /* 0x000fce00078e001b */
[----:B----4-:R-:W-:Y:S01]  /*4d670*/  HMMA.16816.F32 R4, R4, R2, R12 ;  /* 0x000000020404723c */ /* 0x010fe2000000180c */
[----:B------:R-:W-:Y:S02]  /*4d680*/  IMAD.MOV.U32 R26, RZ, RZ, R22 ;  /* 0x000000ffff1a7224 */ /* 0x000fe400078e0016 */
        /* <DEDUP_REMOVED lines=19> */
[----:B----4-:R-:W-:-:S02]  /*4d7c0*/  IMAD.MOV.U32 R4, RZ, RZ, R10 ;  /* 0x000000ffff047224 */ /* 0x010fc400078e000a */
[----:B--2---:R-:W-:Y:S01]  /*4d7d0*/  IMAD.MOV.U32 R6, RZ, RZ, R28 ;  /* 0x000000ffff067224 */ /* 0x004fe200078e001c */
[----:B---3--:R-:W-:Y:S01]  /*4d7e0*/  MOV R5, R24 ;  /* 0x0000001800057202 */ /* 0x008fe20000000f00 */
        /* <DEDUP_REMOVED lines=19> */
[----:B0-----:R-:W-:Y:S01]  /*4d920*/  IMAD.MOV.U32 R18, RZ, RZ, R25 ;  /* 0x000000ffff127224 */ /* 0x001fe200078e0019 */
[----:B------:R-:W-:Y:S01]  /*4d930*/  MOV R19, R0 ;  /* 0x0000000000137202 */ /* 0x000fe20000000f00 */
[----:B------:R-:W2:Y:S04]  /*4d940*/  LDL.LU R25, [R1+0x1204] ;  /* 0x0012040001197983 */ /* 0x000ea80000300800 */
[----:B------:R-:W4:Y:S01]  /*4d950*/  LDL.LU R0, [R1+0x1200] ;  /* 0x0012000001007983 */ /* 0x000f220000300800 */
[----:B---3--:R-:W-:Y:S03]  /*4d960*/  HMMA.16816.F32 R20, R4, R22, R12 ;  /* 0x000000160414723c */ /* 0x008fe6000000180c */
[----:B------:R-:W3:Y:S04]  /*4d970*/  LDL.LU.64 R14, [R1+0x11f8] ;  /* 0x0011f800010e7983 */ /* 0x000ee80000300a00 */
[----:B------:R-:W3:Y:S01]  /*4d980*/  LDL.LU.64 R12, [R1+0x11f0] ;  /* 0x0011f000010c7983 */ /* 0x000ee20000300a00 */
[----:B------:R-:W0:Y:S02]  /*4d990*/  S2R R28, SR_TID.X ;  /* 0x00000000001c7919 */ /* 0x000e240000002100 */
[C---:B0-----:R-:W-:Y:S01]  /*4d9a0*/  IMAD.SHL.U32 R2, R28.reuse, 0x8, RZ ;  /* 0x000000081c027824 */ /* 0x041fe200078e00ff */
[----:B------:R-:W-:-:S04]  /*4d9b0*/  LOP3.LUT R28, R28, 0x1c, RZ, 0xc0, !PT ;  /* 0x0000001c1c1c7812 */ /* 0x000fc800078ec0ff */
[----:B------:R-:W-:-:S05]  /*4d9c0*/  LOP3.LUT R2, R2, 0x78, RZ, 0xc0, !PT ;  /* 0x0000007802027812 */ /* 0x000fca00078ec0ff */
[----:B------:R-:W-:Y:S02]  /*4d9d0*/  IMAD R2, R28, 0x20, R2 ;  /* 0x000000201c027824 */ /* 0x000fe400078e0202 */
        /* <DEDUP_REMOVED lines=11> */
[----:B------:R-:W-:Y:S01]  /*4da90*/  MOV R7, R11 ;  /* 0x0000000b00077202 */ /* 0x000fe20000000f00 */
[----:B--2---:R-:W-:Y:S02]  /*4daa0*/  IMAD.MOV.U32 R9, RZ, RZ, R25 ;  /* 0x000000ffff097224 */ /* 0x004fe400078e0019 */
        /* <DEDUP_REMOVED lines=13> */
[----:B0-----:R-:W-:-:S03]  /*4db80*/  IMAD.MOV.U32 R9, RZ, RZ, R25 ;  /* 0x000000ffff097224 */ /* 0x001fc600078e0019 */
[----:B------:R-:W5:Y:S01]  /*4db90*/  LDL.LU R14, [R1+0x8] ;  /* 0x00000800010e7983 */ /* 0x000f620000300800 */
[----:B-1----:R-:W-:-:S03]  /*4dba0*/  IMAD.MOV.U32 R11, RZ, RZ, R3 ;  /* 0x000000ffff0b7224 */ /* 0x002fc600078e0003 */
[----:B------:R-:W5:Y:S01]  /*4dbb0*/  LDL.LU R15, [R1+0x18] ;  /* 0x00001800010f7983 */ /* 0x000f620000300800 */
[----:B--2---:R-:W-:Y:S01]  /*4dbc0*/  MOV R8, R29 ;  /* 0x0000001d00087202 */ /* 0x004fe20000000f00 */
[----:B----4-:R-:W-:-:S07]  /*4dbd0*/  IMAD.MOV.U32 R10, RZ, RZ, R0 ;  /* 0x000000ffff0a7224 */ /* 0x010fce00078e0000 */
[----:B---3--:R-:W-:Y:S01]  /*4dbe0*/  HMMA.16816.F32 R8, R8, R12, R16 ;  /* 0x0000000c0808723c */ /* 0x008fe20000001810 */
[----:B------:R-:W2:-:S15]  /*4dbf0*/  LDL R18, [R1+0x28] ;  /* 0x0000280001127983 */ /* 0x000e9e0000100800 */
[----:B------:R-:W-:-:S03]  /*4dc00*/  NOP ;  /* 0x0000000000007918 */ /* 0x000fc60000000000 */
[----:B------:R0:W-:Y:S04]  /*4dc10*/  STL.64 [R1+0x660], R8 ;  /* 0x0006600801007387 */ /* 0x0001e80000100a00 */
[----:B------:R1:W-:Y:S04]  /*4dc20*/  STL.64 [R1+0x668], R10 ;  /* 0x0006680a01007387 */ /* 0x0003e80000100a00 */
[----:B------:R-:W2:Y:S01]  /*4dc30*/  LDL R19, [R1+0x2c] ;  /* 0x00002c0001137983 */ /* 0x000ea20000100800 */
[----:B0-----:R-:W-:Y:S01]  /*4dc40*/  MOV R8, R29 ;  /* 0x0000001d00087202 */ /* 0x001fe20000000f00 */
[----:B------:R-:W-:-:S02]  /*4dc50*/  IMAD.MOV.U32 R9, RZ, RZ, R25 ;  /* 0x000000ffff097224 */ /* 0x000fc400078e0019 */
        /* <DEDUP_REMOVED lines=25> */
[----:B------:R-:W-:Y:S01]  /*4ddf0*/  MOV R8, R29 ;  /* 0x0000001d00087202 */ /* 0x000fe20000000f00 */
[----:B------:R-:W-:Y:S02]  /*4de00*/  IMAD.MOV.U32 R9, RZ, RZ, R25 ;  /* 0x000000ffff097224 */ /* 0x000fe400078e0019 */
        /* <DEDUP_REMOVED lines=15> */
[----:B-----5:R-:W-:Y:S01]  /*4df00*/  MOV R4, R14 ;  /* 0x0000000e00047202 */ /* 0x020fe20000000f00 */
[----:B------:R-:W-:-:S02]  /*4df10*/  IMAD.MOV.U32 R5, RZ, RZ, R28 ;  /* 0x000000ffff057224 */ /* 0x000fc400078e001c */
[----:B-1----:R-:W-:Y:S02]  /*4df20*/  IMAD.MOV.U32 R6, RZ, RZ, R15 ;  /* 0x000000ffff067224 */ /* 0x002fe400078e000f */
        /* <DEDUP_REMOVED lines=13> */
[----:B------:R-:W-:Y:S01]  /*4e000*/  MOV R8, R14 ;  /* 0x0000000e00087202 */ /* 0x000fe20000000f00 */
[----:B------:R-:W-:-:S02]  /*4e010*/  IMAD.MOV.U32 R9, RZ, RZ, R28 ;  /* 0x000000ffff097224 */ /* 0x000fc400078e001c */
[----:B------:R-:W-:Y:S02]  /*4e020*/  IMAD.MOV.U32 R10, RZ, RZ, R15 ;  /* 0x000000ffff0a7224 */ /* 0x000fe400078e000f */
[----:B------:R-:W-:-:S07]  /*4e030*/  IMAD.MOV.U32 R11, RZ, RZ, R26 ;  /* 0x000000ffff0b7224 */ /* 0x000fce00078e001a */
[----:B----4-:R-:W-:Y:S01]  /*4e040*/  HMMA.16816.F32 R8, R8, R12, R20 ;  /* 0x0000000c0808723c */ /* 0x010fe20000001814 */
[----:B------:R-:W2:Y:S01]  /*4e050*/  LDL.LU.64 R22, [R1+0x11a0] ;  /* 0x0011a00001167983 */ /* 0x000ea20000300a00 */
[----:B------:R-:W-:Y:S01]  /*4e060*/  MOV R12, R14 ;  /* 0x0000000e000c7202 */ /* 0x000fe20000000f00 */
[----:B------:R-:W-:Y:S02]  /*4e070*/  IMAD.MOV.U32 R14, RZ, RZ, R15 ;  /* 0x000000ffff0e7224 */ /* 0x000fe400078e000f */
[----:B------:R-:W-:Y:S02]  /*4e080*/  IMAD.MOV.U32 R13, RZ, RZ, R28 ;  /* 0x000000ffff0d7224 */ /* 0x000fe400078e001c */
[----:B------:R-:W-:-:S07]  /*4e090*/  IMAD.MOV.U32 R15, RZ, RZ, R26 ;  /* 0x000000ffff0f7224 */ /* 0x000fce00078e001a */
[----:B--2---:R-:W-:Y:S01]  /*4e0a0*/  HMMA.16816.F32 R12, R12, R22, R16 ;  /* 0x000000160c0c723c */ /* 0x004fe20000001810 */
[----:B------:R-:W-:Y:S01]  /*4e0b0*/  IMAD.MOV.U32 R22, RZ, RZ, R24 ;  /* 0x000000ffff167224 */ /* 0x000fe200078e0018 */
        /* <DEDUP_REMOVED lines=18> */
[----:B------:R-:W-:Y:S01]  /*4e1e0*/  MOV R21, R29 ;  /* 0x0000001d00157202 */ /* 0x000fe20000000f00 */
        /* <DEDUP_REMOVED lines=9> */
[----:B----4-:R-:W-:Y:S01]  /*4e280*/  MOV R18, R24 ;  /* 0x0000001800127202 */ /* 0x010fe20000000f00 */
[----:B------:R-:W-:-:S02]  /*4e290*/  IMAD.MOV.U32 R17, RZ, RZ, R29 ;  /* 0x000000ffff117224 */ /* 0x000fc400078e001d */
[----:B------:R-:W-:Y:S01]  /*4e2a0*/  IMAD.MOV.U32 R19, RZ, RZ, R27 ;  /* 0x000000ffff137224 */ /* 0x000fe200078e001b */
        /* <DEDUP_REMOVED lines=20> */
[----:B--2---:R-:W-:Y:S01]  /*4e3f0*/  MOV R4, R28 ;  /* 0x0000001c00047202 */ /* 0x004fe20000000f00 */
[----:B------:R-:W-:-:S02]  /*4e400*/  IMAD.MOV.U32 R5, RZ, RZ, R29 ;  /* 0x000000ffff057224 */ /* 0x000fc400078e001d */
[----:B---3--:R-:W-:Y:S02]  /*4e410*/  IMAD.MOV.U32 R6, RZ, RZ, R24 ;  /* 0x000000ffff067224 */ /* 0x008fe400078e0018 */
        /* <DEDUP_REMOVED lines=22> */
[----:B----4-:R-:W-:Y:S01]  /*4e580*/  MOV R4, R10 ;  /* 0x0000000a00047202 */ /* 0x010fe20000000f00 */
[----:B--2---:R-:W-:-:S02]  /*4e590*/  IMAD.MOV.U32 R6, RZ, RZ, R28 ;  /* 0x000000ffff067224 */ /* 0x004fc400078e001c */
[----:B---3--:R-:W-:Y:S02]  /*4e5a0*/  IMAD.MOV.U32 R5, RZ, RZ, R24 ;  /* 0x000000ffff057224 */ /* 0x008fe400078e0018 */
        /* <DEDUP_REMOVED lines=19> */
[----:B0-----:R-:W-:Y:S01]  /*4e6e0*/  MOV R18, R25 ;  /* 0x0000001900127202 */ /* 0x001fe20000000f00 */
[----:B------:R-:W-:Y:S01]  /*4e6f0*/  IMAD.MOV.U32 R19, RZ, RZ, R0 ;  /* 0x000000ffff137224 */ /* 0x000fe200078e0000 */
        /* <DEDUP_REMOVED lines=17> */
[----:B-1----:R-:W-:-:S03]  /*4e810*/  MOV R6, R26 ;  /* 0x0000001a00067202 */ /* 0x002fc60000000f00 */
[----:B------:R-:W1:Y:S01]  /*4e820*/  LDS.64 R26, [R0+UR9+0x43800] ;  /* 0x04380009001a7984 */ /* 0x000e620008000a00 */
[----:B------:R-:W-:-:S03]  /*4e830*/  LOP3.LUT R2, R2, 0x60, RZ, 0x3c, !PT ;  /* 0x0000006002027812 */ /* 0x000fc600078e3cff */
[----:B0-----:R0:W-:Y:S01]  /*4e840*/  STL [R1+0x1134], R29 ;  /* 0x0011341d01007387 */ /* 0x0011e20000100800 */
[----:B------:R-:W-:Y:S02]  /*4e850*/  IMAD.MOV.U32 R7, RZ, RZ, R11 ;  /* 0x000000ffff077224 */ /* 0x000fe400078e000b */
        /* <DEDUP_REMOVED lines=16> */
[----:B-1----:R-:W-:-:S03]  /*4e960*/  MOV R11, R3 ;  /* 0x00000003000b7202 */ /* 0x002fc60000000f00 */
        /* <DEDUP_REMOVED lines=9> */
[----:B0-----:R-:W-:-:S03]  /*4ea00*/  IMAD.MOV.U32 R8, RZ, RZ, R29 ;  /* 0x000000ffff087224 */ /* 0x001fc600078e001d */
[----:B------:R-:W3:Y:S01]  /*4ea10*/  LDL R16, [R1+0x60] ;  /* 0x0000600001107983 */ /* 0x000ee20000100800 */
[----:B------:R-:W-:Y:S02]  /*4ea20*/  IMAD.MOV.U32 R9, RZ, RZ, R25 ;  /* 0x000000ffff097224 */ /* 0x000fe400078e0019 */
[----:B-1----:R-:W-:Y:S01]  /*4ea30*/  IMAD.MOV.U32 R10, RZ, RZ, R0 ;  /* 0x000000ffff0a7224 */ /* 0x002fe200078e0000 */
[----:B------:R-:W-:Y:S01]  /*4ea40*/  MOV R11, R3 ;  /* 0x00000003000b7202 */ /* 0x000fe20000000f00 */
        /* <DEDUP_REMOVED lines=20> */
[----:B------:R-:W-:-:S03]  /*4eb90*/  MOV R24, R27 ;  /* 0x0000001b00187202 */ /* 0x000fc60000000f00 */
        /* <DEDUP_REMOVED lines=18> */
[----:B-----5:R-:W-:-:S02]  /*4ecc0*/  IMAD.MOV.U32 R4, RZ, RZ, R14 ;  /* 0x000000ffff047224 */ /* 0x020fc400078e000e */
[----:B------:R-:W-:Y:S02]  /*4ecd0*/  IMAD.MOV.U32 R5, RZ, RZ, R28 ;  /* 0x000000ffff057224 */ /* 0x000fe400078e001c */
[----:B-1----:R-:W-:Y:S01]  /*4ece0*/  IMAD.MOV.U32 R6, RZ, RZ, R15 ;  /* 0x000000ffff067224 */ /* 0x002fe200078e000f */
[----:B0-----:R-:W-:-:S07]  /*4ecf0*/  MOV R7, R26 ;  /* 0x0000001a00077202 */ /* 0x001fce0000000f00 */
        /* <DEDUP_REMOVED lines=18> */
[----:B------:R-:W-:Y:S02]  /*4ee20*/  IMAD.MOV.U32 R12, RZ, RZ, R14 ;  /* 0x000000ffff0c7224 */ /* 0x000fe400078e000e */
[----:B------:R-:W-:Y:S01]  /*4ee30*/  IMAD.MOV.U32 R14, RZ, RZ, R15 ;  /* 0x000000ffff0e7224 */ /* 0x000fe200078e000f */
[----:B------:R-:W-:Y:S01]  /*4ee40*/  MOV R15, R26 ;  /* 0x0000001a000f7202 */ /* 0x000fe20000000f00 */
        /* <DEDUP_REMOVED lines=14> */
[----:B-1----:R-:W-:-:S03]  /*4ef30*/  MOV R28, R18 ;  /* 0x00000012001c7202 */ /* 0x002fc60000000f00 */
        /* <DEDUP_REMOVED lines=16> */
[----:B------:R-:W-:Y:S01]  /*4f040*/  MOV R17, R29 ;  /* 0x0000001d00117202 */ /* 0x000fe20000000f00 */
[----:B----4-:R-:W-:-:S02]  /*4f050*/  IMAD.MOV.U32 R18, RZ, RZ, R24 ;  /* 0x000000ffff127224 */ /* 0x010fc400078e0018 */
[----:B------:R-:W-:Y:S02]  /*4f060*/  IMAD.MOV.U32 R19, RZ, RZ, R27 ;  /* 0x000000ffff137224 */ /* 0x000fe400078e001b */
[----:B------:R-:W-:Y:S02]  /*4f070*/  IMAD.MOV.U32 R25, RZ, RZ, R2 ;  /* 0x000000ffff197224 */ /* 0x000fe400078e0002 */
        /* <DEDUP_REMOVED lines=24> */
[----:B------:R-:W-:Y:S01]  /*4f200*/  IMAD.MOV.U32 R26, RZ, RZ, R22 ;  /* 0x000000ffff1a7224 */ /* 0x000fe200078e0016 */
[----:B------:R-:W-:Y:S01]  /*4f210*/  MOV R11, R23 ;  /* 0x00000017000b7202 */ /* 0x000fe20000000f00 */
        /* <DEDUP_REMOVED lines=19> */
[----:B--2---:R-:W-:Y:S02]  /*4f350*/  IMAD.MOV.U32 R6, RZ, RZ, R28 ;  /* 0x000000ffff067224 */ /* 0x004fe400078e001c */
[----:B---3--:R-:W-:Y:S01]  /*4f360*/  IMAD.MOV.U32 R5, RZ, RZ, R24 ;  /* 0x000000ffff057224 */ /* 0x008fe200078e0018 */
[----:B-----5:R-:W-:-:S07]  /*4f370*/  MOV R7, R2 ;  /* 0x0000000200077202 */ /* 0x020fce0000000f00 */
        /* <DEDUP_REMOVED lines=26> */
[----:B0-----:R-:W-:-:S02]  /*4f520*/  SHF.L.U32 R2, R28, 0x3, RZ ;  /* 0x000000031c027819 */ /* 0x001fc400000006ff */
[----:B------:R-:W-:Y:S02]  /*4f530*/  LOP3.LUT R28, R28, 0x1c, RZ, 0xc0, !PT ;  /* 0x0000001c1c1c7812 */ /* 0x000fe400078ec0ff */
        /* <DEDUP_REMOVED lines=14> */
[----:B------:R-:W-:Y:S01]  /*4f620*/  MOV R11, R3 ;  /* 0x00000003000b7202 */ /* 0x000fe20000000f00 */
[----:B--2---:R-:W-:Y:S01]  /*4f630*/  IMAD.MOV.U32 R9, RZ, RZ, R25 ;  /* 0x000000ffff097224 */ /* 0x004fe200078e0019 */
        /* <DEDUP_REMOVED lines=16> */
[----:B--2---:R-:W-:Y:S01]  /*4f740*/  IMAD.MOV.U32 R8, RZ, RZ, R29 ;  /* 0x000000ffff087224 */ /* 0x004fe200078e001d */
[----:B----4-:R-:W-:-:S07]  /*4f750*/  MOV R10, R0 ;  /* 0x00000000000a7202 */ /* 0x010fce0000000f00 */
        /* <DEDUP_REMOVED lines=8> */
[----:B------:R-:W-:Y:S01]  /*4f7e0*/  IMAD.MOV.U32 R9, RZ, RZ, R25 ;  /* 0x000000ffff097224 */ /* 0x000fe200078e0019 */
[----:B-1----:R-:W-:Y:S01]  /*4f7f0*/  MOV R10, R0 ;  /* 0x00000000000a7202 */ /* 0x002fe20000000f00 */
        /* <DEDUP_REMOVED lines=41> */
[----:B------:R-:W-:Y:S01]  /*4fa90*/  IMAD.MOV.U32 R5, RZ, RZ, R28 ;  /* 0x000000ffff057224 */ /* 0x000fe200078e001c */
[----:B-1----:R-:W-:Y:S01]  /*4faa0*/  MOV R6, R15 ;  /* 0x0000000f00067202 */ /* 0x002fe20000000f00 */
        /* <DEDUP_REMOVED lines=76> */
[----:B--2---:R-:W-:-:S02]  /*4ff70*/  IMAD.MOV.U32 R4, RZ, RZ, R28 ;  /* 0x000000ffff047224 */ /* 0x004fc400078e001c */
[----:B------:R-:W-:Y:S01]  /*4ff80*/  IMAD.MOV.U32 R5, RZ, RZ, R29 ;  /* 0x000000ffff057224 */ /* 0x000fe200078e001d */
[----:B---3--:R-:W-:Y:S01]  /*4ff90*/  MOV R6, R24 ;  /* 0x0000001800067202 */ /* 0x008fe20000000f00 */
        /* <DEDUP_REMOVED lines=81> */
[----:B------:R-:W3:Y:S04]  /*504b0*/  LDL R13, [R1+0x54] ;  /* 0x00005400010d7983 */ /* 0x000ee80000100800 */
[----:B------:R-:W5:Y:S04]  /*504c0*/  LDL.LU R14, [R1+0x10] ;  /* 0x00001000010e7983 */ /* 0x000f680000300800 */
[----:B------:R-:W5:Y:S01]  /*504d0*/  LDL.LU R15, [R1+0x20] ;  /* 0x00002000010f7983 */ /* 0x000f620000300800 */
[----:B0-----:R-:W-:Y:S01]  /*504e0*/  MOV R9, R25 ;  /* 0x0000001900097202 */ /* 0x001fe20000000f00 */
[----:B-1----:R-:W-:-:S02]  /*504f0*/  IMAD.MOV.U32 R11, RZ, RZ, R3 ;  /* 0x000000ffff0b7224 */ /* 0x002fc400078e0003 */
[----:B--2---:R-:W-:Y:S02]  /*50500*/  IMAD.MOV.U32 R8, RZ, RZ, R29 ;  /* 0x000000ffff087224 */ /* 0x004fe400078e001d */
[----:B----4-:R-:W-:-:S07]  /*50510*/  IMAD.MOV.U32 R10, RZ, RZ, R0 ;  /* 0x000000ffff0a7224 */ /* 0x010fce00078e0000 */
[----:B---3--:R-:W-:Y:S01]  /*50520*/  HMMA.16816.F32 R8, R8, R12, R16 ;  /* 0x0000000c0808723c */ /* 0x008fe20000001810 */
[----:B------:R-:W2:-:S15]  /*50530*/  LDL R18, [R1+0x28] ;  /* 0x0000280001127983 */ /* 0x000e9e0000100800 */
[----:B------:R-:W-:-:S03]  /*50540*/  NOP ;  /* 0x0000000000007918 */ /* 0x000fc60000000000 */
[----:B------:R0:W-:Y:S04]  /*50550*/  STL.64 [R1+0x7e0], R8 ;  /* 0x0007e00801007387 */ /* 0x0001e80000100a00 */
[----:B------:R1:W-:Y:S04]  /*50560*/  STL.64 [R1+0x7e8], R10 ;  /* 0x0007e80a01007387 */ /* 0x0003e80000100a00 */
[----:B------:R-:W2:Y:S04]  /*50570*/  LDL R19, [R1+0x2c] ;  /* 0x00002c0001137983 */ /* 0x000ea80000100800 */
[----:B------:R-:W3:Y:S04]  /*50580*/  LDL R16, [R1+0x60] ;  /* 0x0000600001107983 */ /* 0x000ee80000100800 */
[----:B------:R-:W3:Y:S04]  /*50590*/  LDL R17, [R1+0x64] ;  /* 0x0000640001117983 */ /* 0x000ee80000100800 */
[----:B------:R-:W4:Y:S04]  /*505a0*/  LDL R12, [R1+0x38] ;  /* 0x00003800010c7983 */ /* 0x000f280000100800 */
[----:B------:R-:W4:Y:S01]  /*505b0*/  LDL R13, [R1+0x3c] ;  /* 0x00003c00010d7983 */ /* 0x000f220000100800 */
[----:B0-----:R-:W-:Y:S01]  /*505c0*/  IMAD.MOV.U32 R8, RZ, RZ, R29 ;  /* 0x000000ffff087224 */ /* 0x001fe200078e001d */
[----:B------:R-:W-:Y:S01]  /*505d0*/  MOV R9, R25 ;  /* 0x0000001900097202 */ /* 0x000fe20000000f00 */
[----:B-1----:R-:W-:-:S02]  /*505e0*/  IMAD.MOV.U32 R10, RZ, RZ, R0 ;  /* 0x000000ffff0a7224 */ /* 0x002fc400078e0000 */
[----:B------:R-:W-:-:S07]  /*505f0*/  IMAD.MOV.U32 R11, RZ, RZ, R3 ;  /* 0x000000ffff0b7224 */ /* 0x000fce00078e0003 */
[----:B------:R-:W-:Y:S01]  /*50600*/  HMMA.16816.F32 R8, R8, R6, R20 ;  /* 0x000000060808723c */ /* 0x000fe20000001814 */
[----:B------:R-:W3:Y:S04]  /*50610*/  LDL.LU.64 R6, [R1+0x1008] ;  /* 0x0010080001067983 */ /* 0x000ee80000300a00 */
[----:B------:R-:W2:-:S14]  /*50620*/  LDL R22, [R1+0x40] ;  /* 0x0000400001167983 */ /* 0x000e9c0000100800 */
        /* <DEDUP_REMOVED lines=66> */
[----:B------:R-:W-:Y:S04]  /*50a50*/  STL.64 [R1+0x8], R18 ;  /* 0x0000081201007387 */ /* 0x000fe80000100a00 */
[----:B------:R-:W1:Y:S04]  /*50a60*/  LDS.64 R18, [R2+UR9+0x46000] ;  /* 0x0460000902127984 */ /* 0x000e680008000a00 */
[----:B------:R-:W3:Y:S04]  /*50a70*/  LDS.64 R2, [R2+UR9+0x46400] ;  /* 0x0464000902027984 */ /* 0x000ee80008000a00 */
[----:B0-----:R-:W4:Y:S04]  /*50a80*/  LDL.LU R24, [R1+0x24] ;  /* 0x0000240001187983 */ /* 0x001f280000300800 */
[----:B------:R-:W-:Y:S04]  /*50a90*/  STL [R1+0xfa4], R25 ;  /* 0x000fa41901007387 */ /* 0x000fe80000100800 */
[----:B------:R-:W-:Y:S01]  /*50aa0*/  STL [R1+0xfa0], R0 ;  /* 0x000fa00001007387 */ /* 0x000fe20000100800 */
[----:B-1----:R-:W-:-:S02]  /*50ab0*/  IMAD.MOV.U32 R28, RZ, RZ, R18 ;  /* 0x000000ffff1c7224 */ /* 0x002fc400078e0012 */
[----:B------:R-:W-:Y:S02]  /*50ac0*/  IMAD.MOV.U32 R26, RZ, RZ, R19 ;  /* 0x000000ffff1a7224 */ /* 0x000fe400078e0013 */
[----:B------:R-:W2:Y:S04]  /*50ad0*/  LDL.LU.64 R18, [R1+0xfc8] ;  /* 0x000fc80001127983 */ /* 0x000ea80000300a00 */
        /* <DEDUP_REMOVED lines=12> */
[----:B------:R-:W3:Y:S04]  /*50ba0*/  LDL R22, [R1+0x58] ;  /* 0x0000580001167983 */ /* 0x000ee80000100800 */
[----:B------:R-:W3:Y:S01]  /*50bb0*/  LDL R23, [R1+0x5c] ;  /* 0x00005c0001177983 */ /* 0x000ee20000100800 */
[----:B-----5:R-:W-:-:S02]  /*50bc0*/  IMAD.MOV.U32 R16, RZ, RZ, R28 ;  /* 0x000000ffff107224 */ /* 0x020fc400078e001c */
[----:B------:R-:W-:Y:S01]  /*50bd0*/  IMAD.MOV.U32 R17, RZ, RZ, R29 ;  /* 0x000000ffff117224 */ /* 0x000fe200078e001d */
[----:B----4-:R-:W-:Y:S01]  /*50be0*/  MOV R18, R24 ;  /* 0x0000001800127202 */ /* 0x010fe20000000f00 */
[----:B------:R-:W-:Y:S01]  /*50bf0*/  IMAD.MOV.U32 R19, RZ, RZ, R27 ;  /* 0x000000ffff137224 */ /* 0x000fe200078e001b */
[----:B------:R-:W-:Y:S01]  /*50c00*/  MOV R25, R2 ;  /* 0x0000000200197202 */ /* 0x000fe20000000f00 */
[----:B------:R-:W-:Y:S01]  /*50c10*/  IMAD.MOV.U32 R0, RZ, RZ, R3 ;  /* 0x000000ffff007224 */ /* 0x000fe200078e0003 */
[----:B------:R-:W4:Y:S04]  /*50c20*/  LDL R2, [R1+0x60] ;  /* 0x0000600001027983 */ /* 0x000f280000100800 */
[----:B------:R-:W4:Y:S01]  /*50c30*/  LDL R3, [R1+0x64] ;  /* 0x0000640001037983 */ /* 0x000f220000100800 */
[----:B--2---:R-:W-:Y:S01]  /*50c40*/  HMMA.16816.F32 R16, R16, R20, R4 ;  /* 0x000000141010723c */ /* 0x004fe20000001804 */
[----:B------:R-:W-:-:S02]  /*50c50*/  IMAD.MOV.U32 R4, RZ, RZ, R28 ;  /* 0x000000ffff047224 */ /* 0x000fc400078e001c */
[----:B------:R-:W-:Y:S01]  /*50c60*/  IMAD.MOV.U32 R5, RZ, RZ, R29 ;  /* 0x000000ffff057224 */ /* 0x000fe200078e001d */
[----:B------:R-:W-:Y:S01]  /*50c70*/  MOV R6, R24 ;  /* 0x0000001800067202 */ /* 0x000fe20000000f00 */
[----:B------:R-:W-:-:S07]  /*50c80*/  IMAD.MOV.U32 R7, RZ, RZ, R27 ;  /* 0x000000ffff077224 */ /* 0x000fce00078e001b */
[----:B---3--:R-:W-:Y:S07]  /*50c90*/  HMMA.16816.F32 R4, R4, R22, R8 ;  /* 0x000000160404723c */ /* 0x008fee0000001808 */
[----:B------:R0:W-:Y:S04]  /*50ca0*/  STL.64 [R1+0x490], R16 ;  /* 0x0004901001007387 */ /* 0x0001e80000100a00 */
[----:B------:R1:W-:Y:S04]  /*50cb0*/  STL.64 [R1+0x498], R18 ;  /* 0x0004981201007387 */ /* 0x0003e80000100a00 */
[----:B------:R-:W2:Y:S04]  /*50cc0*/  LDL R20, [R1+0x30] ;  /* 0x0000300001147983 */ /* 0x000ea80000100800 */
[----:B------:R3:W-:Y:S04]  /*50cd0*/  STL.64 [R1+0x4a0], R4 ;  /* 0x0004a00401007387 */ /* 0x0007e80000100a00 */
[----:B------:R5:W-:Y:S04]  /*50ce0*/  STL.64 [R1+0x4a8], R6 ;  /* 0x0004a80601007387 */ /* 0x000be80000100a00 */
[----:B------:R-:W2:Y:S04]  /*50cf0*/  LDL R21, [R1+0x34] ;  /* 0x0000340001157983 */ /* 0x000ea80000100800 */
[----:B0-----:R-:W2:Y:S04]  /*50d00*/  LDL.LU R16, [R1+0x460] ;  /* 0x0004600001107983 */ /* 0x001ea80000300800 */
[----:B------:R-:W2:Y:S04]  /*50d10*/  LDL.LU R17, [R1+0x464] ;  /* 0x0004640001117983 */ /* 0x000ea80000300800 */
[----:B-1----:R-:W2:Y:S04]  /*50d20*/  LDL.LU R18, [R1+0x468] ;  /* 0x0004680001127983 */ /* 0x002ea80000300800 */
[----:B------:R-:W2:Y:S01]  /*50d30*/  LDL.LU R19, [R1+0x46c] ;  /* 0x00046c0001137983 */ /* 0x000ea20000300800 */
[----:B---3--:R-:W-:-:S02]  /*50d40*/  IMAD.MOV.U32 R4, RZ, RZ, R28 ;  /* 0x000000ffff047224 */ /* 0x008fc400078e001c */
[----:B------:R-:W-:Y:S01]  /*50d50*/  IMAD.MOV.U32 R5, RZ, RZ, R29 ;  /* 0x000000ffff057224 */ /* 0x000fe200078e001d */
[----:B-----5:R-:W-:Y:S01]  /*50d60*/  MOV R6, R24 ;  /* 0x0000001800067202 */ /* 0x020fe20000000f00 */
[----:B------:R-:W-:-:S07]  /*50d70*/  IMAD.MOV.U32 R7, RZ, RZ, R27 ;  /* 0x000000ffff077224 */ /* 0x000fce00078e001b */
[----:B----4-:R-:W-:Y:S01]  /*50d80*/  HMMA.16816.F32 R4, R4, R2, R12 ;  /* 0x000000020404723c */ /* 0x010fe2000000180c */
[----:B--2---:R-:W-:Y:S04]  /*50d90*/  STL.64 [R1+0xfb0], R18 ;  /* 0x000fb01201007387 */ /* 0x004fe80000100a00 */
[----:B------:R0:W-:Y:S04]  /*50da0*/  STL.64 [R1+0xfa8], R16 ;  /* 0x000fa81001007387 */ /* 0x0001e80000100a00 */
[----:B0-----:R-:W2:Y:S04]  /*50db0*/  LDL.LU R16, [R1+0x470] ;  /* 0x0004700001107983 */ /* 0x001ea80000300800 */
[----:B------:R-:W2:Y:S04]  /*50dc0*/  LDL.LU R17, [R1+0x474] ;  /* 0x0004740001117983 */ /* 0x000ea80000300800 */
[----:B------:R-:W2:Y:S04]  /*50dd0*/  LDL.LU R18, [R1+0x478] ;  /* 0x0004780001127983 */ /* 0x000ea80000300800 */
[----:B------:R-:W2:Y:S04]  /*50de0*/  LDL.LU R19, [R1+0x47c] ;  /* 0x00047c0001137983 */ /* 0x000ea80000300800 */
[----:B------:R-:W3:Y:S04]  /*50df0*/  LDL R22, [R1+0x38] ;  /* 0x0000380001167983 */ /* 0x000ee80000100800 */
[----:B------:R-:W3:Y:S04]  /*50e00*/  LDL R23, [R1+0x3c] ;  /* 0x00003c0001177983 */ /* 0x000ee80000100800 */
[----:B------:R-:W4:Y:S04]  /*50e10*/  LDL.LU R11, [R1+0x8] ;  /* 0x00000800010b7983 */ /* 0x000f280000300800 */
[----:B------:R-:W5:Y:S04]  /*50e20*/  LDL.64 R8, [R1+0x40] ;  /* 0x0000400001087983 */ /* 0x000f680000100a00 */
[----:B------:R-:W2:Y:S04]  /*50e30*/  LDL.LU R28, [R1+0xfc4] ;  /* 0x000fc400011c7983 */ /* 0x000ea80000300800 */
[----:B------:R-:W3:Y:S04]  /*50e40*/  LDL.LU R24, [R1+0xfc0] ;  /* 0x000fc00001187983 */ /* 0x000ee80000300800 */
[----:B------:R-:W5:Y:S04]  /*50e50*/  LDL.LU R27, [R1+0xc] ;  /* 0x00000c00011b7983 */ /* 0x000f680000300800 */
        /* <DEDUP_REMOVED lines=42> */
[----:B------:R-:W3:Y:S04]  /*51100*/  LDL.LU.64 R12, [R1+0xf80] ;  /* 0x000f8000010c7983 */ /* 0x000ee80000300a00 */
[----:B0-----:R-:W-:Y:S04]  /*51110*/  STL.64 [R1+0x10], R28 ;  /* 0x0000101c01007387 */ /* 0x001fe80000100a00 */
[----:B------:R-:W0:Y:S01]  /*51120*/  LDS.64 R28, [R0+UR9+0x46c00] ;  /* 0x046c0009001c7984 */ /* 0x000e220008000a00 */
[----:B------:R-:W-:-:S03]  /*51130*/  LOP3.LUT R2, R2, 0x60, RZ, 0x3c, !PT ;  /* 0x0000006002027812 */ /* 0x000fc600078e3cff */
[----:B------:R-:W-:Y:S01]  /*51140*/  STL [R1+0xf48], R0 ;  /* 0x000f480001007387 */ /* 0x000fe20000100800 */
[----:B------:R-:W-:Y:S01]  /*51150*/  MOV R24, R9 ;  /* 0x0000000900187202 */ /* 0x000fe20000000f00 */
[----:B------:R-:W-:Y:S02]  /*51160*/  IMAD.MOV.U32 R8, RZ, RZ, R27 ;  /* 0x000000ffff087224 */ /* 0x000fe400078e001b */
[----:B--2---:R-:W-:Y:S01]  /*51170*/  IMAD.MOV.U32 R9, RZ, RZ, R25 ;  /* 0x000000ffff097224 */ /* 0x004fe200078e0019 */
[----:B0-----:R-:W-:Y:S04]  /*51180*/  STL.64 [R1], R28 ;  /* 0x0000001c01007387 */ /* 0x001fe80000100a00 */
[----:B------:R-:W0:Y:S01]  /*51190*/  LDS.64 R28, [R2+UR9+0x46800] ;  /* 0x04680009021c7984 */ /* 0x000e220008000a00 */
[----:B------:R-:W-:-:S02]  /*511a0*/  IMAD.MOV.U32 R10, RZ, RZ, R26 ;  /* 0x000000ffff0a7224 */ /* 0x000fc400078e001a */
[----:B------:R-:W-:Y:S01]  /*511b0*/  IMAD.MOV.U32 R11, RZ, RZ, R3 ;  /* 0x000000ffff0b7224 */ /* 0x000fe200078e0003 */
[----:B0-----:R-:W-:Y:S04]  /*511c0*/  STL.64 [R1+0x20], R28 ;  /* 0x0000201c01007387 */ /* 0x001fe80000100a00 */
[----:B------:R-:W-:Y:S04]  /*511d0*/  STL [R1+0xf4c], R2 ;  /* 0x000f4c0201007387 */ /* 0x000fe80000100800 */
[----:B------:R-:W0:Y:S01]  /*511e0*/  LDS.64 R28, [R2+UR9+0x46c00] ;  /* 0x046c0009021c7984 */ /* 0x000e220008000a00 */
[----:B---3--:R-:W-:Y:S03]  /*511f0*/  HMMA.16816.F32 R8, R8, R18, R12 ;  /* 0x000000120808723c */ /* 0x008fe6000000180c */
[----:B------:R-:W2:Y:S04]  /*51200*/  LDL.LU.64 R18, [R1+0xf78] ;  /* 0x000f780001127983 */ /* 0x000ea80000300a00 */
[----:B------:R-:W2:Y:S04]  /*51210*/  LDL.64 R12, [R1+0x50] ;  /* 0x00005000010c7983 */ /* 0x000ea80000100a00 */
[----:B------:R-:W3:Y:S08]  /*51220*/  LDL R14, [R1+0x58] ;  /* 0x00005800010e7983 */ /* 0x000ef00000100800 */
[----:B------:R1:W-:Y:S04]  /*51230*/  STL.64 [R1+0x440], R8 ;  /* 0x0004400801007387 */ /* 0x0003e80000100a00 */
[----:B------:R4:W-:Y:S04]  /*51240*/  STL.64 [R1+0x448], R10 ;  /* 0x0004480a01007387 */ /* 0x0009e80000100a00 */
[----:B------:R-:W3:Y:S01]  /*51250*/  LDL R15, [R1+0x5c] ;  /* 0x00005c00010f7983 */ /* 0x000ee20000100800 */
[----:B-1----:R-:W-:Y:S01]  /*51260*/  IMAD.MOV.U32 R8, RZ, RZ, R27 ;  /* 0x000000ffff087224 */ /* 0x002fe200078e001b */
[----:B------:R-:W-:Y:S01]  /*51270*/  MOV R9, R25 ;  /* 0x0000001900097202 */ /* 0x000fe20000000f00 */
[----:B----4-:R-:W-:-:S02]  /*51280*/  IMAD.MOV.U32 R10, RZ, RZ, R26 ;  /* 0x000000ffff0a7224 */ /* 0x010fc400078e001a */
[----:B------:R-:W-:-:S07]  /*51290*/  IMAD.MOV.U32 R11, RZ, RZ, R3 ;  /* 0x000000ffff0b7224 */ /* 0x000fce00078e0003 */
[----:B--2---:R-:W-:-:S15]  /*512a0*/  HMMA.16816.F32 R8, R8, R12, R16 ;  /* 0x0000000c0808723c */ /* 0x004fde0000001810 */
[----:B------:R-:W-:-:S04]  /*512b0*/  NOP ;  /* 0x0000000000007918 */ /* 0x000fc80000000000 */
[----:B------:R1:W-:Y:S04]  /*512c0*/  STL.64 [R1+0x450], R8 ;  /* 0x0004500801007387 */ /* 0x0003e80000100a00 */
[----:B------:R2:W-:Y:S04]  /*512d0*/  STL.64 [R1+0x458], R10 ;  /* 0x0004580a01007387 */ /* 0x0005e80000100a00 */
[----:B------:R-:W4:Y:S01]  /*512e0*/  LDL.LU R16, [R1] ;  /* 0x0000000001107983 */ /* 0x000f220000300800 */
[----:B------:R-:W-:-:S03]  /*512f0*/  IMAD.MOV.U32 R2, RZ, RZ, R12 ;  /* 0x000000ffff027224 */ /* 0x000fc600078e000c */
[----:B------:R-:W5:Y:S04]  /*51300*/  LDL.LU R17, [R1+0x20] ;  /* 0x0000200001117983 */ /* 0x000f680000300800 */
[----:B------:R-:W4:Y:S04]  /*51310*/  LDL R18, [R1+0x40] ;  /* 0x0000400001127983 */ /* 0x000f280000100800 */
[----:B------:R-:W4:Y:S01]  /*51320*/  LDL R12, [R1+0x60] ;  /* 0x00006000010c7983 */ /* 0x000f220000100800 */
[----:B-1----:R-:W-:Y:S02]  /*51330*/  IMAD.MOV.U32 R8, RZ, RZ, R27 ;  /* 0x000000ffff087224 */ /* 0x002fe400078e001b */
[----:B------:R-:W-:Y:S01]  /*51340*/  IMAD.MOV.U32 R9, RZ, RZ, R25 ;  /* 0x000000ffff097224 */ /* 0x000fe200078e0019 */
[----:B--2---:R-:W-:Y:S01]  /*51350*/  MOV R10, R26 ;  /* 0x0000001a000a7202 */ /* 0x004fe20000000f00 */
[----:B------:R-:W-:-:S07]  /*51360*/  IMAD.MOV.U32 R11, RZ, RZ, R3 ;  /* 0x000000ffff0b7224 */ /* 0x000fce00078e0003 */
[----:B---3--:R-:W-:-:S15]  /*51370*/  HMMA.16816.F32 R8, R8, R14, R20 ;  /* 0x0000000e0808723c */ /* 0x008fde0000001814 */
[----:B------:R-:W-:-:S04]  /*51380*/  NOP ;  /* 0x0000000000007918 */ /* 0x000fc80000000000 */
[----:B------:R-:W-:Y:S04]  /*51390*/  STL.64 [R1+0x460], R8 ;  /* 0x0004600801007387 */ /* 0x000fe80000100a00 */
[----:B------:R-:W-:Y:S04]  /*513a0*/  STL.64 [R1+0x468], R10 ;  /* 0x0004680a01007387 */ /* 0x000fe80000100a00 */
[----:B------:R-:W2:Y:S04]  /*513b0*/  LDL R22, [R1+0x30] ;  /* 0x0000300001167983 */ /* 0x000ea80000100800 */
[----:B------:R-:W2:Y:S01]  /*513c0*/  LDL R23, [R1+0x34] ;  /* 0x0000340001177983 */ /* 0x000ea20000100800 */
[----:B------:R-:W-:-:S03]  /*513d0*/  MOV R0, R13 ;  /* 0x0000000d00007202 */ /* 0x000fc60000000f00 */
[----:B------:R-:W3:Y:S04]  /*513e0*/  LDL R14, [R1+0x28] ;  /* 0x00002800010e7983 */ /* 0x000ee80000100800 */
[----:B------:R-:W4:Y:S04]  /*513f0*/  LDL R13, [R1+0x64] ;  /* 0x00006400010d7983 */ /* 0x000f280000100800 */
[----:B------:R-:W3:Y:S04]  /*51400*/  LDL R15, [R1+0x2c] ;  /* 0x00002c00010f7983 */ /* 0x000ee80000100800 */
[----:B--2---:R1:W-:Y:S04]  /*51410*/  STL.64 [R1+0xf70], R22 ;  /* 0x000f701601007387 */ /* 0x0043e80000100a00 */
[----:B------:R-:W3:Y:S04]  /*51420*/  LDL.LU R20, [R1+0x430] ;  /* 0x0004300001147983 */ /* 0x000ee80000300800 */
[----:B------:R-:W3:Y:S04]  /*51430*/  LDL.LU R21, [R1+0x434] ;  /* 0x0004340001157983 */ /* 0x000ee80000300800 */
[----:B-1----:R-:W3:Y:S04]  /*51440*/  LDL.LU R22, [R1+0x438] ;  /* 0x0004380001167983 */ /* 0x002ee80000300800 */
[----:B------:R-:W3:Y:S04]  /*51450*/  LDL.LU R23, [R1+0x43c] ;  /* 0x00043c0001177983 */ /* 0x000ee80000300800 */
[----:B------:R-:W2:Y:S04]  /*51460*/  LDL.LU R8, [R1+0x400] ;  /* 0x0004000001087983 */ /* 0x000ea80000300800 */
[----:B------:R-:W2:Y:S04]  /*51470*/  LDL.LU R9, [R1+0x404] ;  /* 0x0004040001097983 */ /* 0x000ea80000300800 */
[----:B------:R-:W2:Y:S04]  /*51480*/  LDL.LU R10, [R1+0x408] ;  /* 0x00040800010a7983 */ /* 0x000ea80000300800 */
[----:B------:R-:W2:Y:S04]  /*51490*/  LDL.LU R11, [R1+0x40c] ;  /* 0x00040c00010b7983 */ /* 0x000ea80000300800 */
[----:B--2---:R-:W-:Y:S04]  /*514a0*/  STL.64 [R1+0xf58], R10 ;  /* 0x000f580a01007387 */ /* 0x004fe80000100a00 */
[----:B------:R1:W-:Y:S04]  /*514b0*/  STL.64 [R1+0xf50], R8 ;  /* 0x000f500801007387 */ /* 0x0003e80000100a00 */
[----:B-1----:R-:W2:Y:S04]  /*514c0*/  LDL.LU R8, [R1+0x410] ;  /* 0x0004100001087983 */ /* 0x002ea80000300800 */
[----:B------:R-:W2:Y:S04]  /*514d0*/  LDL.LU R9, [R1+0x414] ;  /* 0x0004140001097983 */ /* 0x000ea80000300800 */
[----:B------:R-:W2:Y:S04]  /*514e0*/  LDL.LU R10, [R1+0x418] ;  /* 0x00041800010a7983 */ /* 0x000ea80000300800 */
[----:B------:R-:W2:Y:S01]  /*514f0*/  LDL.LU R11, [R1+0x41c] ;  /* 0x00041c00010b7983 */ /* 0x000ea20000300800 */
[----:B------:R-:W-:-:S02]  /*51500*/  IMAD.MOV.U32 R19, RZ, RZ, R24 ;  /* 0x000000ffff137224 */ /* 0x000fc400078e0018 */
[----:B------:R-:W-:Y:S02]  /*51510*/  IMAD.MOV.U32 R24, RZ, RZ, R27 ;  /* 0x000000ffff187224 */ /* 0x000fe400078e001b */
[----:B------:R-:W-:-:S07]  /*51520*/  IMAD.MOV.U32 R27, RZ, RZ, R3 ;  /* 0x000000ffff1b7224 */ /* 0x000fce00078e0003 */
[----:B----4-:R-:W-:Y:S01]  /*51530*/  HMMA.16816.F32 R4, R24, R12, R4 ;  /* 0x0000000c1804723c */ /* 0x010fe20000001804 */
[----:B--2---:R-:W-:Y:S04]  /*51540*/  STL.64 [R1+0xf68], R10 ;  /* 0x000f680a01007387 */ /* 0x004fe80000100a00 */
[----:B------:R1:W-:Y:S04]  /*51550*/  STL.64 [R1+0xf60], R8 ;  /* 0x000f600801007387 */ /* 0x0003e80000100a00 */
[----:B-1----:R-:W2:Y:S04]  /*51560*/  LDL.LU R8, [R1+0x420] ;  /* 0x0004200001087983 */ /* 0x002ea80000300800 */
[----:B------:R-:W2:Y:S04]  /*51570*/  LDL.LU R9, [R1+0x424] ;  /* 0x0004240001097983 */ /* 0x000ea80000300800 */
[----:B------:R-:W2:Y:S04]  /*51580*/  LDL.LU R10, [R1+0x428] ;  /* 0x00042800010a7983 */ /* 0x000ea80000300800 */
[----:B------:R-:W2:Y:S04]  /*51590*/  LDL.LU R11, [R1+0x42c] ;  /* 0x00042c00010b7983 */ /* 0x000ea80000300800 */
[----:B------:R-:W4:Y:S04]  /*515a0*/  LDL.LU R3, [R1+0x10] ;  /* 0x0000100001037983 */ /* 0x000f280000300800 */
[----:B------:R-:W2:Y:S04]  /*515b0*/  LDL R26, [R1+0x38] ;  /* 0x00003800011a7983 */ /* 0x000ea80000100800 */
[----:B------:R1:W-:Y:S04]  /*515c0*/  STL.64 [R1+0x470], R4 ;  /* 0x0004700401007387 */ /* 0x0003e80000100a00 */
[----:B------:R5:W-:Y:S04]  /*515d0*/  STL.64 [R1+0x478], R6 ;  /* 0x0004780601007387 */ /* 0x000be80000100a00 */
[----:B------:R-:W2:Y:S01]  /*515e0*/  LDL R27, [R1+0x3c] ;  /* 0x00003c00011b7983 */ /* 0x000ea20000100800 */
[----:B-1----:R-:W-:-:S02]  /*515f0*/  IMAD.MOV.U32 R5, RZ, RZ, R16 ;  /* 0x000000ffff057224 */ /* 0x002fc400078e0010 */
[----:B-----5:R-:W-:Y:S02]  /*51600*/  IMAD.MOV.U32 R6, RZ, RZ, R17 ;  /* 0x000000ffff067224 */ /* 0x020fe400078e0011 */
[----:B0-----:R-:W-:Y:S01]  /*51610*/  IMAD.MOV.U32 R7, RZ, RZ, R28 ;  /* 0x000000ffff077224 */ /* 0x001fe200078e001c */
[----:B----4-:R-:W-:-:S07]  /*51620*/  MOV R4, R3 ;  /* 0x0000000300047202 */ /* 0x010fce0000000f00 */
[C---:B---3--:R-:W-:Y:S01]  /*51630*/  HMMA.16816.F32 R12, R4.reuse, R14, R20 ;  /* 0x0000000e040c723c */ /* 0x048fe20000001814 */
[----:B------:R-:W2:Y:S07]  /*51640*/  LDL.LU.64 R22, [R1+0xf70] ;  /* 0x000f700001167983 */ /* 0x000eae0000300a00 */
[----:B--2---:R-:W-:Y:S01]  /*51650*/  HMMA.16816.F32 R20, R4, R22, R8 ;  /* 0x000000160414723c */ /* 0x004fe20000001808 */
[----:B------:R-:W2:Y:S04]  /*51660*/  LDL.LU.64 R10, [R1+0xf68] ;  /* 0x000f6800010a7983 */ /* 0x000ea80000300a00 */
[----:B------:R-:W2:-:S14]  /*51670*/  LDL.LU.64 R8, [R1+0xf60] ;  /* 0x000f600001087983 */ /* 0x000e9c0000300a00 */
[----:B------:R0:W-:Y:S04]  /*51680*/  STL.64 [R1+0xf40], R22 ;  /* 0x000f401601007387 */ /* 0x0001e80000100a00 */
[----:B0-----:R-:W3:Y:S01]  /*51690*/  LDL.64 R22, [R1+0x48] ;  /* 0x0000480001167983 */ /* 0x001ee20000100a00 */
[----:B--2---:R-:W-:Y:S03]  /*516a0*/  HMMA.16816.F32 R24, R4, R26, R8 ;  /* 0x0000001a0418723c */ /* 0x004fe60000001808 */
[----:B------:R-:W2:Y:S04]  /*516b0*/  LDL.LU.64 R10, [R1+0xf58] ;  /* 0x000f5800010a7983 */ /* 0x000ea80000300a00 */
[----:B------:R-:W2:-:S12]  /*516c0*/  LDL.LU.64 R8, [R1+0xf50] ;  /* 0x000f500001087983 */ /* 0x000e980000300a00 */
[----:B------:R0:W-:Y:S02]  /*516d0*/  STL.64 [R1+0xf38], R26 ;  /* 0x000f381a01007387 */ /* 0x0001e40000100a00 */
[----:B0-----:R-:W-:Y:S01]  /*516e0*/  MOV R26, R2 ;  /* 0x00000002001a7202 */ /* 0x001fe20000000f00 */
[----:B------:R-:W-:Y:S01]  /*516f0*/  IMAD.MOV.U32 R27, RZ, RZ, R0 ;  /* 0x000000ffff1b7224 */ /* 0x000fe200078e0000 */
[----:B------:R-:W4:Y:S04]  /*51700*/  LDL.LU R2, [R1+0xf4c] ;  /* 0x000f4c0001027983 */ /* 0x000f280000300800 */
[----:B------:R-:W5:Y:S01]  /*51710*/  LDL.LU R0, [R1+0xf48] ;  /* 0x000f480001007983 */ /* 0x000f620000300800 */
[----:B--2---:R-:W-:Y:S03]  /*51720*/  HMMA.16816.F32 R4, R4, R18, R8 ;  /* 0x000000120404723c */ /* 0x004fe60000001808 */
[----:B------:R-:W2:Y:S04]  /*51730*/  LDL R8, [R1+0x14] ;  /* 0x0000140001087983 */ /* 0x000ea80000100800 */
[----:B------:R-:W2:Y:S04]  /*51740*/  LDL R9, [R1+0x4] ;  /* 0x0000040001097983 */ /* 0x000ea80000100800 */
[----:B------:R-:W2:Y:S04]  /*51750*/  LDL R10, [R1+0x24] ;  /* 0x00002400010a7983 */ /* 0x000ea80000100800 */
[----:B-----5:R-:W0:Y:S04]  /*51760*/  LDS.64 R16, [R0+UR9+0x47000] ;  /* 0x0470000900107984 */ /* 0x020e280008000a00 */
[----:B----4-:R-:W1:Y:S01]  /*51770*/  LDS.64 R18, [R2+UR9+0x47000] ;  /* 0x0470000902127984 */ /* 0x010e620008000a00 */
[----:B------:R-:W-:-:S03]  /*51780*/  IMAD.MOV.U32 R11, RZ, RZ, R29 ;  /* 0x000000ffff0b7224 */ /* 0x000fc600078e001d */
[----:B0-----:R-:W-:Y:S01]  /*51790*/  STL.64 [R1+0x8], R16 ;  /* 0x0000081001007387 */ /* 0x001fe20000100a00 */
[----:B------:R-:W-:-:S03]  /*517a0*/  IMAD.MOV.U32 R28, RZ, RZ, R17 ;  /* 0x000000ffff1c7224 */ /* 0x000fc600078e0011 */
[----:B------:R-:W0:Y:S01]  /*517b0*/  LDS.64 R16, [R0+UR9+0x47400] ;  /* 0x0474000900107984 */ /* 0x000e220008000a00 */
[----:B-1----:R-:W-:-:S03]  /*517c0*/  MOV R3, R19 ;  /* 0x0000001300037202 */ /* 0x002fc60000000f00 */
[----:B------:R3:W-:Y:S02]  /*517d0*/  STL [R1+0xf00], R28 ;  /* 0x000f001c01007387 */ /* 0x0007e40000100800 */
[----:B---3--:R-:W-:Y:S02]  /*517e0*/  IMAD.MOV.U32 R28, RZ, RZ, R23 ;  /* 0x000000ffff1c7224 */ /* 0x008fe400078e0017 */
[----:B0-----:R0:W-:Y:S04]  /*517f0*/  STL [R1+0xf2c], R16 ;  /* 0x000f2c1001007387 */ /* 0x0011e80000100800 */
[----:B0-----:R-:W3:Y:S04]  /*51800*/  LDL.LU R16, [R1+0x4] ;  /* 0x0000040001107983 */ /* 0x001ee80000300800 */
[----:B------:R0:W-:Y:S04]  /*51810*/  STL [R1+0xf28], R17 ;  /* 0x000f281101007387 */ /* 0x0001e80000100800 */
[----:B0-----:R-:W4:Y:S04]  /*51820*/  LDL.LU R17, [R1+0x24] ;  /* 0x0000240001117983 */ /* 0x001f280000300800 */
[----:B------:R-:W-:Y:S04]  /*51830*/  STL [R1+0xf04], R0 ;  /* 0x000f040001007387 */ /* 0x000fe80000100800 */
[----:B------:R-:W-:Y:S04]  /*51840*/  STL.64 [R1+0x18], R18 ;  /* 0x0000181201007387 */ /* 0x000fe80000100a00 */
[----:B------:R0:W-:Y:S04]  /*51850*/  STL [R1+0xf30], R3 ;  /* 0x000f300301007387 */ /* 0x0001e80000100800 */
[----:B------:R-:W1:Y:S04]  /*51860*/  LDS.64 R18, [R2+UR9+0x47400] ;  /* 0x0474000902127984 */ /* 0x000e680008000a00 */
[----:B0-----:R-:W5:Y:S01]  /*51870*/  LDL.LU R3, [R1+0x14] ;  /* 0x0000140001037983 */ /* 0x001f620000300800 */
[----:B------:R-:W-:Y:S01]  /*51880*/  IMAD.MOV.U32 R0, RZ, RZ, R22 ;  /* 0x000000ffff007224 */ /* 0x000fe200078e0016 */
[----:B--2---:R-:W-:-:S15]  /*51890*/  HMMA.16816.F32 R8, R8, R22, R12 ;  /* 0x000000160808723c */ /* 0x004fde000000180c */
[----:B------:R-:W-:-:S04]  /*518a0*/  NOP ;  /* 0x0000000000007918 */ /* 0x000fc80000000000 */
[----:B------:R-:W-:Y:S04]  /*518b0*/  STL.64 [R1+0x400], R8 ;  /* 0x0004000801007387 */ /* 0x000fe80000100a00 */
[----:B------:R0:W-:Y:S04]  /*518c0*/  STL.64 [R1+0x408], R10 ;  /* 0x0004080a01007387 */ /* 0x0001e80000100a00 */
[----:B------:R-:W2:Y:S04]  /*518d0*/  LDL.LU.64 R22, [R1+0xf40] ;  /* 0x000f400001167983 */ /* 0x000ea80000300a00 */
[----:B------:R-:W2:Y:S04]  /*518e0*/  LDL.64 R12, [R1+0x58] ;  /* 0x00005800010c7983 */ /* 0x000ea80000100a00 */
[----:B------:R-:W2:Y:S04]  /*518f0*/  LDL.LU R14, [R1+0x8] ;  /* 0x00000800010e7983 */ /* 0x000ea80000300800 */
[----:B------:R-:W2:Y:S01]  /*51900*/  LDL.LU R15, [R1+0x18] ;  /* 0x00001800010f7983 */ /* 0x000ea20000300800 */
[----:B0-----:R-:W-:Y:S01]  /*51910*/  IMAD.MOV.U32 R11, RZ, RZ, R29 ;  /* 0x000000ffff0b7224 */ /* 0x001fe200078e001d */
[----:B---3--:R-:W-:Y:S01]  /*51920*/  MOV R9, R16 ;  /* 0x0000001000097202 */ /* 0x008fe20000000f00 */
[----:B----4-:R-:W-:-:S02]  /*51930*/  IMAD.MOV.U32 R10, RZ, RZ, R17 ;  /* 0x000000ffff0a7224 */ /* 0x010fc400078e0011 */
[----:B-----5:R-:W-:-:S07]  /*51940*/  IMAD.MOV.U32 R8, RZ, RZ, R3 ;  /* 0x000000ffff087224 */ /* 0x020fce00078e0003 */
[----:B--2---:R-:W-:Y:S01]  /*51950*/  HMMA.16816.F32 R8, R8, R26, R20 ;  /* 0x0000001a0808723c */ /* 0x004fe20000001814 */
[----:B------:R-:W2:Y:S04]  /*51960*/  LDL.LU.64 R26, [R1+0xf38] ;  /* 0x000f3800011a7983 */ /* 0x000ea80000300a00 */
[----:B------:R-:W3:-:S14]  /*51970*/  LDL R22, [R1+0x28] ;  /* 0x0000280001167983 */ /* 0x000edc0000100800 */
[----:B------:R0:W-:Y:S04]  /*51980*/  STL.64 [R1+0x410], R8 ;  /* 0x0004100801007387 */ /* 0x0001e80000100a00 */
[----:B------:R4:W-:Y:S04]  /*51990*/  STL.64 [R1+0x418], R10 ;  /* 0x0004180a01007387 */ /* 0x0009e80000100a00 */
[----:B------:R-:W3:Y:S04]  /*519a0*/  LDL R23, [R1+0x2c] ;  /* 0x00002c0001177983 */ /* 0x000ee80000100800 */
[----:B------:R-:W5:Y:S04]  /*519b0*/  LDL R20, [R1+0x60] ;  /* 0x0000600001147983 */ /* 0x000f680000100800 */
[----:B------:R-:W5:Y:S01]  /*519c0*/  LDL R21, [R1+0x64] ;  /* 0x0000640001157983 */ /* 0x000f620000100800 */
[----:B0-----:R-:W-:Y:S01]  /*519d0*/  IMAD.MOV.U32 R8, RZ, RZ, R3 ;  /* 0x000000ffff087224 */ /* 0x001fe200078e0003 */
[----:B------:R-:W-:Y:S01]  /*519e0*/  MOV R9, R16 ;  /* 0x0000001000097202 */ /* 0x000fe20000000f00 */
[----:B----4-:R-:W-:-:S02]  /*519f0*/  IMAD.MOV.U32 R10, RZ, RZ, R17 ;  /* 0x000000ffff0a7224 */ /* 0x010fc400078e0011 */
[----:B------:R-:W-:-:S07]  /*51a00*/  IMAD.MOV.U32 R11, RZ, RZ, R29 ;  /* 0x000000ffff0b7224 */ /* 0x000fce00078e001d */
[----:B--2---:R-:W-:-:S15]  /*51a10*/  HMMA.16816.F32 R8, R8, R12, R24 ;  /* 0x0000000c0808723c */ /* 0x004fde0000001818 */
[----:B------:R-:W-:-:S04]  /*51a20*/  NOP ;  /* 0x0000000000007918 */ /* 0x000fc80000000000 */
[----:B------:R-:W-:Y:S04]  /*51a30*/  STL.64 [R1+0x420], R8 ;  /* 0x0004200801007387 */ /* 0x000fe80000100a00 */
[----:B------:R-:W-:Y:S04]  /*51a40*/  STL.64 [R1+0x428], R10 ;  /* 0x0004280a01007387 */ /* 0x000fe80000100a00 */
[----:B------:R-:W2:Y:S04]  /*51a50*/  LDL R26, [R1+0x40] ;  /* 0x00004000011a7983 */ /* 0x000ea80000100800 */
[----:B------:R-:W2:Y:S01]  /*51a60*/  LDL R27, [R1+0x44] ;  /* 0x00004400011b7983 */ /* 0x000ea20000100800 */
[----:B------:R-:W-:Y:S01]  /*51a70*/  IMAD.MOV.U32 R25, RZ, RZ, R12 ;  /* 0x000000ffff197224 */ /* 0x000fe200078e000c */
[----:B------:R-:W-:-:S02]  /*51a80*/  MOV R24, R13 ;  /* 0x0000000d00187202 */ /* 0x000fc40000000f00 */
[----:B------:R-:W4:Y:S04]  /*51a90*/  LDL R12, [R1+0x38] ;  /* 0x00003800010c7983 */ /* 0x000f280000100800 */
[----:B------:R-:W4:Y:S04]  /*51aa0*/  LDL R13, [R1+0x3c] ;  /* 0x00003c00010d7983 */ /* 0x000f280000100800 */
[----:B--2---:R-:W-:Y:S04]  /*51ab0*/  STL.64 [R1+0xef8], R26 ;  /* 0x000ef81a01007387 */ /* 0x004fe80000100a00 */
[----:B------:R0:W-:Y:S04]  /*51ac0*/  STL.64 [R1+0xef0], R24 ;  /* 0x000ef01801007387 */ /* 0x0001e80000100a00 */
[----:B0-----:R-:W2:Y:S04]  /*51ad0*/  LDL.LU R24, [R1+0x3d0] ;  /* 0x0003d00001187983 */ /* 0x001ea80000300800 */
[----:B------:R-:W2:Y:S04]  /*51ae0*/  LDL.LU R25, [R1+0x3d4] ;  /* 0x0003d40001197983 */ /* 0x000ea80000300800 */
[----:B------:R-:W2:Y:S04]  /*51af0*/  LDL.LU R26, [R1+0x3d8] ;  /* 0x0003d800011a7983 */ /* 0x000ea80000300800 */
[----:B------:R-:W2:Y:S04]  /*51b00*/  LDL.LU R27, [R1+0x3dc] ;  /* 0x0003dc00011b7983 */ /* 0x000ea80000300800 */
[----:B--2---:R-:W-:Y:S04]  /*51b10*/  STL.64 [R1+0xf10], R26 ;  /* 0x000f101a01007387 */ /* 0x004fe80000100a00 */
[----:B------:R0:W-:Y:S04]  /*51b20*/  STL.64 [R1+0xf08], R24 ;  /* 0x000f081801007387 */ /* 0x0001e80000100a00 */
[----:B0-----:R-:W2:Y:S04]  /*51b30*/  LDL.LU R24, [R1+0x3e0] ;  /* 0x0003e00001187983 */ /* 0x001ea80000300800 */
[----:B------:R-:W2:Y:S04]  /*51b40*/  LDL.LU R25, [R1+0x3e4] ;  /* 0x0003e40001197983 */ /* 0x000ea80000300800 */
[----:B------:R-:W2:Y:S04]  /*51b50*/  LDL.LU R26, [R1+0x3e8] ;  /* 0x0003e800011a7983 */ /* 0x000ea80000300800 */
[----:B------:R-:W2:Y:S01]  /*51b60*/  LDL.LU R27, [R1+0x3ec] ;  /* 0x0003ec00011b7983 */ /* 0x000ea20000300800 */
[----:B------:R-:W-:-:S02]  /*51b70*/  IMAD.MOV.U32 R8, RZ, RZ, R3 ;  /* 0x000000ffff087224 */ /* 0x000fc400078e0003 */
[----:B------:R-:W-:Y:S02]  /*51b80*/  IMAD.MOV.U32 R9, RZ, RZ, R16 ;  /* 0x000000ffff097224 */ /* 0x000fe400078e0010 */
[----:B------:R-:W-:Y:S01]  /*51b90*/  IMAD.MOV.U32 R10, RZ, RZ, R17 ;  /* 0x000000ffff0a7224 */ /* 0x000fe200078e0011 */
[----:B------:R-:W-:-:S07]  /*51ba0*/  MOV R11, R29 ;  /* 0x0000001d000b7202 */ /* 0x000fce0000000f00 */
[----:B-----5:R-:W-:Y:S01]  /*51bb0*/  HMMA.16816.F32 R4, R8, R20, R4 ;  /* 0x000000140804723c */ /* 0x020fe20000001804 */
[----:B--2---:R-:W-:Y:S04]  /*51bc0*/  STL.64 [R1+0xf20], R26 ;  /* 0x000f201a01007387 */ /* 0x004fe80000100a00 */
[----:B------:R0:W-:Y:S04]  /*51bd0*/  STL.64 [R1+0xf18], R24 ;  /* 0x000f181801007387 */ /* 0x0001e80000100a00 */
[----:B0-----:R-:W3:Y:S04]  /*51be0*/  LDL.LU R24, [R1+0x3f0] ;  /* 0x0003f00001187983 */ /* 0x001ee80000300800 */
[----:B------:R-:W3:Y:S04]  /*51bf0*/  LDL.LU R25, [R1+0x3f4] ;  /* 0x0003f40001197983 */ /* 0x000ee80000300800 */
[----:B------:R-:W3:Y:S04]  /*51c00*/  LDL.LU R26, [R1+0x3f8] ;  /* 0x0003f800011a7983 */ /* 0x000ee80000300800 */
[----:B------:R-:W3:Y:S04]  /*51c10*/  LDL.LU R27, [R1+0x3fc] ;  /* 0x0003fc00011b7983 */ /* 0x000ee80000300800 */
[----:B------:R-:W2:Y:S04]  /*51c20*/  LDL.LU R3, [R1+0xf30] ;  /* 0x000f300001037983 */ /* 0x000ea80000300800 */
[----:B------:R-:W5:Y:S04]  /*51c30*/  LDL.LU R16, [R1+0xf2c] ;  /* 0x000f2c0001107983 */ /* 0x000f680000300800 */
[----:B------:R-:W2:Y:S04]  /*51c40*/  LDL.LU R17, [R1+0xf28] ;  /* 0x000f280001117983 */ /* 0x000ea80000300800 */
[----:B------:R-:W2:Y:S04]  /*51c50*/  LDL R10, [R1+0x30] ;  /* 0x00003000010a7983 */ /* 0x000ea80000100800 */
[----:B------:R0:W-:Y:S04]  /*51c60*/  STL.64 [R1+0x430], R4 ;  /* 0x0004300401007387 */ /* 0x0001e80000100a00 */
[----:B------:R1:W-:Y:S04]  /*51c70*/  STL.64 [R1+0x438], R6 ;  /* 0x0004380601007387 */ /* 0x0003e80000100a00 */
[----:B------:R-:W2:Y:S01]  /*51c80*/  LDL R11, [R1+0x34] ;  /* 0x00003400010b7983 */ /* 0x000ea20000100800 */
[----:B0-----:R-:W-:-:S02]  /*51c90*/  IMAD.MOV.U32 R4, RZ, RZ, R14 ;  /* 0x000000ffff047224 */ /* 0x001fc400078e000e */
[----:B-1----:R-:W-:Y:S01]  /*51ca0*/  IMAD.MOV.U32 R6, RZ, RZ, R15 ;  /* 0x000000ffff067224 */ /* 0x002fe200078e000f */
[----:B------:R-:W-:Y:S01]  /*51cb0*/  MOV R7, R18 ;  /* 0x0000001200077202 */ /* 0x000fe20000000f00 */
[----:B-----5:R-:W-:-:S07]  /*51cc0*/  IMAD.MOV.U32 R5, RZ, RZ, R16 ;  /* 0x000000ffff057224 */ /* 0x020fce00078e0010 */
[----:B---3--:R-:W-:Y:S01]  /*51cd0*/  HMMA.16816.F32 R20, R4, R22, R24 ;  /* 0x000000160414723c */ /* 0x008fe20000001818 */
[----:B------:R-:W2:Y:S04]  /*51ce0*/  LDL.LU.64 R26, [R1+0xf20] ;  /* 0x000f2000011a7983 */ /* 0x000ea80000300a00 */
[----:B------:R-:W2:-:S14]  /*51cf0*/  LDL.LU.64 R24, [R1+0xf18] ;  /* 0x000f180001187983 */ /* 0x000e9c0000300a00 */
[----:B------:R-:W-:Y:S04]  /*51d00*/  STL.64 [R1+0xee8], R22 ;  /* 0x000ee81601007387 */ /* 0x000fe80000100a00 */
[----:B------:R0:W-:Y:S04]  /*51d10*/  STL.64 [R1+0xee0], R20 ;  /* 0x000ee01401007387 */ /* 0x0001e80000100a00 */
[----:B0-----:R-:W3:Y:S04]  /*51d20*/  LDL.LU R20, [R1+0x3c0] ;  /* 0x0003c00001147983 */ /* 0x001ee80000300800 */
[----:B------:R-:W3:Y:S04]  /*51d30*/  LDL.LU R21, [R1+0x3c4] ;  /* 0x0003c40001157983 */ /* 0x000ee80000300800 */
[----:B------:R-:W3:Y:S04]  /*51d40*/  LDL.LU R22, [R1+0x3c8] ;  /* 0x0003c80001167983 */ /* 0x000ee80000300800 */
[----:B------:R-:W3:Y:S01]  /*51d50*/  LDL.LU R23, [R1+0x3cc] ;  /* 0x0003cc0001177983 */ /* 0x000ee20000300800 */
[----:B--2---:R-:W-:Y:S03]  /*51d60*/  HMMA.16816.F32 R4, R4, R10, R24 ;  /* 0x0000000a0404723c */ /* 0x004fe60000001818 */
[----:B------:R-:W4:Y:S04]  /*51d70*/  LDL.LU.64 R26, [R1+0xf10] ;  /* 0x000f1000011a7983 */ /* 0x000f280000300a00 */
[----:B------:R-:W4:Y:S01]  /*51d80*/  LDL.LU.64 R24, [R1+0xf08] ;  /* 0x000f080001187983 */ /* 0x000f220000300a00 */
[----:B------:R-:W-:Y:S01]  /*51d90*/  IMAD.MOV.U32 R8, RZ, RZ, R14 ;  /* 0x000000ffff087224 */ /* 0x000fe200078e000e */
[----:B------:R-:W-:Y:S01]  /*51da0*/  MOV R9, R16 ;  /* 0x0000001000097202 */ /* 0x000fe20000000f00 */
[----:B------:R-:W-:-:S02]  /*51db0*/  IMAD.MOV.U32 R10, RZ, RZ, R15 ;  /* 0x000000ffff0a7224 */ /* 0x000fc400078e000f */
[----:B------:R-:W-:-:S07]  /*51dc0*/  IMAD.MOV.U32 R11, RZ, RZ, R18 ;  /* 0x000000ffff0b7224 */ /* 0x000fce00078e0012 */
[----:B------:R0:W-:Y:S02]  /*51dd0*/  STL.64 [R1+0xed8], R6 ;  /* 0x000ed80601007387 */ /* 0x0001e40000100a00 */
[----:B0-----:R-:W-:Y:S02]  /*51de0*/  IMAD.MOV.U32 R6, RZ, RZ, R0 ;  /* 0x000000ffff067224 */ /* 0x001fe400078e0000 */
[----:B------:R-:W-:Y:S01]  /*51df0*/  IMAD.MOV.U32 R7, RZ, RZ, R28 ;  /* 0x000000ffff077224 */ /* 0x000fe200078e001c */
[----:B------:R-:W2:Y:S04]  /*51e00*/  LDL.LU R0, [R1+0xf04] ;  /* 0x000f040001007983 */ /* 0x000ea80000300800 */
[----:B------:R-:W5:Y:S01]  /*51e10*/  LDL.LU R28, [R1+0xf00] ;  /* 0x000f0000011c7983 */ /* 0x000f620000300800 */
[----:B----4-:R-:W-:Y:S03]  /*51e20*/  HMMA.16816.F32 R8, R8, R12, R24 ;  /* 0x0000000c0808723c */ /* 0x010fe60000001818 */
[----:B------:R-:W3:Y:S04]  /*51e30*/  LDL.LU.64 R26, [R1+0xef8] ;  /* 0x000ef800011a7983 */ /* 0x000ee80000300a00 */
[----:B------:R-:W4:Y:S01]  /*51e40*/  LDL.LU.64 R24, [R1+0xef0] ;  /* 0x000ef00001187983 */ /* 0x000f220000300a00 */
[----:B------:R-:W-:-:S02]  /*51e50*/  IMAD.MOV.U32 R12, RZ, RZ, R14 ;  /* 0x000000ffff0c7224 */ /* 0x000fc400078e000e */
[----:B------:R-:W-:Y:S01]  /*51e60*/  IMAD.MOV.U32 R14, RZ, RZ, R15 ;  /* 0x000000ffff0e7224 */ /* 0x000fe200078e000f */
[----:B------:R-:W-:Y:S01]  /*51e70*/  MOV R13, R16 ;  /* 0x00000010000d7202 */ /* 0x000fe20000000f00 */
[----:B------:R-:W-:-:S07]  /*51e80*/  IMAD.MOV.U32 R15, RZ, RZ, R18 ;  /* 0x000000ffff0f7224 */ /* 0x000fce00078e0012 */
[----:B------:R0:W-:Y:S04]  /*51e90*/  STL.64 [R1+0xed0], R10 ;  /* 0x000ed00a01007387 */ /* 0x0001e80000100a00 */
[----:B0-----:R-:W4:Y:S01]  /*51ea0*/  LDL.LU.64 R10, [R1+0x50] ;  /* 0x00005000010a7983 */ /* 0x001f220000300a00 */
[----:B---3--:R-:W-:Y:S03]  /*51eb0*/  HMMA.16816.F32 R12, R12, R26, R20 ;  /* 0x0000001a0c0c723c */ /* 0x008fe60000001814 */
[----:B------:R-:W3:Y:S04]  /*51ec0*/  LDL.LU.64 R22, [R1+0xee8] ;  /* 0x000ee80001167983 */ /* 0x000ee80000300a00 */
[----:B------:R-:W3:Y:S04]  /*51ed0*/  LDL.LU.64 R20, [R1+0xee0] ;  /* 0x000ee00001147983 */ /* 0x000ee80000300a00 */
[----:B--2---:R-:W0:Y:S08]  /*51ee0*/  LDS.64 R26, [R0+UR9+0x47800] ;  /* 0x04780009001a7984 */ /* 0x004e300008000a00 */
[----:B------:R4:W-:Y:S02]  /*51ef0*/  STL.64 [R1+0xec8], R14 ;  /* 0x000ec80e01007387 */ /* 0x0009e40000100a00 */
[----:B----4-:R-:W-:Y:S01]  /*51f00*/  IMAD.MOV.U32 R14, RZ, RZ, R25 ;  /* 0x000000ffff0e7224 */ /* 0x010fe200078e0019 */
[----:B------:R-:W-:-:S02]  /*51f10*/  MOV R15, R24 ;  /* 0x00000018000f7202 */ /* 0x000fc40000000f00 */
[----:B------:R-:W1:Y:S01]  /*51f20*/  LDS.64 R24, [R0+UR9+0x47c00] ;  /* 0x047c000900187984 */ /* 0x000e620008000a00 */
[----:B-----5:R-:W-:Y:S02]  /*51f30*/  IMAD.MOV.U32 R16, RZ, RZ, R28 ;  /* 0x000000ffff107224 */ /* 0x020fe400078e001c */
[----:B------:R-:W-:Y:S01]  /*51f40*/  IMAD.MOV.U32 R18, RZ, RZ, R3 ;  /* 0x000000ffff127224 */ /* 0x000fe200078e0003 */
[----:B------:R-:W2:Y:S04]  /*51f50*/  LDS.64 R28, [R2+UR9+0x47800] ;  /* 0x04780009021c7984 */ /* 0x000ea80008000a00 */
[----:B------:R-:W4:Y:S04]  /*51f60*/  LDS.64 R2, [R2+UR9+0x47c00] ;  /* 0x047c000902027984 */ /* 0x000f280008000a00 */
[----:B0-----:R0:W-:Y:S04]  /*51f70*/  STL [R1+0xec0], R26 ;  /* 0x000ec01a01007387 */ /* 0x0011e80000100800 */
[----:B0-----:R-:W5:Y:S04]  /*51f80*/  LDL.LU R26, [R1+0xc] ;  /* 0x00000c00011a7983 */ /* 0x001f680000300800 */
[----:B------:R-:W-:Y:S04]  /*51f90*/  STL [R1+0xeb8], R27 ;  /* 0x000eb81b01007387 */ /* 0x000fe80000100800 */
[----:B------:R-:W2:Y:S04]  /*51fa0*/  LDL.LU R0, [R1+0x1c] ;  /* 0x00001c0001007983 */ /* 0x000ea80000300800 */
[----:B-1----:R0:W-:Y:S01]  /*51fb0*/  STL [R1+0xebc], R25 ;  /* 0x000ebc1901007387 */ /* 0x0021e20000100800 */
[----:B---3--:R-:W-:Y:S03]  /*51fc0*/  HMMA.16816.F32 R20, R16, R6, R20 ;  /* 0x000000061014723c */ /* 0x008fe60000001814 */
[----:B------:R-:W3:Y:S01]  /*51fd0*/  LDL.LU.64 R6, [R1+0xed8] ;  /* 0x000ed80001067983 */ /* 0x000ee20000300a00 */
[----:B0-----:R-:W-:-:S02]  /*51fe0*/  IMAD.MOV.U32 R25, RZ, RZ, R10 ;  /* 0x000000ffff197224 */ /* 0x001fc400078e000a */
[----:B------:R-:W-:-:S13]  /*51ff0*/  IMAD.MOV.U32 R27, RZ, RZ, R11 ;  /* 0x000000ffff1b7224 */ /* 0x000fda00078e000b */
[----:B------:R0:W-:Y:S04]  /*52000*/  STL.64 [R1+0x3c0], R20 ;  /* 0x0003c01401007387 */ /* 0x0001e80000100a00 */
[----:B------:R1:W-:Y:S04]  /*52010*/  STL.64 [R1+0x3c8], R22 ;  /* 0x0003c81601007387 */ /* 0x0003e80000100a00 */
[----:B0-----:R-:W4:Y:S04]  /*52020*/  LDL.LU R20, [R1+0x30] ;  /* 0x0000300001147983 */ /* 0x001f280000300800 */
[----:B------:R-:W4:Y:S04]  /*52030*/  LDL.LU R21, [R1+0x34] ;  /* 0x0000340001157983 */ /* 0x000f280000300800 */
[----:B-1----:R-:W4:Y:S04]  /*52040*/  LDL.LU R22, [R1+0x38] ;  /* 0x0000380001167983 */ /* 0x002f280000300800 */
[----:B------:R-:W4:Y:S01]  /*52050*/  LDL.LU R23, [R1+0x3c] ;  /* 0x00003c0001177983 */ /* 0x000f220000300800 */
[----:B-----5:R-:W-:Y:S01]  /*52060*/  IMAD.MOV.U32 R16, RZ, RZ, R26 ;  /* 0x000000ffff107224 */ /* 0x020fe200078e001a */
[----:B--2---:R-:W-:-:S07]  /*52070*/  MOV R18, R0 ;  /* 0x0000000000127202 */ /* 0x004fce0000000f00 */
[----:B---3--:R-:W-:-:S15]  /*52080*/  HMMA.16816.F32 R4, R16, R10, R4 ;  /* 0x0000000a1004723c */ /* 0x008fde0000001804 */
[----:B------:R-:W-:-:S04]  /*52090*/  NOP ;  /* 0x0000000000007918 */ /* 0x000fc80000000000 */
[----:B------:R0:W-:Y:S04]  /*520a0*/  STL.64 [R1+0x3d0], R4 ;  /* 0x0003d00401007387 */ /* 0x0001e80000100a00 */
[----:B------:R1:W-:Y:S04]  /*520b0*/  STL.64 [R1+0x3d8], R6 ;  /* 0x0003d80601007387 */ /* 0x0003e80000100a00 */
[----:B------:R-:W2:Y:S01]  /*520c0*/  LDL.LU.64 R10, [R1+0xed0] ;  /* 0x000ed000010a7983 */ /* 0x000ea20000300a00 */
[----:B0-----:R-:W-:Y:S01]  /*520d0*/  IMAD.MOV.U32 R4, RZ, RZ, R26 ;  /* 0x000000ffff047224 */ /* 0x001fe200078e001a */
[----:B------:R-:W-:Y:S01]  /*520e0*/  MOV R5, R17 ;  /* 0x0000001100057202 */ /* 0x000fe20000000f00 */
[----:B-1----:R-:W-:-:S02]  /*520f0*/  IMAD.MOV.U32 R6, RZ, RZ, R0 ;  /* 0x000000ffff067224 */ /* 0x002fc400078e0000 */
[----:B------:R-:W-:-:S07]  /*52100*/  IMAD.MOV.U32 R7, RZ, RZ, R19 ;  /* 0x000000ffff077224 */ /* 0x000fce00078e0013 */
[----:B--2---:R-:W-:Y:S01]  /*52110*/  HMMA.16816.F32 R8, R4, R14, R8 ;  /* 0x0000000e0408723c */ /* 0x004fe20000001808 */
[----:B------:R-:W2:Y:S04]  /*52120*/  LDL.LU.64 R14, [R1+0xec8] ;  /* 0x000ec800010e7983 */ /* 0x000ea80000300a00 */
[----:B------:R-:W2:-:S14]  /*52130*/  LDL.64 R6, [R1+0x60] ;  /* 0x0000600001067983 */ /* 0x000e9c0000100a00 */
[----:B------:R0:W-:Y:S04]  /*52140*/  STL.64 [R1+0x3e0], R8 ;  /* 0x0003e00801007387 */ /* 0x0001e80000100a00 */
[----:B------:R1:W-:Y:S04]  /*52150*/  STL.64 [R1+0x3e8], R10 ;  /* 0x0003e80a01007387 */ /* 0x0003e80000100a00 */
[----:B0-----:R-:W3:Y:S04]  /*52160*/  LDL.LU R8, [R1+0x360] ;  /* 0x0003600001087983 */ /* 0x001ee80000300800 */
[----:B------:R-:W3:Y:S04]  /*52170*/  LDL.LU R9, [R1+0x364] ;  /* 0x0003640001097983 */ /* 0x000ee80000300800 */
[----:B-1----:R-:W3:Y:S04]  /*52180*/  LDL.LU R10, [R1+0x368] ;  /* 0x00036800010a7983 */ /* 0x002ee80000300800 */
[----:B------:R-:W3:Y:S04]  /*52190*/  LDL.LU R11, [R1+0x36c] ;  /* 0x00036c00010b7983 */ /* 0x000ee80000300800 */
[----:B------:R-:W5:Y:S01]  /*521a0*/  LDL.LU R26, [R1+0xec0] ;  /* 0x000ec000011a7983 */ /* 0x000f620000300800 */
[----:B--2---:R-:W-:Y:S03]  /*521b0*/  HMMA.16816.F32 R12, R16, R6, R12 ;  /* 0x00000006100c723c */ /* 0x004fe6000000180c */
[----:B------:R-:W2:-:S15]  /*521c0*/  LDL.LU R16, [R1+0x370] ;  /* 0x0003700001107983 */ /* 0x000e9e0000300800 */
[----:B------:R-:W-:Y:S01]  /*521d0*/  NOP ;  /* 0x0000000000007918 */ /* 0x000fe20000000000 */
[----:B------:R-:W-:Y:S04]  /*521e0*/  STL.64 [R1+0x3f0], R12 ;  /* 0x0003f00c01007387 */ /* 0x000fe80000100a00 */
[----:B------:R0:W-:Y:S04]  /*521f0*/  STL.64 [R1+0x3f8], R14 ;  /* 0x0003f80e01007387 */ /* 0x0001e80000100a00 */
[----:B------:R-:W2:Y:S04]  /*52200*/  LDL.LU R17, [R1+0x374] ;  /* 0x0003740001117983 */ /* 0x000ea80000300800 */
[----:B------:R-:W2:Y:S04]  /*52210*/  LDL.LU R18, [R1+0x378] ;  /* 0x0003780001127983 */ /* 0x000ea80000300800 */
[----:B------:R-:W2:Y:S04]  /*52220*/  LDL.LU R19, [R1+0x37c] ;  /* 0x00037c0001137983 */ /* 0x000ea80000300800 */
[----:B0-----:R-:W2:Y:S04]  /*52230*/  LDL.LU R14, [R1+0x28] ;  /* 0x00002800010e7983 */ /* 0x001ea80000300800 */
[----:B------:R-:W2:Y:S01]  /*52240*/  LDL.LU R15, [R1+0x2c] ;  /* 0x00002c00010f7983 */ /* 0x000ea20000300800 */
[----:B------:R-:W-:Y:S01]  /*52250*/  IMAD.MOV.U32 R0, RZ, RZ, R7 ;  /* 0x000000ffff007224 */ /* 0x000fe200078e0007 */
[----:B-----5:R-:W-:Y:S01]  /*52260*/  MOV R4, R26 ;  /* 0x0000001a00047202 */ /* 0x020fe20000000f00 */
[----:B------:R-:W-:-:S02]  /*52270*/  IMAD.MOV.U32 R5, RZ, RZ, R24 ;  /* 0x000000ffff057224 */ /* 0x000fc400078e0018 */
[----:B------:R-:W-:Y:S02]  /*52280*/  IMAD.MOV.U32 R6, RZ, RZ, R28 ;  /* 0x000000ffff067224 */ /* 0x000fe400078e001c */
[----:B----4-:R-:W-:-:S07]  /*52290*/  IMAD.MOV.U32 R7, RZ, RZ, R2 ;  /* 0x000000ffff077224 */ /* 0x010fce00078e0002 */
[C---:B--2---:R-:W-:Y:S08]  /*522a0*/  HMMA.16816.F32 R12, R4.reuse, R14, R16 ;  /* 0x0000000e040c723c */ /* 0x044ff00000001810 */
[----:B---3--:R-:W-:Y:S01]  /*522b0*/  HMMA.16816.F32 R16, R4, R20, R8 ;  /* 0x000000140410723c */ /* 0x008fe20000001808 */
[----:B------:R-:W2:Y:S04]  /*522c0*/  LDL.LU R10, [R1+0x40] ;  /* 0x00004000010a7983 */ /* 0x000ea80000300800 */
[----:B------:R-:W2:-:S14]  /*522d0*/  LDL.LU R11, [R1+0x44] ;  /* 0x00004400010b7983 */ /* 0x000e9c0000300800 */
[----:B------:R0:W-:Y:S04]  /*522e0*/  STL.64 [R1+0xe80], R16 ;  /* 0x000e801001007387 */ /* 0x0001e80000100a00 */
[----:B------:R1:W-:Y:S04]  /*522f0*/  STL.64 [R1+0xe78], R18 ;  /* 0x000e781201007387 */ /* 0x0003e80000100a00 */
[----:B0-----:R-:W3:Y:S04]  /*52300*/  LDL.LU R16, [R1+0x350] ;  /* 0x0003500001107983 */ /* 0x001ee80000300800 */
[----:B------:R-:W3:Y:S04]  /*52310*/  LDL.LU R17, [R1+0x354] ;  /* 0x0003540001117983 */ /* 0x000ee80000300800 */
[----:B-1----:R-:W3:Y:S04]  /*52320*/  LDL.LU R18, [R1+0x358] ;  /* 0x0003580001127983 */ /* 0x002ee80000300800 */
[----:B------:R-:W3:Y:S02]  /*52330*/  LDL.LU R19, [R1+0x35c] ;  /* 0x00035c0001137983 */ /* 0x000ee40000300800 */
[C---:B---3--:R-:W-:Y:S02]  /*52340*/  HMMA.16816.F32 R20, R4.reuse, R22, R16 ;  /* 0x000000160414723c */ /* 0x048fe40000001810 */
[----:B------:R-:W3:Y:S04]  /*52350*/  LDL.LU R18, [R1+0x530] ;  /* 0x0005300001127983 */ /* 0x000ee80000300800 */
[----:B------:R-:W3:Y:S04]  /*52360*/  LDL.LU R19, [R1+0x534] ;  /* 0x0005340001137983 */ /* 0x000ee80000300800 */
[----:B---3--:R0:W-:Y:S04]  /*52370*/  STL.64 [R1+0xe88], R18 ;  /* 0x000e881201007387 */ /* 0x0081e80000100a00 */
[----:B0-----:R-:W3:Y:S04]  /*52380*/  LDL.LU R18, [R1+0x4c0] ;  /* 0x0004c00001127983 */ /* 0x001ee80000300800 */
[----:B------:R-:W3:Y:S04]  /*52390*/  LDL.LU R19, [R1+0x4c4] ;  /* 0x0004c40001137983 */ /* 0x000ee80000300800 */
[----:B---3--:R0:W-:Y:S04]  /*523a0*/  STL.64 [R1+0xe98], R18 ;  /* 0x000e981201007387 */ /* 0x0081e80000100a00 */
[----:B------:R-:W2:Y:S04]  /*523b0*/  LDL.LU R16, [R1+0x340] ;  /* 0x0003400001107983 */ /* 0x000ea80000300800 */
[----:B------:R-:W2:Y:S04]  /*523c0*/  LDL.LU R17, [R1+0x344] ;  /* 0x0003440001117983 */ /* 0x000ea80000300800 */
[----:B0-----:R-:W2:Y:S04]  /*523d0*/  LDL.LU R18, [R1+0x348] ;  /* 0x0003480001127983 */ /* 0x001ea80000300800 */
[----:B------:R-:W2:Y:S04]  /*523e0*/  LDL.LU R19, [R1+0x34c] ;  /* 0x00034c0001137983 */ /* 0x000ea80000300800 */
[----:B------:R0:W-:Y:S02]  /*523f0*/  STL.64 [R1+0xe58], R20 ;  /* 0x000e581401007387 */ /* 0x0001e40000100a00 */
[----:B0-----:R-:W-:Y:S01]  /*52400*/  MOV R20, R25 ;  /* 0x0000001900147202 */ /* 0x001fe20000000f00 */
[----:B------:R-:W-:Y:S01]  /*52410*/  IMAD.MOV.U32 R21, RZ, RZ, R27 ;  /* 0x000000ffff157224 */ /* 0x000fe200078e001b */
[----:B------:R-:W3:Y:S04]  /*52420*/  LDL.LU R25, [R1+0xebc] ;  /* 0x000ebc0001197983 */ /* 0x000ee80000300800 */
[----:B------:R-:W4:Y:S04]  /*52430*/  LDL.LU R27, [R1+0xeb8] ;  /* 0x000eb800011b7983 */ /* 0x000f280000300800 */
[----:B------:R0:W-:Y:S04]  /*52440*/  STL.64 [R1+0xe90], R20 ;  /* 0x000e901401007387 */ /* 0x0001e80000100a00 */
[----:B0-----:R-:W5:Y:S04]  /*52450*/  LDL.LU R20, [R1+0x538] ;  /* 0x0005380001147983 */ /* 0x001f680000300800 */
[----:B------:R-:W5:Y:S04]  /*52460*/  LDL.LU R21, [R1+0x53c] ;  /* 0x00053c0001157983 */ /* 0x000f680000300800 */
[----:B-----5:R0:W-:Y:S04]  /*52470*/  STL.64 [R1+0xea0], R20 ;  /* 0x000ea01401007387 */ /* 0x0201e80000100a00 */
[----:B0-----:R-:W5:Y:S04]  /*52480*/  LDL.LU R20, [R1+0x4c8] ;  /* 0x0004c80001147983 */ /* 0x001f680000300800 */
[----:B------:R-:W5:Y:S01]  /*52490*/  LDL.LU R21, [R1+0x4cc] ;  /* 0x0004cc0001157983 */ /* 0x000f620000300800 */
[----:B--2---:R-:W-:Y:S03]  /*524a0*/  HMMA.16816.F32 R4, R4, R10, R16 ;  /* 0x0000000a0404723c */ /* 0x004fe60000001810 */
[----:B-----5:R0:W-:Y:S04]  /*524b0*/  STL.64 [R1+0xeb0], R20 ;  /* 0x000eb01401007387 */ /* 0x0201e80000100a00 */
[----:B0-----:R-:W2:Y:S04]  /*524c0*/  LDL.LU R20, [R1+0x48] ;  /* 0x0000480001147983 */ /* 0x001ea80000300800 */
[----:B------:R-:W2:Y:S04]  /*524d0*/  LDL.LU R21, [R1+0x4c] ;  /* 0x00004c0001157983 */ /* 0x000ea80000300800 */
[----:B------:R0:W-:Y:S04]  /*524e0*/  STL.64 [R1+0xe50], R22 ;  /* 0x000e501601007387 */ /* 0x0001e80000100a00 */
[----:B0-----:R-:W5:Y:S01]  /*524f0*/  LDL.LU.64 R22, [R1+0x8e8] ;  /* 0x0008e80001167983 */ /* 0x001f620000300a00 */
[----:B----4-:R-:W-:-:S02]  /*52500*/  IMAD.MOV.U32 R8, RZ, RZ, R27 ;  /* 0x000000ffff087224 */ /* 0x010fc400078e001b */
[----:B---3--:R-:W-:Y:S01]  /*52510*/  IMAD.MOV.U32 R9, RZ, RZ, R25 ;  /* 0x000000ffff097224 */ /* 0x008fe200078e0019 */
[----:B------:R-:W-:Y:S01]  /*52520*/  MOV R10, R29 ;  /* 0x0000001d000a7202 */ /* 0x000fe20000000f00 */
[----:B------:R-:W-:-:S07]  /*52530*/  IMAD.MOV.U32 R11, RZ, RZ, R3 ;  /* 0x000000ffff0b7224 */ /* 0x000fce00078e0003 */
[----:B--2---:R-:W-:Y:S01]  /*52540*/  HMMA.16816.F32 R8, R8, R20, R12 ;  /* 0x000000140808723c */ /* 0x004fe2000000180c */
[----:B-----5:R0:W-:Y:S04]  /*52550*/  STL.64 [R1+0xea8], R22 ;  /* 0x000ea81601007387 */ /* 0x0201e80000100a00 */
[----:B0-----:R-:W2:Y:S04]  /*52560*/  LDL.LU R22, [R1+0x540] ;  /* 0x0005400001167983 */ /* 0x001ea80000300800 */
[----:B------:R-:W2:Y:S04]  /*52570*/  LDL.LU R23, [R1+0x544] ;  /* 0x0005440001177983 */ /* 0x000ea80000300800 */
[----:B------:R0:W-:Y:S04]  /*52580*/  STL.64 [R1+0xe20], R4 ;  /* 0x000e200401007387 */ /* 0x0001e80000100a00 */
[----:B0-----:R-:W3:Y:S04]  /*52590*/  LDL.LU R4, [R1+0x200] ;  /* 0x0002000001047983 */ /* 0x001ee80000300800 */
[----:B------:R-:W3:Y:S04]  /*525a0*/  LDL.LU R5, [R1+0x204] ;  /* 0x0002040001057983 */ /* 0x000ee80000300800 */
[----:B------:R-:W2:Y:S04]  /*525b0*/  LDL.LU.64 R18, [R1+0x8d0] ;  /* 0x0008d00001127983 */ /* 0x000ea80000300a00 */
[----:B------:R-:W4:Y:S04]  /*525c0*/  LDL.LU.64 R16, [R1+0x8d8] ;  /* 0x0008d80001107983 */ /* 0x000f280000300a00 */
[----:B------:R0:W-:Y:S04]  /*525d0*/  STL.64 [R1+0xe18], R6 ;  /* 0x000e180601007387 */ /* 0x0001e80000100a00 */
[----:B0-----:R-:W3:Y:S04]  /*525e0*/  LDL.LU R6, [R1+0x518] ;  /* 0x0005180001067983 */ /* 0x001ee80000300800 */
[----:B------:R-:W3:Y:S04]  /*525f0*/  LDL.LU R7, [R1+0x51c] ;  /* 0x00051c0001077983 */ /* 0x000ee80000300800 */
[----:B------:R-:W2:Y:S04]  /*52600*/  LDL.LU.64 R20, [R1+0xeb0] ;  /* 0x000eb00001147983 */ /* 0x000ea80000300a00 */
[----:B------:R-:W5:Y:S04]  /*52610*/  LDL.LU R12, [R1+0x210] ;  /* 0x00021000010c7983 */ /* 0x000f680000300800 */
[----:B------:R-:W-:Y:S04]  /*52620*/  STL.64 [R1+0x810], R8 ;  /* 0x0008100801007387 */ /* 0x000fe80000100a00 */
[----:B------:R-:W-:Y:S04]  /*52630*/  STL.64 [R1+0x818], R10 ;  /* 0x0008180a01007387 */ /* 0x000fe80000100a00 */
[----:B------:R-:W5:Y:S04]  /*52640*/  LDL.LU R13, [R1+0x214] ;  /* 0x00021400010d7983 */ /* 0x000f680000300800 */
[----:B------:R-:W5:Y:S01]  /*52650*/  LDL.LU.64 R14, [R1+0x8e0] ;  /* 0x0008e000010e7983 */ /* 0x000f620000300a00 */
[----:B--2---:R-:W-:-:S03]  /*52660*/  FFMA2 R18, R18.F32x2.HI_LO, R20.F32x2.HI_LO, R22.F32x2.HI_LO ;  /* 0x0000001412127249 */ /* 0x004fc60000000016 */
[----:B------:R-:W3:Y:S04]  /*52670*/  LDL.LU.64 R22, [R1+0xea8] ;  /* 0x000ea80001167983 */ /* 0x000ee80000300a00 */
[----:B------:R-:W4:Y:S04]  /*52680*/  LDL.LU.64 R20, [R1+0xea0] ;  /* 0x000ea00001147983 */ /* 0x000f280000300a00 */
[----:B------:R0:W-:Y:S04]  /*52690*/  STL.64 [R1], R18 ;  /* 0x0000001201007387 */ /* 0x0001e80000100a00 */
[----:B0-----:R-:W4:Y:S02]  /*526a0*/  LDL.LU.64 R18, [R1+0xe98] ;  /* 0x000e980001127983 */ /* 0x001f240000300a00 */
[----:B----4-:R-:W-:-:S02]  /*526b0*/  FFMA2 R16, R16.F32x2.HI_LO, R18.F32x2.HI_LO, R20.F32x2.HI_LO ;  /* 0x0000001210107249 */ /* 0x010fc40000000014 */
[----:B------:R-:W2:Y:S04]  /*526c0*/  LDL.LU.64 R20, [R1+0xe90] ;  /* 0x000e900001147983 */ /* 0x000ea80000300a00 */
[----:B------:R-:W5:Y:S04]  /*526d0*/  LDL.LU.64 R18, [R1+0xe88] ;  /* 0x000e880001127983 */ /* 0x000f680000300a00 */
[----:B------:R0:W-:Y:S04]  /*526e0*/  STL.64 [R1+0x8], R16 ;  /* 0x0000081001007387 */ /* 0x0001e80000100a00 */
[----:B0-----:R-:W2:Y:S01]  /*526f0*/  LDL.LU.64 R16, [R1+0xe80] ;  /* 0x000e800001107983 */ /* 0x001ea20000300a00 */
[----:B-----5:R-:W-:-:S03]  /*52700*/  FFMA2 R12, R14.F32x2.HI_LO, R12.F32x2.HI_LO, R18.F32x2.HI_LO ;  /* 0x0000000c0e0c7249 */ /* 0x020fc60000000012 */
[----:B------:R-:W2:Y:S01]  /*52710*/  LDL.LU.64 R18, [R1+0xe78] ;  /* 0x000e780001127983 */ /* 0x000ea20000300a00 */
[----:B------:R-:W-:Y:S02]  /*52720*/  IMAD.MOV.U32 R8, RZ, RZ, R27 ;  /* 0x000000ffff087224 */ /* 0x000fe400078e001b */
[----:B------:R-:W-:Y:S01]  /*52730*/  IMAD.MOV.U32 R9, RZ, RZ, R25 ;  /* 0x000000ffff097224 */ /* 0x000fe200078e0019 */
[----:B------:R-:W-:Y:S01]  /*52740*/  MOV R10, R29 ;  /* 0x0000001d000a7202 */ /* 0x000fe20000000f00 */
[----:B------:R-:W-:Y:S02]  /*52750*/  IMAD.MOV.U32 R11, RZ, RZ, R3 ;  /* 0x000000ffff0b7224 */ /* 0x000fe400078e0003 */
[----:B---3--:R-:W-:-:S05]  /*52760*/  FFMA2 R4, R22.F32x2.HI_LO, R4.F32x2.HI_LO, R6.F32x2.HI_LO ;  /* 0x0000000416047249 */ /* 0x008fca0000000006 */
[----:B------:R0:W-:Y:S04]  /*52770*/  STL [R1+0x1c], R5 ;  /* 0x00001c0501007387 */ /* 0x0001e80000100800 */
[----:B------:R-:W-:Y:S04]  /*52780*/  STL.64 [R1+0x10], R12 ;  /* 0x0000100c01007387 */ /* 0x000fe80000100a00 */
[----:B------:R-:W3:Y:S01]  /*52790*/  LDL.LU R6, [R1+0x1a0] ;  /* 0x0001a00001067983 */ /* 0x000ee20000300800 */
[----:B--2---:R-:W-:-:S15]  /*527a0*/  HMMA.16816.F32 R8, R8, R20, R16 ;  /* 0x000000140808723c */ /* 0x004fde0000001810 */
[----:B------:R-:W-:-:S04]  /*527b0*/  NOP ;  /* 0x0000000000007918 */ /* 0x000fc80000000000 */
[----:B------:R-:W-:Y:S04]  /*527c0*/  STL.64 [R1+0x820], R8 ;  /* 0x0008200801007387 */ /* 0x000fe80000100a00 */
[----:B------:R-:W-:Y:S04]  /*527d0*/  STL.64 [R1+0x828], R10 ;  /* 0x0008280a01007387 */ /* 0x000fe80000100a00 */
[----:B------:R-:W3:Y:S01]  /*527e0*/  LDL.LU R7, [R1+0x1a4] ;  /* 0x0001a40001077983 */ /* 0x000ee20000300800 */
[----:B------:R-:W-:-:S03]  /*527f0*/  IMAD.MOV.U32 R28, RZ, RZ, R4 ;  /* 0x000000ffff1c7224 */ /* 0x000fc600078e0004 */
[----:B---3--:R1:W-:Y:S04]  /*52800*/  STL.64 [R1+0xe28], R6 ;  /* 0x000e280601007387 */ /* 0x0083e80000100a00 */
[----:B------:R-:W2:Y:S04]  /*52810*/  LDL.LU R4, [R1+0x4f8] ;  /* 0x0004f80001047983 */ /* 0x000ea80000300800 */
[----:B0-----:R-:W2:Y:S04]  /*52820*/  LDL.LU R5, [R1+0x4fc] ;  /* 0x0004fc0001057983 */ /* 0x001ea80000300800 */
[----:B--2---:R-:W-:Y:S04]  /*52830*/  STL.64 [R1+0xe30], R4 ;  /* 0x000e300401007387 */ /* 0x004fe80000100a00 */
[----:B-1----:R-:W2:Y:S04]  /*52840*/  LDL.LU R6, [R1+0x4d8] ;  /* 0x0004d80001067983 */ /* 0x002ea80000300800 */
[----:B------:R-:W2:Y:S04]  /*52850*/  LDL.LU R7, [R1+0x4dc] ;  /* 0x0004dc0001077983 */ /* 0x000ea80000300800 */
[----:B------:R-:W3:Y:S04]  /*52860*/  LDL.LU R22, [R1+0x4e8] ;  /* 0x0004e80001167983 */ /* 0x000ee80000300800 */
[----:B------:R-:W3:Y:S04]  /*52870*/  LDL.LU R23, [R1+0x4ec] ;  /* 0x0004ec0001177983 */ /* 0x000ee80000300800 */
[----:B---3--:R0:W-:Y:S04]  /*52880*/  STL.64 [R1+0xe60], R22 ;  /* 0x000e601601007387 */ /* 0x0081e80000100a00 */
[----:B------:R-:W3:Y:S04]  /*52890*/  LDL.LU R20, [R1+0x500] ;  /* 0x0005000001147983 */ /* 0x000ee80000300800 */
[----:B------:R-:W3:Y:S04]  /*528a0*/  LDL.LU R21, [R1+0x504] ;  /* 0x0005040001157983 */ /* 0x000ee80000300800 */
[----:B---3--:R-:W-:Y:S04]  /*528b0*/  STL.64 [R1+0xe68], R20 ;  /* 0x000e681401007387 */ /* 0x008fe80000100a00 */
[----:B0-----:R-:W3:Y:S04]  /*528c0*/  LDL.LU R22, [R1+0x4f0] ;  /* 0x0004f00001167983 */ /* 0x001ee80000300800 */
[----:B------:R-:W3:Y:S04]  /*528d0*/  LDL.LU R23, [R1+0x4f4] ;  /* 0x0004f40001177983 */ /* 0x000ee80000300800 */
[----:B---3--:R0:W-:Y:S04]  /*528e0*/  STL.64 [R1+0xe70], R22 ;  /* 0x000e701601007387 */ /* 0x0081e80000100a00 */
[----:B0-----:R-:W3:Y:S04]  /*528f0*/  LDL.LU R22, [R1+0x528] ;  /* 0x0005280001167983 */ /* 0x001ee80000300800 */
[----:B------:R-:W3:Y:S04]  /*52900*/  LDL.LU R23, [R1+0x52c] ;  /* 0x00052c0001177983 */ /* 0x000ee80000300800 */
[----:B------:R-:W3:Y:S04]  /*52910*/  LDL.LU.64 R12, [R1+0x8f0] ;  /* 0x0008f000010c7983 */ /* 0x000ee80000300a00 */
[----:B------:R-:W4:Y:S04]  /*52920*/  LDL.LU R20, [R1+0x510] ;  /* 0x0005100001147983 */ /* 0x000f280000300800 */
[----:B------:R-:W4:Y:S04]  /*52930*/  LDL.LU R21, [R1+0x514] ;  /* 0x0005140001157983 */ /* 0x000f280000300800 */
[----:B--2---:R0:W-:Y:S04]  /*52940*/  STL.64 [R1+0xe38], R6 ;  /* 0x000e380601007387 */ /* 0x0041e80000100a00 */
[----:B------:R-:W2:Y:S04]  /*52950*/  LDL.LU R4, [R1+0x508] ;  /* 0x0005080001047983 */ /* 0x000ea80000300800 */
[----:B------:R-:W2:Y:S04]  /*52960*/  LDL.LU R5, [R1+0x50c] ;  /* 0x00050c0001057983 */ /* 0x000ea80000300800 */
[----:B--2---:R-:W-:Y:S04]  /*52970*/  STL.64 [R1+0xe40], R4 ;  /* 0x000e400401007387 */ /* 0x004fe80000100a00 */
[----:B0-----:R-:W2:Y:S04]  /*52980*/  LDL.LU R6, [R1+0x4e0] ;  /* 0x0004e00001067983 */ /* 0x001ea80000300800 */
[----:B------:R-:W2:Y:S04]  /*52990*/  LDL.LU R7, [R1+0x4e4] ;  /* 0x0004e40001077983 */ /* 0x000ea80000300800 */
[----:B--2---:R0:W-:Y:S04]  /*529a0*/  STL.64 [R1+0xe48], R6 ;  /* 0x000e480601007387 */ /* 0x0041e80000100a00 */
[----:B0-----:R-:W2:Y:S04]  /*529b0*/  LDL.LU R6, [R1+0x58] ;  /* 0x0000580001067983 */ /* 0x001ea80000300800 */
[----:B------:R-:W2:Y:S04]  /*529c0*/  LDL.LU R7, [R1+0x5c] ;  /* 0x00005c0001077983 */ /* 0x000ea80000300800 */
[----:B------:R-:W5:Y:S04]  /*529d0*/  LDL.LU R4, [R1+0x520] ;  /* 0x0005200001047983 */ /* 0x000f680000300800 */
[----:B------:R-:W5:Y:S04]  /*529e0*/  LDL.LU R5, [R1+0x524] ;  /* 0x0005240001057983 */ /* 0x000f680000300800 */
[----:B------:R-:W4:Y:S04]  /*529f0*/  LDL.LU.64 R14, [R1+0x8f8] ;  /* 0x0008f800010e7983 */ /* 0x000f280000300a00 */
[----:B------:R-:W2:Y:S04]  /*52a00*/  LDL.LU.64 R16, [R1+0x900] ;  /* 0x0009000001107983 */ /* 0x000ea80000300a00 */
[----:B------:R-:W2:Y:S04]  /*52a10*/  LDL.LU R18, [R1+0x10] ;  /* 0x0000100001127983 */ /* 0x000ea80000300800 */
[----:B------:R-:W2:Y:S04]  /*52a20*/  LDL.LU R19, [R1+0x1c] ;  /* 0x00001c0001137983 */ /* 0x000ea80000300800 */
[----:B--2---:R0:W-:Y:S04]  /*52a30*/  STL.64 [R1+0xe00], R18 ;  /* 0x000e001201007387 */ /* 0x0041e80000100a00 */
[----:B0-----:R-:W3:Y:S04]  /*52a40*/  LDL.LU R18, [R1+0x1d0] ;  /* 0x0001d00001127983 */ /* 0x001ee80000300800 */
[----:B------:R-:W3:Y:S02]  /*52a50*/  LDL.LU R19, [R1+0x1d4] ;  /* 0x0001d40001137983 */ /* 0x000ee40000300800 */
[----:B---3--:R-:W-:-:S02]  /*52a60*/  FFMA2 R12, R12.F32x2.HI_LO, R18.F32x2.HI_LO, R22.F32x2.HI_LO ;  /* 0x000000120c0c7249 */ /* 0x008fc40000000016 */
[----:B------:R-:W4:Y:S04]  /*52a70*/  LDL.LU.64 R22, [R1+0xe70] ;  /* 0x000e700001167983 */ /* 0x000f280000300a00 */
[----:B------:R0:W-:Y:S04]  /*52a80*/  STL.64 [R1+0xe08], R12 ;  /* 0x000e080c01007387 */ /* 0x0001e80000100a00 */
[----:B0-----:R-:W2:Y:S04]  /*52a90*/  LDL.LU R12, [R1+0x56c] ;  /* 0x00056c00010c7983 */ /* 0x001ea80000300800 */
[----:B------:R-:W2:Y:S01]  /*52aa0*/  LDL.LU R13, [R1+0x568] ;  /* 0x00056800010d7983 */ /* 0x000ea20000300800 */
[----:B----4-:R-:W-:-:S03]  /*52ab0*/  FFMA2 R14, R14.F32x2.HI_LO, R22.F32x2.HI_LO, R20.F32x2.HI_LO ;  /* 0x000000160e0e7249 */ /* 0x010fc60000000014 */
[----:B--2---:R0:W-:Y:S04]  /*52ac0*/  STL.64 [R1+0xe10], R12 ;  /* 0x000e100c01007387 */ /* 0x0041e80000100a00 */
[----:B0-----:R-:W2:Y:S04]  /*52ad0*/  LDL.LU R12, [R1+0x60] ;  /* 0x00006000010c7983 */ /* 0x001ea80000300800 */
[----:B------:R-:W3:Y:S04]  /*52ae0*/  LDL.LU R18, [R1+0x564] ;  /* 0x0005640001127983 */ /* 0x000ee80000300800 */
[----:B------:R-:W3:Y:S04]  /*52af0*/  LDL.LU R19, [R1+0x560] ;  /* 0x0005600001137983 */ /* 0x000ee80000300800 */
[----:B------:R-:W4:Y:S04]  /*52b00*/  LDL.LU.64 R20, [R1+0xe68] ;  /* 0x000e680001147983 */ /* 0x000f280000300a00 */
[----:B------:R-:W4:Y:S01]  /*52b10*/  LDL.LU.64 R22, [R1+0xe60] ;  /* 0x000e600001167983 */ /* 0x000f220000300a00 */
[----:B------:R-:W-:Y:S01]  /*52b20*/  IMAD.MOV.U32 R8, RZ, RZ, R27 ;  /* 0x000000ffff087224 */ /* 0x000fe200078e001b */
[----:B------:R-:W-:Y:S01]  /*52b30*/  MOV R9, R25 ;  /* 0x0000001900097202 */ /* 0x000fe20000000f00 */
[----:B------:R-:W-:-:S02]  /*52b40*/  IMAD.MOV.U32 R10, RZ, RZ, R29 ;  /* 0x000000ffff0a7224 */ /* 0x000fc400078e001d */
[----:B------:R-:W-:Y:S02]  /*52b50*/  IMAD.MOV.U32 R11, RZ, RZ, R3 ;  /* 0x000000ffff0b7224 */ /* 0x000fe400078e0003 */
[----:B----4-:R-:W-:Y:S02]  /*52b60*/  FFMA2 R16, R16.F32x2.HI_LO, R22.F32x2.HI_LO, R20.F32x2.HI_LO ;  /* 0x0000001610107249 */ /* 0x010fe40000000014 */
[----:B------:R-:W4:Y:S04]  /*52b70*/  LDL.LU.64 R20, [R1+0xe58] ;  /* 0x000e580001147983 */ /* 0x000f280000300a00 */
[----:B------:R-:W4:Y:S01]  /*52b80*/  LDL.LU.64 R22, [R1+0xe50] ;  /* 0x000e500001167983 */ /* 0x000f220000300a00 */
[----:B------:R-:W-:Y:S02]  /*52b90*/  IMAD.MOV.U32 R24, RZ, RZ, R27 ;  /* 0x000000ffff187224 */ /* 0x000fe400078e001b */
[----:B------:R-:W-:Y:S01]  /*52ba0*/  IMAD.MOV.U32 R26, RZ, RZ, R29 ;  /* 0x000000ffff1a7224 */ /* 0x000fe200078e001d */
[----:B------:R-:W-:Y:S01]  /*52bb0*/  MOV R27, R3 ;  /* 0x00000003001b7202 */ /* 0x000fe20000000f00 */
[----:B----4-:R-:W-:Y:S01]  /*52bc0*/  HMMA.16816.F32 R20, R8, R6, R20 ;  /* 0x000000060814723c */ /* 0x010fe20000001814 */
[----:B------:R-:W5:Y:S04]  /*52bd0*/  LDL.LU.64 R6, [R1+0xe48] ;  /* 0x000e480001067983 */ /* 0x000f680000300a00 */
[----:B------:R-:W4:-:S14]  /*52be0*/  LDL.LU.64 R8, [R1+0x910] ;  /* 0x0009100001087983 */ /* 0x000f1c0000300a00 */
[----:B------:R0:W-:Y:S04]  /*52bf0*/  STL.64 [R1+0x840], R20 ;  /* 0x0008401401007387 */ /* 0x0001e80000100a00 */
[----:B------:R1:W-:Y:S04]  /*52c00*/  STL.64 [R1+0x848], R22 ;  /* 0x0008481601007387 */ /* 0x0003e80000100a00 */
[----:B------:R-:W2:Y:S04]  /*52c10*/  LDL.LU.64 R10, [R1+0x918] ;  /* 0x00091800010a7983 */ /* 0x000ea80000300a00 */
[----:B0-----:R-:W2:Y:S04]  /*52c20*/  LDL.LU R20, [R1] ;  /* 0x0000000001147983 */ /* 0x001ea80000300800 */
[----:B------:R-:W2:Y:S04]  /*52c30*/  LDL.LU R21, [R1+0xc] ;  /* 0x00000c0001157983 */ /* 0x000ea80000300800 */
[----:B-1----:R-:W2:Y:S04]  /*52c40*/  LDL.LU R22, [R1+0x8] ;  /* 0x0000080001167983 */ /* 0x002ea80000300800 */
[----:B------:R-:W2:Y:S04]  /*52c50*/  LDL.LU R23, [R1+0x14] ;  /* 0x0000140001177983 */ /* 0x000ea80000300800 */
[----:B------:R-:W2:Y:S04]  /*52c60*/  LDL.LU R29, [R1+0x4] ;  /* 0x00000400011d7983 */ /* 0x000ea80000300800 */
[----:B------:R-:W5:Y:S02]  /*52c70*/  LDL.LU.64 R2, [R1+0x908] ;  /* 0x0009080001027983 */ /* 0x000f640000300a00 */
[----:B-----5:R-:W-:-:S02]  /*52c80*/  FFMA2 R2, R2.F32x2.HI_LO, R6.F32x2.HI_LO, R4.F32x2.HI_LO ;  /* 0x0000000602027249 */ /* 0x020fc40000000004 */
[----:B------:R-:W4:Y:S04]  /*52c90*/  LDL.LU.64 R4, [R1+0xe40] ;  /* 0x000e400001047983 */ /* 0x000f280000300a00 */
[----:B------:R-:W4:Y:S01]  /*52ca0*/  LDL.LU.64 R6, [R1+0xe38] ;  /* 0x000e380001067983 */ /* 0x000f220000300a00 */
[----:B------:R-:W-:Y:S02]  /*52cb0*/  IMAD.MOV.U32 R13, RZ, RZ, R0 ;  /* 0x000000ffff0d7224 */ /* 0x000fe400078e0000 */
[----:B------:R-:W0:Y:S01]  /*52cc0*/  S2R R0, SR_CTAID.X ;  /* 0x0000000000007919 */ /* 0x000e220000002500 */
[----:B------:R-:W-:-:S04]  /*52cd0*/  UIADD3 UR6, UP0, UPT, UR6, 0x40, URZ ;  /* 0x0000004006067890 */ /* 0x000fc8000ff1e0ff */
[----:B------:R-:W-:Y:S01]  /*52ce0*/  UIADD3.X UR7, UPT, UPT, URZ, UR7, URZ, UP0, !UPT ;  /* 0x00000007ff077290 */ /* 0x000fe200087fe4ff */
[----:B----4-:R-:W-:Y:S02]  /*52cf0*/  FFMA2 R8, R8.F32x2.HI_LO, R6.F32x2.HI_LO, R4.F32x2.HI_LO ;  /* 0x0000000608087249 */ /* 0x010fe40000000004 */
[----:B------:R-:W2:Y:S04]  /*52d00*/  LDL.LU.64 R4, [R1+0xe30] ;  /* 0x000e300001047983 */ /* 0x000ea80000300a00 */
[----:B------:R-:W2:Y:S01]  /*52d10*/  LDL.LU.64 R6, [R1+0xe28] ;  /* 0x000e280001067983 */ /* 0x000ea20000300a00 */
[----:B0-----:R-:W-:-:S05]  /*52d20*/  SHF.L.U32 R0, R0, 0x8, RZ ;  /* 0x0000000800007819 */ /* 0x001fca00000006ff */
[----:B------:R-:W-:-:S05]  /*52d30*/  VIADD R0, R0, 0x100 ;  /* 0x0000010000007836 */ /* 0x000fca0000000000 */
[----:B------:R-:W-:Y:S01]  /*52d40*/  ISETP.LE.U32.AND P1, PT, R0, UR6, PT ;  /* 0x0000000600007c0c */ /* 0x000fe2000bf23070 */
[----:B------:R-:W-:-:S05]  /*52d50*/  IMAD.U32 R0, RZ, RZ, UR7 ;  /* 0x00000007ff007e24 */ /* 0x000fca000f8e00ff */
[----:B------:R-:W-:Y:S02]  /*52d60*/  ISETP.GE.U32.AND.EX P1, PT, R0, RZ, PT, P1 ;  /* 0x000000ff0000720c */ /* 0x000fe40003f26110 */
[----:B------:R-:W4:Y:S01]  /*52d70*/  LDL.LU R0, [R1+0x4d0] ;  /* 0x0004d00001007983 */ /* 0x000f220000300800 */
[----:B--2---:R-:W-:-:S03]  /*52d80*/  FFMA2 R10, R10.F32x2.HI_LO, R6.F32x2.HI_LO, R4.F32x2.HI_LO ;  /* 0x000000060a0a7249 */ /* 0x004fc60000000004 */
[----:B------:R-:W2:Y:S04]  /*52d90*/  LDL.LU.64 R4, [R1+0xe20] ;  /* 0x000e200001047983 */ /* 0x000ea80000300a00 */
[----:B------:R-:W2:Y:S02]  /*52da0*/  LDL.LU.64 R6, [R1+0xe18] ;  /* 0x000e180001067983 */ /* 0x000ea40000300a00 */
[----:B--2---:R-:W-:Y:S02]  /*52db0*/  HMMA.16816.F32 R4, R24, R12, R4 ;  /* 0x0000000c1804723c */ /* 0x004fe40000001804 */
[----:B------:R-:W2:Y:S04]  /*52dc0*/  LDL.LU.64 R12, [R1+0xe10] ;  /* 0x000e1000010c7983 */ /* 0x000ea80000300a00 */
[----:B------:R-:W5:Y:S01]  /*52dd0*/  LDL.LU R25, [R1+0x55c] ;  /* 0x00055c0001197983 */ /* 0x000f620000300800 */
[----:B---3--:R-:W-:-:S03]  /*52de0*/  LOP3.LUT R19, R19, R18, RZ, 0x3c, !PT ;  /* 0x0000001213137212 */ /* 0x008fc600078e3cff */
[----:B------:R-:W3:Y:S01]  /*52df0*/  LDL.LU R26, [R1+0x558] ;  /* 0x00055800011a7983 */ /* 0x000ee20000300800 */
[----:B------:R-:W-:-:S04]  /*52e00*/  LOP3.LUT R18, R19, R18, RZ, 0x3c, !PT ;  /* 0x0000001213127212 */ /* 0x000fc800078e3cff */
[----:B------:R-:W-:-:S04]  /*52e10*/  LOP3.LUT R19, R19, R18, RZ, 0x3c, !PT ;  /* 0x0000001213137212 */ /* 0x000fc800078e3cff */
[----:B------:R0:W-:Y:S04]  /*52e20*/  STL.64 [R1+0x830], R4 ;  /* 0x0008300401007387 */ /* 0x0001e80000100a00 */
[----:B------:R1:W-:Y:S04]  /*52e30*/  STL.64 [R1+0x838], R6 ;  /* 0x0008380601007387 */ /* 0x0003e80000100a00 */
[----:B------:R-:W3:Y:S04]  /*52e40*/  LDL.LU R27, [R1+0x554] ;  /* 0x00055400011b7983 */ /* 0x000ee80000300800 */
[----:B0-----:R-:W3:Y:S04]  /*52e50*/  LDL.LU R4, [R1+0x550] ;  /* 0x0005500001047983 */ /* 0x001ee80000300800 */
[----:B------:R-:W3:Y:S04]  /*52e60*/  LDL.LU R5, [R1+0x54c] ;  /* 0x00054c0001057983 */ /* 0x000ee80000300800 */
[----:B-1----:R-:W3:Y:S04]  /*52e70*/  LDL.LU R6, [R1+0x548] ;  /* 0x0005480001067983 */ /* 0x002ee80000300800 */
[----:B------:R-:W3:Y:S01]  /*52e80*/  LDL.LU R7, [R1+0x4d4] ;  /* 0x0004d40001077983 */ /* 0x000ee20000300800 */
[----:B--2---:R-:W-:-:S04]  /*52e90*/  LOP3.LUT R13, R13, R12, RZ, 0x3c, !PT ;  /* 0x0000000c0d0d7212 */ /* 0x004fc800078e3cff */
[----:B------:R-:W-:-:S04]  /*52ea0*/  LOP3.LUT R12, R13, R12, RZ, 0x3c, !PT ;  /* 0x0000000c0d0c7212 */ /* 0x000fc800078e3cff */
[----:B------:R-:W-:-:S05]  /*52eb0*/  LOP3.LUT R13, R13, R12, RZ, 0x3c, !PT ;  /* 0x0000000c0d0d7212 */ /* 0x000fca00078e3cff */
[----:B------:R0:W-:Y:S04]  /*52ec0*/  STL.64 [R1+0x4c0], R12 ;  /* 0x0004c00c01007387 */ /* 0x0001e80000100a00 */
[----:B0-----:R-:W2:Y:S04]  /*52ed0*/  LDL.LU.64 R12, [R1+0xe08] ;  /* 0x000e0800010c7983 */ /* 0x001ea80000300a00 */
[----:B------:R0:W-:Y:S04]  /*52ee0*/  STL.64 [R1+0x4c8], R18 ;  /* 0x0004c81201007387 */ /* 0x0001e80000100a00 */
[----:B0-----:R-:W2:Y:S01]  /*52ef0*/  LDL.LU.64 R18, [R1+0xe00] ;  /* 0x000e000001127983 */ /* 0x001ea20000300a00 */
[----:B---3--:R-:W-:-:S02]  /*52f00*/  IMAD.MOV.U32 R24, RZ, RZ, R26 ;  /* 0x000000ffff187224 */ /* 0x008fc400078e001a */
[----:B------:R-:W-:Y:S02]  /*52f10*/  IMAD.MOV.U32 R26, RZ, RZ, R4 ;  /* 0x000000ffff1a7224 */ /* 0x000fe400078e0004 */
[----:B----4-:R-:W-:Y:S01]  /*52f20*/  IMAD.MOV.U32 R4, RZ, RZ, R0 ;  /* 0x000000ffff047224 */ /* 0x010fe200078e0000 */
[----:B-----5:R0:W-:Y:S04]  /*52f30*/  STL.64 [R1+0x4d8], R24 ;  /* 0x0004d81801007387 */ /* 0x0201e80000100a00 */
[----:B------:R-:W-:Y:S01]  /*52f40*/  STL.64 [R1+0x4e0], R26 ;  /* 0x0004e01a01007387 */ /* 0x000fe20000100a00 */
[----:B0-----:R-:W-:Y:S01]  /*52f50*/  MOV R24, R6 ;  /* 0x0000000600187202 */ /* 0x001fe20000000f00 */
[----:B------:R-:W-:Y:S02]  /*52f60*/  IMAD.MOV.U32 R25, RZ, RZ, R5 ;  /* 0x000000ffff197224 */ /* 0x000fe400078e0005 */
[----:B------:R-:W-:Y:S01]  /*52f70*/  IMAD.MOV.U32 R5, RZ, RZ, R7 ;  /* 0x000000ffff057224 */ /* 0x000fe200078e0007 */
[----:B------:R-:W-:Y:S01]  /*52f80*/  MOV R6, R20 ;  /* 0x0000001400067202 */ /* 0x000fe20000000f00 */
[----:B------:R-:W-:-:S02]  /*52f90*/  IMAD.MOV.U32 R7, RZ, RZ, R29 ;  /* 0x000000ffff077224 */ /* 0x000fc400078e001d */
[----:B------:R-:W-:Y:S01]  /*52fa0*/  IMAD.MOV.U32 R20, RZ, RZ, R22 ;  /* 0x000000ffff147224 */ /* 0x000fe200078e0016 */
[----:B------:R-:W-:Y:S04]  /*52fb0*/  STL.64 [R1+0x4e8], R24 ;  /* 0x0004e81801007387 */ /* 0x000fe80000100a00 */
[----:B------:R0:W-:Y:S04]  /*52fc0*/  STL.64 [R1+0x4d0], R4 ;  /* 0x0004d00401007387 */ /* 0x0001e80000100a00 */
[----:B------:R1:W-:Y:S04]  /*52fd0*/  STL.64 [R1+0x8d0], R6 ;  /* 0x0008d00601007387 */ /* 0x0003e80000100a00 */
[----:B------:R-:W-:Y:S01]  /*52fe0*/  STL.64 [R1+0x8d8], R20 ;  /* 0x0008d81401007387 */ /* 0x000fe20000100a00 */
[----:B0-----:R-:W-:Y:S01]  /*52ff0*/  MOV R5, R23 ;  /* 0x0000001700057202 */ /* 0x001fe20000000f00 */
[----:B-1----:R-:W-:-:S02]  /*53000*/  IMAD.MOV.U32 R6, RZ, RZ, R28 ;  /* 0x000000ffff067224 */ /* 0x002fc400078e001c */
[----:B--2---:R-:W-:Y:S02]  /*53010*/  IMAD.MOV.U32 R4, RZ, RZ, R18 ;  /* 0x000000ffff047224 */ /* 0x004fe400078e0012 */
[----:B------:R-:W-:-:S03]  /*53020*/  IMAD.MOV.U32 R7, RZ, RZ, R19 ;  /* 0x000000ffff077224 */ /* 0x000fc600078e0013 */
[----:B------:R0:W-:Y:S04]  /*53030*/  STL.64 [R1+0x8e0], R4 ;  /* 0x0008e00401007387 */ /* 0x0001e80000100a00 */
[----:B------:R1:W-:Y:S04]  /*53040*/  STL.64 [R1+0x8e8], R6 ;  /* 0x0008e80601007387 */ /* 0x0003e80000100a00 */
[----:B------:R-:W-:Y:S01]  /*53050*/  STL.64 [R1+0x8f0], R12 ;  /* 0x0008f00c01007387 */ /* 0x000fe20000100a00 */
[----:B0-----:R-:W-:Y:S01]  /*53060*/  IMAD.MOV.U32 R4, RZ, RZ, R14 ;  /* 0x000000ffff047224 */ /* 0x001fe200078e000e */
[----:B------:R-:W-:Y:S01]  /*53070*/  MOV R5, R15 ;  /* 0x0000000f00057202 */ /* 0x000fe20000000f00 */
[----:B-1----:R-:W-:-:S02]  /*53080*/  IMAD.MOV.U32 R6, RZ, RZ, R16 ;  /* 0x000000ffff067224 */ /* 0x002fc400078e0010 */
[----:B------:R-:W-:Y:S02]  /*53090*/  IMAD.MOV.U32 R7, RZ, RZ, R17 ;  /* 0x000000ffff077224 */ /* 0x000fe400078e0011 */
[----:B------:R0:W-:Y:S04]  /*530a0*/  STL.64 [R1+0x8f8], R4 ;  /* 0x0008f80401007387 */ /* 0x0001e80000100a00 */
[----:B------:R-:W-:Y:S01]  /*530b0*/  STL.64 [R1+0x900], R6 ;  /* 0x0009000601007387 */ /* 0x000fe20000100a00 */
[----:B0-----:R-:W-:Y:S01]  /*530c0*/  IMAD.MOV.U32 R4, RZ, RZ, R2 ;  /* 0x000000ffff047224 */ /* 0x001fe200078e0002 */
[----:B------:R-:W-:Y:S02]  /*530d0*/  MOV R5, R3 ;  /* 0x0000000300057202 */ /* 0x000fe40000000f00 */
[----:B------:R-:W2:Y:S04]  /*530e0*/  LDL R2, [R1+0x8bc] ;  /* 0x0008bc0001027983 */ /* 0x000ea80000100800 */
[----:B------:R-:W-:Y:S04]  /*530f0*/  STL.64 [R1+0x908], R4 ;  /* 0x0009080401007387 */ /* 0x000fe80000100a00 */
[----:B------:R-:W3:Y:S04]  /*53100*/  LDL R0, [R1+0x8b8] ;  /* 0x0008b80001007983 */ /* 0x000ee80000100800 */
[----:B--2---:R0:W-:Y:S04]  /*53110*/  STL [R1+0x38c], R2 ;  /* 0x00038c0201007387 */ /* 0x0041e80000100800 */
[----:B0-----:R-:W2:Y:S04]  /*53120*/  LDL R2, [R1+0x8b4] ;  /* 0x0008b40001027983 */ /* 0x001ea80000100800 */
[----:B---3--:R0:W-:Y:S04]  /*53130*/  STL [R1+0x4f0], R0 ;  /* 0x0004f00001007387 */ /* 0x0081e80000100800 */
[----:B0-----:R-:W3:Y:S04]  /*53140*/  LDL R0, [R1+0x8b0] ;  /* 0x0008b00001007983 */ /* 0x001ee80000100800 */
        /* <DEDUP_REMOVED lines=55> */
[----:B0-----:R-:W3:Y:S01]  /*534c0*/  LDL R0, [R1+0x680] ;  /* 0x0006800001007983 */ /* 0x001ee20000100800 */
[----:B------:R-:W-:Y:S01]  /*534d0*/  MOV R3, R11 ;  /* 0x0000000b00037202 */ /* 0x000fe20000000f00 */
[----:B------:R-:W-:-:S02]  /*534e0*/  IMAD.MOV.U32 R4, RZ, RZ, R8 ;  /* 0x000000ffff047224 */ /* 0x000fc400078e0008 */
[----:B------:R-:W-:Y:S01]  /*534f0*/  IMAD.MOV.U32 R5, RZ, RZ, R9 ;  /* 0x000000ffff057224 */ /* 0x000fe200078e0009 */
[----:B------:R-:W-:Y:S02]  /*53500*/  ULEA UR5, UR13, UR5, 0x6 ;  /* 0x000000050d057291 */ /* 0x000fe4000f8e30ff */
[----:B------:R-:W-:Y:S01]  /*53510*/  ULEA UR4, UR16, UR4, 0x6 ;  /* 0x0000000410047291 */ /* 0x000fe2000f8e30ff */
[----:B--2---:R0:W-:Y:S02]  /*53520*/  STL [R1+0x970], R2 ;  /* 0x0009700201007387 */ /* 0x0041e40000100800 */
[----:B0-----:R-:W-:Y:S02]  /*53530*/  IMAD.MOV.U32 R2, RZ, RZ, R10 ;  /* 0x000000ffff027224 */ /* 0x001fe400078e000a */
[----:B---3--:R1:W-:Y:S04]  /*53540*/  STL [R1+0x974], R0 ;  /* 0x0009740001007387 */ /* 0x0083e80000100800 */
[----:B------:R1:W-:Y:S04]  /*53550*/  STL.64 [R1+0x918], R2 ;  /* 0x0009180201007387 */ /* 0x0003e80000100a00 */
[----:B------:R1:W-:Y:S01]  /*53560*/  STL.64 [R1+0x910], R4 ;  /* 0x0009100401007387 */ /* 0x0003e20000100a00 */
[----:B------:R-:W-:Y:S05]  /*53570*/  @!P1 BRA `(.L_x_1) ;  /* 0xfffffbe000989947 */ /* 0x000fea000383ffff */
.L_x_0:
[----:B------:R-:W2:Y:S01]  /*53580*/  LDL.LU.64 R14, [R1+0x4c0] ;  /* 0x0004c000010e7983 */ /* 0x000ea20000300a00 */
[----:B------:R-:W0:Y:S03]  /*53590*/  LDCU.64 UR4, c[0x0][0x3e0] ;  /* 0x00007c00ff0477ac */ /* 0x000e260008000a00 */
[----:B-1----:R-:W3:Y:S04]  /*535a0*/  LDL.LU.64 R2, [R1+0x4c8] ;  /* 0x0004c80001027983 */ /* 0x002ee80000300a00 */
[----:B------:R-:W4:Y:S04]  /*535b0*/  LDL.LU.64 R4, [R1+0x4d8] ;  /* 0x0004d80001047983 */ /* 0x000f280000300a00 */
[----:B------:R-:W5:Y:S04]  /*535c0*/  LDL.LU.64 R6, [R1+0x4e0] ;  /* 0x0004e00001067983 */ /* 0x000f680000300a00 */
[----:B------:R-:W4:Y:S04]  /*535d0*/  LDL.LU.64 R8, [R1+0x4e8] ;  /* 0x0004e80001087983 */ /* 0x000f280000300a00 */
[----:B------:R-:W5:Y:S04]  /*535e0*/  LDL.LU.64 R10, [R1+0x4d0] ;  /* 0x0004d000010a7983 */ /* 0x000f680000300a00 */
[----:B------:R-:W5:Y:S01]  /*535f0*/  LDL.LU.64 R12, [R1+0x8d0] ;  /* 0x0008d000010c7983 */ /* 0x000f620000300a00 */
[----:B------:R-:W-:Y:S01]  /*53600*/  BAR.SYNC.DEFER_BLOCKING 0x0 ;  /* 0x0000000000007b1d */ /* 0x000fe20000010000 */
[----:B--2---:R-:W-:-:S05]  /*53610*/  IMAD.MOV.U32 R0, RZ, RZ, R15 ;  /* 0x000000ffff007224 */ /* 0x004fca00078e000f */
[----:B------:R1:W-:Y:S04]  /*53620*/  STL [R1+0x8], R14 ;  /* 0x0000080e01007387 */ /* 0x0003e80000100800 */
[----:B---3--:R4:W-:Y:S04]  /*53630*/  STL [R1], R2 ;  /* 0x0000000201007387 */ /* 0x0089e80000100800 */
[----:B------:R2:W-:Y:S04]  /*53640*/  STL [R1+0x4], R0 ;  /* 0x0000040001007387 */ /* 0x0005e80000100800 */
[----:B-1----:R-:W3:Y:S01]  /*53650*/  LDL.LU.64 R14, [R1+0x8d8] ;  /* 0x0008d800010e7983 */ /* 0x002ee20000300a00 */
[----:B----4-:R-:W-:-:S03]  /*53660*/  IMAD.MOV.U32 R2, RZ, RZ, R4 ;  /* 0x000000ffff027224 */ /* 0x010fc600078e0004 */
[----:B------:R-:W4:Y:S01]  /*53670*/  LDL.LU.64 R16, [R1+0x8e0] ;  /* 0x0008e00001107983 */ /* 0x000f220000300a00 */
[----:B--2---:R-:W-:Y:S01]  /*53680*/  IMAD.MOV.U32 R0, RZ, RZ, R3 ;  /* 0x000000ffff007224 */ /* 0x004fe200078e0003 */
[----:B------:R-:W-:Y:S01]  /*53690*/  MOV R3, R5 ;  /* 0x0000000500037202 */ /* 0x000fe20000000f00 */
[----:B-----5:R-:W-:-:S03]  /*536a0*/  IMAD.MOV.U32 R4, RZ, RZ, R6 ;  /* 0x000000ffff047224 */ /* 0x020fc600078e0006 */
[----:B------:R-:W-:Y:S01]  /*536b0*/  STL [R1+0x1428], R0 ;  /* 0x0014280001007387 */ /* 0x000fe20000100800 */
[----:B------:R-:W-:-:S03]  /*536c0*/  IMAD.MOV.U32 R5, RZ, RZ, R7 ;  /* 0x000000ffff057224 */ /* 0x000fc600078e0007 */
[----:B------:R-:W-:Y:S01]  /*536d0*/  STL [R1+0x13fc], R2 ;  /* 0x0013fc0201007387 */ /* 0x000fe20000100800 */
[----:B------:R-:W-:-:S03]  /*536e0*/  IMAD.MOV.U32 R6, RZ, RZ, R8 ;  /* 0x000000ffff067224 */ /* 0x000fc600078e0008 */
[----:B------:R-:W2:Y:S01]  /*536f0*/  LDL.LU.64 R18, [R1+0x8e8] ;  /* 0x0008e80001127983 */ /* 0x000ea20000300a00 */
[----:B------:R-:W-:-:S03]  /*53700*/  MOV R7, R9 ;  /* 0x0000000900077202 */ /* 0x000fc60000000f00 */
[----:B------:R1:W-:Y:S01]  /*53710*/  STL [R1+0x1414], R3 ;  /* 0x0014140301007387 */ /* 0x0003e20000100800 */
[----:B------:R-:W-:-:S03]  /*53720*/  IMAD.MOV.U32 R8, RZ, RZ, R10 ;  /* 0x000000ffff087224 */ /* 0x000fc600078e000a */
[----:B------:R-:W-:Y:S01]  /*53730*/  STL [R1+0x13e8], R4 ;  /* 0x0013e80401007387 */ /* 0x000fe20000100800 */
[----:B------:R-:W-:-:S03]  /*53740*/  IMAD.MOV.U32 R9, RZ, RZ, R11 ;  /* 0x000000ffff097224 */ /* 0x000fc600078e000b */
[----:B------:R-:W5:Y:S01]  /*53750*/  LDL.LU.64 R20, [R1+0x8f0] ;  /* 0x0008f00001147983 */ /* 0x000f620000300a00 */
[----:B------:R-:W-:-:S03]  /*53760*/  IMAD.MOV.U32 R10, RZ, RZ, R12 ;  /* 0x000000ffff0a7224 */ /* 0x000fc600078e000c */
[----:B------:R-:W5:Y:S04]  /*53770*/  LDL.LU.64 R22, [R1+0x8f8] ;  /* 0x0008f80001167983 */ /* 0x000f680000300a00 */
[----:B------:R-:W-:Y:S04]  /*53780*/  STL [R1+0x13f8], R5 ;  /* 0x0013f80501007387 */ /* 0x000fe80000100800 */
[----:B------:R-:W-:Y:S04]  /*53790*/  STL [R1+0x13d4], R6 ;  /* 0x0013d40601007387 */ /* 0x000fe80000100800 */
[----:B------:R-:W5:Y:S04]  /*537a0*/  LDL.LU.64 R24, [R1+0x900] ;  /* 0x0009000001187983 */ /* 0x000f680000300a00 */
[----:B------:R-:W-:Y:S04]  /*537b0*/  STL [R1+0x13e0], R7 ;  /* 0x0013e00701007387 */ /* 0x000fe80000100800 */
[----:B------:R-:W-:Y:S04]  /*537c0*/  STL [R1+0x13c0], R8 ;  /* 0x0013c00801007387 */ /* 0x000fe80000100800 */
[----:B------:R-:W5:Y:S04]  /*537d0*/  LDL.LU.64 R26, [R1+0x908] ;  /* 0x00090800011a7983 */ /* 0x000f680000300a00 */
[----:B------:R-:W-:Y:S04]  /*537e0*/  STL [R1+0x13cc], R9 ;  /* 0x0013cc0901007387 */ /* 0x000fe80000100800 */
[----:B------:R-:W-:Y:S04]  /*537f0*/  STL [R1+0x13ac], R10 ;  /* 0x0013ac0a01007387 */ /* 0x000fe80000100800 */
[----:B------:R-:W5:Y:S04]  /*53800*/  LDL.LU.64 R28, [R1+0x910] ;  /* 0x00091000011c7983 */ /* 0x000f680000300a00 */
[----:B-1----:R-:W5:Y:S01]  /*53810*/  LDL.LU.64 R2, [R1+0x918] ;  /* 0x0009180001027983 */ /* 0x002f620000300a00 */
[----:B------:R-:W-:-:S05]  /*53820*/  MOV R11, R13 ;  /* 0x0000000d000b7202 */ /* 0x000fca0000000f00 */
[----:B------:R-:W-:Y:S01]  /*53830*/  STL [R1+0x13b4], R11 ;  /* 0x0013b40b01007387 */ /* 0x000fe20000100800 */
[----:B---3--:R-:W-:Y:S02]  /*53840*/  IMAD.MOV.U32 R12, RZ, RZ, R14 ;  /* 0x000000ffff0c7224 */ /* 0x008fe400078e000e */
[----:B------:R-:W-:Y:S02]  /*53850*/  IMAD.MOV.U32 R13, RZ, RZ, R15 ;  /* 0x000000ffff0d7224 */ /* 0x000fe400078e000f */
[----:B----4-:R-:W-:Y:S01]  /*53860*/  IMAD.MOV.U32 R14, RZ, RZ, R16 ;  /* 0x000000ffff0e7224 */ /* 0x010fe200078e0010 */
[----:B------:R-:W-:Y:S01]  /*53870*/  MOV R15, R17 ;  /* 0x00000011000f7202 */ /* 0x000fe20000000f00 */
[----:B------:R-:W-:Y:S04]  /*53880*/  STL [R1+0x139c], R12 ;  /* 0x00139c0c01007387 */ /* 0x000fe80000100800 */
[----:B------:R-:W-:Y:S04]  /*53890*/  STL [R1+0x13a8], R13 ;  /* 0x0013a80d01007387 */ /* 0x000fe80000100800 */
[----:B------:R-:W-:Y:S01]  /*538a0*/  STL [R1+0x1388], R14 ;  /* 0x0013880e01007387 */ /* 0x000fe20000100800 */
[----:B--2---:R-:W-:-:S02]  /*538b0*/  IMAD.MOV.U32 R16, RZ, RZ, R18 ;  /* 0x000000ffff107224 */ /* 0x004fc400078e0012 */
[----:B------:R-:W-:Y:S01]  /*538c0*/  IMAD.MOV.U32 R17, RZ, RZ, R19 ;  /* 0x000000ffff117224 */ /* 0x000fe200078e0013 */
[----:B------:R-:W-:Y:S04]  /*538d0*/  STL [R1+0x1398], R15 ;  /* 0x0013980f01007387 */ /* 0x000fe80000100800 */
[----:B------:R-:W-:Y:S01]  /*538e0*/  STL [R1+0x1374], R16 ;  /* 0x0013741001007387 */ /* 0x000fe20000100800 */
[----:B-----5:R-:W-:Y:S01]  /*538f0*/  IMAD.MOV.U32 R18, RZ, RZ, R20 ;  /* 0x000000ffff127224 */ /* 0x020fe200078e0014 */
[----:B------:R-:W-:Y:S02]  /*53900*/  MOV R19, R21 ;  /* 0x0000001500137202 */ /* 0x000fe40000000f00 */
[----:B------:R-:W-:Y:S01]  /*53910*/  STL [R1+0x1384], R17 ;  /* 0x0013841101007387 */ /* 0x000fe20000100800 */
[----:B------:R-:W-:-:S02]  /*53920*/  IMAD.MOV.U32 R20, RZ, RZ, R22 ;  /* 0x000000ffff147224 */ /* 0x000fc400078e0016 */
[----:B------:R-:W-:Y:S01]  /*53930*/  IMAD.MOV.U32 R21, RZ, RZ, R23 ;  /* 0x000000ffff157224 */ /* 0x000fe200078e0017 */
[----:B------:R-:W-:Y:S04]  /*53940*/  STL [R1+0x1368], R18 ;  /* 0x0013681201007387 */ /* 0x000fe80000100800 */
[----:B------:R-:W-:Y:S01]  /*53950*/  STL [R1+0x1370], R19 ;  /* 0x0013701301007387 */ /* 0x000fe20000100800 */
[----:B------:R-:W-:Y:S01]  /*53960*/  IMAD.MOV.U32 R22, RZ, RZ, R24 ;  /* 0x000000ffff167224 */ /* 0x000fe200078e0018 */
[----:B------:R-:W-:Y:S02]  /*53970*/  MOV R23, R25 ;  /* 0x0000001900177202 */ /* 0x000fe40000000f00 */
[----:B------:R-:W-:Y:S04]  /*53980*/  STL [R1+0x135c], R20 ;  /* 0x00135c1401007387 */ /* 0x000fe80000100800 */
[----:B------:R-:W-:Y:S01]  /*53990*/  STL [R1+0x1364], R21 ;  /* 0x0013641501007387 */ /* 0x000fe20000100800 */
[----:B------:R-:W-:-:S02]  /*539a0*/  IMAD.MOV.U32 R24, RZ, RZ, R26 ;  /* 0x000000ffff187224 */ /* 0x000fc400078e001a */
[----:B------:R-:W-:Y:S01]  /*539b0*/  IMAD.MOV.U32 R25, RZ, RZ, R27 ;  /* 0x000000ffff197224 */ /* 0x000fe200078e001b */
[----:B------:R-:W-:Y:S04]  /*539c0*/  STL [R1+0x1350], R22 ;  /* 0x0013501601007387 */ /* 0x000fe80000100800 */
[----:B------:R-:W-:Y:S01]  /*539d0*/  STL [R1+0x1358], R23 ;  /* 0x0013581701007387 */ /* 0x000fe20000100800 */
[----:B------:R-:W-:Y:S01]  /*539e0*/  IMAD.MOV.U32 R26, RZ, RZ, R28 ;  /* 0x000000ffff1a7224 */ /* 0x000fe200078e001c */
[----:B------:R-:W-:Y:S02]  /*539f0*/  MOV R27, R29 ;  /* 0x0000001d001b7202 */ /* 0x000fe40000000f00 */
[----:B------:R-:W-:Y:S01]  /*53a00*/  STL [R1+0x1344], R24 ;  /* 0x0013441801007387 */ /* 0x000fe20000100800 */
[----:B------:R-:W-:-:S02]  /*53a10*/  IMAD.MOV.U32 R28, RZ, RZ, R2 ;  /* 0x000000ffff1c7224 */ /* 0x000fc400078e0002 */
[----:B------:R-:W-:Y:S01]  /*53a20*/  IMAD.MOV.U32 R29, RZ, RZ, R3 ;  /* 0x000000ffff1d7224 */ /* 0x000fe200078e0003 */
[----:B------:R-:W-:Y:S04]  /*53a30*/  STL [R1+0x134c], R25 ;  /* 0x00134c1901007387 */ /* 0x000fe80000100800 */
[----:B------:R-:W-:Y:S04]  /*53a40*/  STL [R1+0x1338], R26 ;  /* 0x0013381a01007387 */ /* 0x000fe80000100800 */
[----:B------:R-:W-:Y:S04]  /*53a50*/  STL [R1+0x1340], R27 ;  /* 0x0013401b01007387 */ /* 0x000fe80000100800 */
[----:B------:R-:W-:Y:S04]  /*53a60*/  STL [R1+0x132c], R28 ;  /* 0x00132c1c01007387 */ /* 0x000fe80000100800 */
[----:B------:R-:W-:Y:S04]  /*53a70*/  STL [R1+0x1334], R29 ;  /* 0x0013341d01007387 */ /* 0x000fe80000100800 */
[----:B------:R-:W2:Y:S04]  /*53a80*/  LDL.LU R0, [R1+0x630] ;  /* 0x0006300001007983 */ /* 0x000ea80000300800 */
[----:B------:R-:W3:Y:S04]  /*53a90*/  LDL.LU R2, [R1+0x634] ;  /* 0x0006340001027983 */ /* 0x000ee80000300800 */
[----:B--2---:R1:W-:Y:S04]  /*53aa0*/  STL [R1+0x53c], R0 ;  /* 0x00053c0001007387 */ /* 0x0043e80000100800 */
[----:B-1----:R-:W2:Y:S04]  /*53ab0*/  LDL.LU R0, [R1+0x638] ;  /* 0x0006380001007983 */ /* 0x002ea80000300800 */
[----:B---3--:R1:W-:Y:S04]  /*53ac0*/  STL [R1+0x538], R2 ;  /* 0x0005380201007387 */ /* 0x0083e80000100800 */
[----:B-1----:R-:W3:Y:S04]  /*53ad0*/  LDL.LU R2, [R1+0x63c] ;  /* 0x00063c0001027983 */ /* 0x002ee80000300800 */
        /* <DEDUP_REMOVED lines=15> */
[----:B------:R-:W3:Y:S04]  /*53bd0*/  LDL.LU R3, [R1+0x61c] ;  /* 0x00061c0001037983 */ /* 0x000ee80000300800 */
[----:B-1----:R-:W4:Y:S04]  /*53be0*/  LDL.LU R2, [R1+0x600] ;  /* 0x0006000001027983 */ /* 0x002f280000300800 */
[----:B---3--:R1:W-:Y:S04]  /*53bf0*/  STL [R1+0x510], R3 ;  /* 0x0005100301007387 */ /* 0x0083e80000100800 */
[----:B-1----:R-:W3:Y:S04]  /*53c00*/  LDL.LU R3, [R1+0x604] ;  /* 0x0006040001037983 */ /* 0x002ee80000300800 */
[----:B----4-:R1:W-:Y:S04]  /*53c10*/  STL [R1+0x50c], R2 ;  /* 0x00050c0201007387 */ /* 0x0103e80000100800 */
[----:B-1----:R-:W4:Y:S04]  /*53c20*/  LDL.LU R2, [R1+0x608] ;  /* 0x0006080001027983 */ /* 0x002f280000300800 */
[----:B---3--:R1:W-:Y:S04]  /*53c30*/  STL [R1+0x508], R3 ;  /* 0x0005080301007387 */ /* 0x0083e80000100800 */
[----:B-1----:R-:W3:Y:S04]  /*53c40*/  LDL.LU R3, [R1+0x60c] ;  /* 0x00060c0001037983 */ /* 0x002ee80000300800 */
[----:B----4-:R1:W-:Y:S04]  /*53c50*/  STL [R1+0x504], R2 ;  /* 0x0005040201007387 */ /* 0x0103e80000100800 */
[----:B-1----:R-:W4:Y:S04]  /*53c60*/  LDL.LU R2, [R1+0x5f0] ;  /* 0x0005f00001027983 */ /* 0x002f280000300800 */
[----:B---3--:R1:W-:Y:S04]  /*53c70*/  STL [R1+0x500], R3 ;  /* 0x0005000301007387 */ /* 0x0083e80000100800 */
[----:B----4-:R3:W-:Y:S04]  /*53c80*/  STL [R1+0x1410], R2 ;  /* 0x0014100201007387 */ /* 0x0107e80000100800 */
[----:B-1----:R-:W4:Y:S04]  /*53c90*/  LDL.LU R3, [R1+0x5f4] ;  /* 0x0005f40001037983 */ /* 0x002f280000300800 */
[----:B---3--:R-:W3:Y:S04]  /*53ca0*/  LDL.LU R2, [R1+0x5f8] ;  /* 0x0005f80001027983 */ /* 0x008ee80000300800 */
[----:B----4-:R1:W-:Y:S04]  /*53cb0*/  STL [R1+0x4f8], R3 ;  /* 0x0004f80301007387 */ /* 0x0103e80000100800 */
[----:B---3--:R3:W-:Y:S04]  /*53cc0*/  STL [R1+0x1418], R2 ;  /* 0x0014180201007387 */ /* 0x0087e80000100800 */
[----:B-1----:R-:W4:Y:S04]  /*53cd0*/  LDL.LU R3, [R1+0x5fc] ;  /* 0x0005fc0001037983 */ /* 0x002f280000300800 */
[----:B---3--:R-:W3:Y:S04]  /*53ce0*/  LDL.LU R2, [R1+0x5e0] ;  /* 0x0005e00001027983 */ /* 0x008ee80000300800 */
[----:B----4-:R1:W-:Y:S04]  /*53cf0*/  STL [R1+0x4f0], R3 ;  /* 0x0004f00301007387 */ /* 0x0103e80000100800 */
[----:B-1----:R-:W4:Y:S04]  /*53d00*/  LDL.LU R3, [R1+0x5e4] ;  /* 0x0005e40001037983 */ /* 0x002f280000300800 */
[----:B---3--:R1:W-:Y:S04]  /*53d10*/  STL [R1+0x4ec], R2 ;  /* 0x0004ec0201007387 */ /* 0x0083e80000100800 */
[----:B-1----:R-:W3:Y:S04]  /*53d20*/  LDL.LU R2, [R1+0x5e8] ;  /* 0x0005e80001027983 */ /* 0x002ee80000300800 */
[----:B----4-:R1:W-:Y:S04]  /*53d30*/  STL [R1+0x4e8], R3 ;  /* 0x0004e80301007387 */ /* 0x0103e80000100800 */
[----:B-1----:R-:W4:Y:S04]  /*53d40*/  LDL.LU R3, [R1+0x5ec] ;  /* 0x0005ec0001037983 */ /* 0x002f280000300800 */
[----:B---3--:R-:W-:Y:S04]  /*53d50*/  STL [R1+0x4e4], R2 ;  /* 0x0004e40201007387 */ /* 0x008fe80000100800 */
[----:B----4-:R1:W-:Y:S04]  /*53d60*/  STL [R1+0x141c], R3 ;  /* 0x00141c0301007387 */ /* 0x0103e80000100800 */
[----:B-1----:R-:W3:Y:S04]  /*53d70*/  LDL.LU R3, [R1+0x5d0] ;  /* 0x0005d00001037983 */ /* 0x002ee80000300800 */
[----:B------:R-:W4:Y:S04]  /*53d80*/  LDL.LU R2, [R1+0x5d4] ;  /* 0x0005d40001027983 */ /* 0x000f280000300800 */
        /* <DEDUP_REMOVED lines=12> */
[----:B---3--:R-:W-:Y:S04]  /*53e50*/  STL [R1+0x4c4], R3 ;  /* 0x0004c40301007387 */ /* 0x008fe80000100800 */
[----:B------:R-:W3:Y:S04]  /*53e60*/  LDL.LU R4, [R1+0x5b0] ;  /* 0x0005b00001047983 */ /* 0x000ee80000300800 */
[----:B----4-:R1:W-:Y:S04]  /*53e70*/  STL [R1+0x4c0], R2 ;  /* 0x0004c00201007387 */ /* 0x0103e80000100800 */
[----:B---3--:R3:W-:Y:S04]  /*53e80*/  STL [R1+0x13f4], R4 ;  /* 0x0013f40401007387 */ /* 0x0087e80000100800 */
[----:B-1----:R-:W4:Y:S04]  /*53e90*/  LDL.LU R2, [R1+0x5b4] ;  /* 0x0005b40001027983 */ /* 0x002f280000300800 */
[----:B---3--:R-:W3:Y:S04]  /*53ea0*/  LDL.LU R4, [R1+0x5b8] ;  /* 0x0005b80001047983 */ /* 0x008ee80000300800 */
[----:B----4-:R1:W-:Y:S04]  /*53eb0*/  STL [R1+0x388], R2 ;  /* 0x0003880201007387 */ /* 0x0103e80000100800 */
[----:B---3--:R-:W-:Y:S04]  /*53ec0*/  STL [R1+0x1400], R4 ;  /* 0x0014000401007387 */ /* 0x008fe80000100800 */
[----:B------:R-:W3:Y:S04]  /*53ed0*/  LDL.LU R3, [R1+0x5bc] ;  /* 0x0005bc0001037983 */ /* 0x000ee80000300800 */
[----:B-1----:R-:W4:Y:S04]  /*53ee0*/  LDL.LU R2, [R1+0x5a0] ;  /* 0x0005a00001027983 */ /* 0x002f280000300800 */
[----:B---3--:R1:W-:Y:S04]  /*53ef0*/  STL [R1+0x380], R3 ;  /* 0x0003800301007387 */ /* 0x0083e80000100800 */
[----:B-1----:R-:W3:Y:S04]  /*53f00*/  LDL.LU R3, [R1+0x5a4] ;  /* 0x0005a40001037983 */ /* 0x002ee80000300800 */
[----:B----4-:R1:W-:Y:S04]  /*53f10*/  STL [R1+0x37c], R2 ;  /* 0x00037c0201007387 */ /* 0x0103e80000100800 */
[----:B-1----:R-:W4:Y:S04]  /*53f20*/  LDL.LU R2, [R1+0x5a8] ;  /* 0x0005a80001027983 */ /* 0x002f280000300800 */
[----:B---3--:R1:W-:Y:S04]  /*53f30*/  STL [R1+0x378], R3 ;  /* 0x0003780301007387 */ /* 0x0083e80000100800 */
[----:B------:R-:W3:Y:S04]  /*53f40*/  LDL.LU R5, [R1+0x5ac] ;  /* 0x0005ac0001057983 */ /* 0x000ee80000300800 */
[----:B----4-:R4:W-:Y:S04]  /*53f50*/  STL [R1+0x374], R2 ;  /* 0x0003740201007387 */ /* 0x0109e80000100800 */
[----:B---3--:R-:W-:Y:S04]  /*53f60*/  STL [R1+0x1404], R5 ;  /* 0x0014040501007387 */ /* 0x008fe80000100800 */
[----:B-1----:R-:W3:Y:S04]  /*53f70*/  LDL.LU R3, [R1+0x590] ;  /* 0x0005900001037983 */ /* 0x002ee80000300800 */
[----:B----4-:R-:W4:Y:S04]  /*53f80*/  LDL.LU R2, [R1+0x594] ;  /* 0x0005940001027983 */ /* 0x010f280000300800 */
        /* <DEDUP_REMOVED lines=285> */
[----:B-1----:R-:W5:Y:S04]  /*55160*/  LDL.LU R3, [R1+0x4a0] ;  /* 0x0004a00001037983 */ /* 0x002f680000300800 */
[----:B----4-:R-:W4:Y:S04]  /*55170*/  LDL.LU R2, [R1+0x4a4] ;  /* 0x0004a40001027983 */ /* 0x010f280000300800 */
[----:B-----5:R1:W-:Y:S04]  /*55180*/  STL [R1+0x104], R3 ;  /* 0x0001040301007387 */ /* 0x0203e80000100800 */
[----:B-1----:R-:W5:Y:S04]  /*55190*/  LDL.LU R3, [R1+0x4a8] ;  /* 0x0004a80001037983 */ /* 0x002f680000300800 */
[----:B----4-:R1:W-:Y:S04]  /*551a0*/  STL [R1+0x108], R2 ;  /* 0x0001080201007387 */ /* 0x0103e80000100800 */
[----:B-1----:R-:W4:Y:S04]  /*551b0*/  LDL.LU R2, [R1+0x4ac] ;  /* 0x0004ac0001027983 */ /* 0x002f280000300800 */
        /* <DEDUP_REMOVED lines=8> */
[----:B-----5:R-:W-:Y:S04]  /*55240*/  STL [R1+0x11c], R3 ;  /* 0x00011c0301007387 */ /* 0x020fe80000100800 */
[----:B------:R-:W5:Y:S04]  /*55250*/  LDL.LU R24, [R1+0x440] ;  /* 0x0004400001187983 */ /* 0x000f680000300800 */
[----:B----4-:R1:W-:Y:S04]  /*55260*/  STL [R1+0x120], R2 ;  /* 0x0001200201007387 */ /* 0x0103e80000100800 */
[----:B-----5:R4:W-:Y:S04]  /*55270*/  STL [R1+0x1348], R24 ;  /* 0x0013481801007387 */ /* 0x0209e80000100800 */
[----:B-1----:R-:W5:Y:S04]  /*55280*/  LDL.LU R2, [R1+0x444] ;  /* 0x0004440001027983 */ /* 0x002f680000300800 */
[----:B----4-:R-:W4:Y:S04]  /*55290*/  LDL.LU R24, [R1+0x448] ;  /* 0x0004480001187983 */ /* 0x010f280000300800 */
[----:B-----5:R1:W-:Y:S04]  /*552a0*/  STL [R1+0x128], R2 ;  /* 0x0001280201007387 */ /* 0x0203e80000100800 */
[----:B------:R-:W5:Y:S04]  /*552b0*/  LDL.LU R3, [R1+0x44c] ;  /* 0x00044c0001037983 */ /* 0x000f680000300800 */
[----:B-1----:R-:W2:Y:S04]  /*552c0*/  LDL.LU R2, [R1+0x450] ;  /* 0x0004500001027983 */ /* 0x002ea80000300800 */
[----:B-----5:R1:W-:Y:S04]  /*552d0*/  STL [R1+0x130], R3 ;  /* 0x0001300301007387 */ /* 0x0203e80000100800 */
[----:B-1----:R-:W5:Y:S04]  /*552e0*/  LDL.LU R3, [R1+0x454] ;  /* 0x0004540001037983 */ /* 0x002f680000300800 */
[----:B--2---:R1:W-:Y:S04]  /*552f0*/  STL [R1+0x134], R2 ;  /* 0x0001340201007387 */ /* 0x0043e80000100800 */
[----:B-1----:R-:W2:Y:S04]  /*55300*/  LDL.LU R2, [R1+0x458] ;  /* 0x0004580001027983 */ /* 0x002ea80000300800 */
[----:B-----5:R1:W-:Y:S04]  /*55310*/  STL [R1+0x138], R3 ;  /* 0x0001380301007387 */ /* 0x0203e80000100800 */
[----:B------:R-:W5:Y:S04]  /*55320*/  LDL.LU R25, [R1+0x45c] ;  /* 0x00045c0001197983 */ /* 0x000f680000300800 */
[----:B--2---:R2:W-:Y:S04]  /*55330*/  STL [R1+0x13c], R2 ;  /* 0x00013c0201007387 */ /* 0x0045e80000100800 */
[----:B-1----:R-:W3:Y:S04]  /*55340*/  LDL.LU R3, [R1+0x460] ;  /* 0x0004600001037983 */ /* 0x002ee80000300800 */
[----:B--2---:R-:W2:Y:S04]  /*55350*/  LDL.LU R2, [R1+0x464] ;  /* 0x0004640001027983 */ /* 0x004ea80000300800 */
        /* <DEDUP_REMOVED lines=12> */
[----:B---3--:R-:W-:Y:S04]  /*55420*/  STL [R1+0x15c], R3 ;  /* 0x00015c0301007387 */ /* 0x008fe80000100800 */
[----:B------:R-:W3:Y:S04]  /*55430*/  LDL.LU R26, [R1+0x400] ;  /* 0x00040000011a7983 */ /* 0x000ee80000300800 */
[----:B--2---:R1:W-:Y:S04]  /*55440*/  STL [R1+0x160], R2 ;  /* 0x0001600201007387 */ /* 0x0043e80000100800 */
[----:B---3--:R2:W-:Y:S04]  /*55450*/  STL [R1+0x133c], R26 ;  /* 0x00133c1a01007387 */ /* 0x0085e80000100800 */
[----:B-1----:R-:W3:Y:S04]  /*55460*/  LDL.LU R2, [R1+0x404] ;  /* 0x0004040001027983 */ /* 0x002ee80000300800 */
[----:B--2---:R-:W2:Y:S04]  /*55470*/  LDL.LU R26, [R1+0x408] ;  /* 0x00040800011a7983 */ /* 0x004ea80000300800 */
[----:B---3--:R1:W-:Y:S04]  /*55480*/  STL [R1+0x168], R2 ;  /* 0x0001680201007387 */ /* 0x0083e80000100800 */
[----:B------:R-:W3:Y:S04]  /*55490*/  LDL.LU R3, [R1+0x40c] ;  /* 0x00040c0001037983 */ /* 0x000ee80000300800 */
        /* <DEDUP_REMOVED lines=8> */
[----:B-1----:R-:W2:Y:S04]  /*55520*/  LDL.LU R2, [R1+0x420] ;  /* 0x0004200001027983 */ /* 0x002ea80000300800 */
        /* <DEDUP_REMOVED lines=15> */
[----:B------:R-:W2:Y:S04]  /*55620*/  LDL.LU R28, [R1+0x3c0] ;  /* 0x0003c000011c7983 */ /* 0x000ea80000300800 */
[----:B---3--:R1:W-:Y:S04]  /*55630*/  STL [R1+0x1a0], R3 ;  /* 0x0001a00301007387 */ /* 0x0083e80000100800 */
[----:B--2---:R2:W-:Y:S04]  /*55640*/  STL [R1+0x1330], R28 ;  /* 0x0013301c01007387 */ /* 0x0045e80000100800 */
        /* <DEDUP_REMOVED lines=35> */
[----:B------:R-:W2:Y:S04]  /*55880*/  LDL.LU R8, [R1+0x8] ;  /* 0x0000080001087983 */ /* 0x000ea80000300800 */
[----:B-1----:R-:W2:Y:S04]  /*55890*/  LDL.LU R3, [R1+0x820] ;  /* 0x0008200001037983 */ /* 0x002ea80000300800 */
[----:B---3--:R1:W-:Y:S04]  /*558a0*/  STL [R1+0x1fc], R4 ;  /* 0x0001fc0401007387 */ /* 0x0083e80000100800 */
[----:B-1----:R-:W3:Y:S04]  /*558b0*/  LDL.LU R4, [R1+0x824] ;  /* 0x0008240001047983 */ /* 0x002ee80000300800 */
[----:B--2---:R-:W-:Y:S04]  /*558c0*/  STL [R1+0x218], R3 ;  /* 0x0002180301007387 */ /* 0x004fe80000100800 */
[----:B------:R-:W2:Y:S04]  /*558d0*/  LDL.LU R5, [R1+0x828] ;  /* 0x0008280001057983 */ /* 0x000ea80000300800 */
[----:B---3--:R1:W-:Y:S04]  /*558e0*/  STL [R1+0x214], R4 ;  /* 0x0002140401007387 */ /* 0x0083e80000100800 */
[----:B-1----:R-:W3:Y:S04]  /*558f0*/  LDL.LU R4, [R1+0x82c] ;  /* 0x00082c0001047983 */ /* 0x002ee80000300800 */
[----:B--2---:R-:W-:Y:S04]  /*55900*/  STL [R1+0x1f8], R5 ;  /* 0x0001f80501007387 */ /* 0x004fe80000100800 */
[----:B------:R-:W2:Y:S04]  /*55910*/  LDL.LU R6, [R1+0x840] ;  /* 0x0008400001067983 */ /* 0x000ea80000300800 */
[----:B---3--:R-:W-:Y:S04]  /*55920*/  STL [R1+0x1f4], R4 ;  /* 0x0001f40401007387 */ /* 0x008fe80000100800 */
[----:B--2---:R1:W-:Y:S04]  /*55930*/  STL [R1+0x210], R6 ;  /* 0x0002100601007387 */ /* 0x0043e80000100800 */
[----:B-1----:R-:W2:Y:S01]  /*55940*/  LDL.LU R6, [R1+0x844] ;  /* 0x0008440001067983 */ /* 0x002ea20000300800 */
[----:B------:R-:W1:Y:S03]  /*55950*/  S2R R3, SR_TID.X ;  /* 0x0000000000037919 */ /* 0x000e660000002100 */
[----:B--2---:R2:W-:Y:S04]  /*55960*/  STL [R1+0x20c], R6 ;  /* 0x00020c0601007387 */ /* 0x0045e80000100800 */
[----:B------:R-:W3:Y:S04]  /*55970*/  LDL.LU R7, [R1+0x848] ;  /* 0x0008480001077983 */ /* 0x000ee80000300800 */
[----:B--2---:R-:W2:Y:S01]  /*55980*/  LDL.LU R6, [R1+0x84c] ;  /* 0x00084c0001067983 */ /* 0x004ea20000300800 */
[C---:B-1----:R-:W-:Y:S01]  /*55990*/  IMAD.SHL.U32 R5, R3.reuse, 0x200, RZ ;  /* 0x0000020003057824 */ /* 0x042fe200078e00ff */
[----:B------:R-:W-:-:S04]  /*559a0*/  SHF.L.U32 R4, R3, 0x3, RZ ;  /* 0x0000000303047819 */ /* 0x000fc800000006ff */
[----:B------:R-:W-:Y:S02]  /*559b0*/  LOP3.LUT R4, R4, 0x80, RZ, 0xc0, !PT ;  /* 0x0000008004047812 */ /* 0x000fe400078ec0ff */
[----:B------:R-:W-:-:S04]  /*559c0*/  LOP3.LUT R5, R5, 0x1000, RZ, 0xc0, !PT ;  /* 0x0000100005057812 */ /* 0x000fc800078ec0ff */
[----:B------:R-:W-:Y:S01]  /*559d0*/  IADD3 R5, PT, PT, R4, UR9, R5 ;  /* 0x0000000904057c10 */ /* 0x000fe2000fffe005 */
[----:B---3--:R1:W-:Y:S04]  /*559e0*/  STL [R1+0x1f0], R7 ;  /* 0x0001f00701007387 */ /* 0x0083e80000100800 */
[----:B--2---:R2:W-:Y:S04]  /*559f0*/  STL [R1+0x1ec], R6 ;  /* 0x0001ec0601007387 */ /* 0x0045e80000100800 */
[----:B------:R-:W3:Y:S04]  /*55a00*/  LDL.LU R4, [R1+0x830] ;  /* 0x0008300001047983 */ /* 0x000ee80000300800 */
[----:B------:R-:W2:Y:S04]  /*55a10*/  LDL.LU R13, [R1+0x500] ;  /* 0x00050000010d7983 */ /* 0x000ea80000300800 */
[----:B------:R-:W2:Y:S04]  /*55a20*/  LDL.LU R12, [R1+0x504] ;  /* 0x00050400010c7983 */ /* 0x000ea80000300800 */
[----:B---3--:R3:W-:Y:S04]  /*55a30*/  STL [R1+0x208], R4 ;  /* 0x0002080401007387 */ /* 0x0087e80000100800 */
[----:B------:R-:W4:Y:S04]  /*55a40*/  LDL.LU R11, [R1+0x510] ;  /* 0x00051000010b7983 */ /* 0x000f280000300800 */
[----:B------:R-:W4:Y:S04]  /*55a50*/  LDL.LU R10, [R1+0x520] ;  /* 0x00052000010a7983 */ /* 0x000f280000300800 */
[----:B------:R-:W4:Y:S04]  /*55a60*/  LDL.LU R9, [R1+0x524] ;  /* 0x0005240001097983 */ /* 0x000f280000300800 */
[----:B-1----:R-:W4:Y:S04]  /*55a70*/  LDL.LU R7, [R1+0x530] ;  /* 0x0005300001077983 */ /* 0x002f280000300800 */
[----:B--2---:R-:W2:Y:S04]  /*55a80*/  LDL.LU R6, [R1+0x534] ;  /* 0x0005340001067983 */ /* 0x004ea80000300800 */
[----:B------:R-:W2:Y:S01]  /*55a90*/  LDL.LU R15, [R1+0x834] ;  /* 0x00083400010f7983 */ /* 0x000ea20000300800 */
[C---:B---3--:R-:W-:Y:S01]  /*55aa0*/  FMUL R4, R2.reuse, 8388608 ;  /* 0x4b00000002047820 */ /* 0x048fe20000400000 */
[----:B------:R-:W-:-:S04]  /*55ab0*/  FSETP.GEU.AND P2, PT, R2, 1.175494350822287508e-38, PT ;  /* 0x008000000200780b */ /* 0x000fc80003f4e000 */
[----:B------:R-:W-:Y:S02]  /*55ac0*/  FSEL R4, R4, R2, !P2 ;  /* 0x0000000204047208 */ /* 0x000fe40005000000 */
[C---:B------:R-:W-:Y:S02]  /*55ad0*/  FSETP.GT.AND P1, PT, |R2|.reuse, 8.50705917302346158658e+37, PT ;  /* 0x7e8000000200780b */ /* 0x040fe40003f24200 */
[C---:B------:R-:W-:Y:S01]  /*55ae0*/  FSETP.GEU.AND P3, PT, |R2|.reuse, 1.175494350822287508e-38, PT ;  /* 0x008000000200780b */ /* 0x040fe20003f6e200 */
[C---:B------:R-:W-:Y:S02]  /*55af0*/  IMAD.SHL.U32 R14, R3.reuse, 0x100, RZ ;  /* 0x00000100030e7824 */ /* 0x040fe400078e00ff */
[----:B------:R-:W-:Y:S01]  /*55b00*/  IMAD.SHL.U32 R3, R3, 0x10, RZ ;  /* 0x0000001003037824 */ /* 0x000fe200078e00ff */
[----:B--2---:R1:W-:Y:S04]  /*55b10*/  STL [R1+0x204], R15 ;  /* 0x0002040f01007387 */ /* 0x0043e80000100800 */
[----:B------:R-:W-:Y:S04]  /*55b20*/  STL [R1+0x420], R4 ;  /* 0x0004200401007387 */ /* 0x000fe80000100800 */
[----:B------:R-:W2:Y:S04]  /*55b30*/  LDL.LU R16, [R1+0x838] ;  /* 0x0008380001107983 */ /* 0x000ea80000300800 */
[----:B-1----:R-:W3:Y:S01]  /*55b40*/  LDL.LU R15, [R1+0x83c] ;  /* 0x00083c00010f7983 */ /* 0x002ee20000300800 */
[----:B------:R-:W-:Y:S01]  /*55b50*/  @P1 FMUL R2, R2, 0.25 ;  /* 0x3e80000002021820 */ /* 0x000fe20000400000 */
[----:B------:R-:W-:-:S02]  /*55b60*/  LOP3.LUT R14, R14, 0x1e000, RZ, 0xc0, !PT ;  /* 0x0001e0000e0e7812 */ /* 0x000fc400078ec0ff */
[----:B------:R-:W-:Y:S01]  /*55b70*/  LOP3.LUT R3, R3, 0x70, RZ, 0xc0, !PT ;  /* 0x0000007003037812 */ /* 0x000fe200078ec0ff */
[----:B------:R-:W-:-:S03]  /*55b80*/  @!P3 FMUL R2, R2, 16777216 ;  /* 0x4b8000000202b820 */ /* 0x000fc60000400000 */
[----:B------:R-:W-:Y:S02]  /*55b90*/  IADD3 R3, PT, PT, R3, R5, R14 ;  /* 0x0000000503037210 */ /* 0x000fe40007ffe00e */
[----:B------:R-:W1:Y:S01]  /*55ba0*/  MUFU.RCP R5, R2 ;  /* 0x0000000200057308 */ /* 0x000e620000001000 */
[----:B------:R-:W-:Y:S01]  /*55bb0*/  @P1 FMUL R13, R13, 0.25 ;  /* 0x3e8000000d0d1820 */ /* 0x000fe20000400000 */
[----:B------:R-:W-:Y:S01]  /*55bc0*/  @P1 FMUL R12, R12, 0.25 ;  /* 0x3e8000000c0c1820 */ /* 0x000fe20000400000 */
[----:B----4-:R-:W-:Y:S01]  /*55bd0*/  @P1 FMUL R11, R11, 0.25 ;  /* 0x3e8000000b0b1820 */ /* 0x010fe20000400000 */
[----:B------:R-:W-:Y:S01]  /*55be0*/  @P1 FMUL R0, R0, 0.25 ;  /* 0x3e80000000001820 */ /* 0x000fe20000400000 */
[----:B------:R-:W-:Y:S01]  /*55bf0*/  @!P3 FMUL R13, R13, 16777216 ;  /* 0x4b8000000d0db820 */ /* 0x000fe20000400000 */
[----:B------:R-:W-:Y:S01]  /*55c00*/  @!P3 FMUL R12, R12, 16777216 ;  /* 0x4b8000000c0cb820 */ /* 0x000fe20000400000 */
[----:B------:R-:W-:Y:S01]  /*55c10*/  @!P3 FMUL R11, R11, 16777216 ;  /* 0x4b8000000b0bb820 */ /* 0x000fe20000400000 */
[----:B------:R-:W-:Y:S01]  /*55c20*/  @!P3 FMUL R0, R0, 16777216 ;  /* 0x4b8000000000b820 */ /* 0x000fe20000400000 */
[C---:B-1----:R-:W-:Y:S01]  /*55c30*/  FMUL R14, R5.reuse, R13 ;  /* 0x0000000d050e7220 */ /* 0x042fe20000400000 */
[C---:B------:R-:W-:Y:S01]  /*55c40*/  FMUL R13, R5.reuse, R12 ;  /* 0x0000000c050d7220 */ /* 0x040fe20000400000 */
[C---:B------:R-:W-:Y:S01]  /*55c50*/  FMUL R12, R5.reuse, R11 ;  /* 0x0000000b050c7220 */ /* 0x040fe20000400000 */
[----:B------:R-:W-:Y:S01]  /*55c60*/  FMUL R11, R5, R0 ;  /* 0x00000000050b7220 */ /* 0x000fe20000400000 */
[----:B--2---:R-:W-:Y:S04]  /*55c70*/  STL [R1+0x1e8], R16 ;  /* 0x0001e81001007387 */ /* 0x004fe80000100800 */
[----:B---3--:R-:W-:Y:S04]  /*55c80*/  STL [R1+0x1e4], R15 ;  /* 0x0001e40f01007387 */ /* 0x008fe80000100800 */
[----:B------:R-:W2:Y:S04]  /*55c90*/  LDL.LU R22, [R1+0x508] ;  /* 0x0005080001167983 */ /* 0x000ea80000300800 */
[----:B------:R-:W3:Y:S04]  /*55ca0*/  LDL.LU R21, [R1+0x50c] ;  /* 0x00050c0001157983 */ /* 0x000ee80000300800 */
[----:B------:R-:W4:Y:S04]  /*55cb0*/  LDL.LU R3, [R1+0x518] ;  /* 0x0005180001037983 */ /* 0x000f280000300800 */
[----:B------:R-:W5:Y:S04]  /*55cc0*/  LDL.LU R2, [R1+0x51c] ;  /* 0x00051c0001027983 */ /* 0x000f680000300800 */
[----:B------:R-:W5:Y:S04]  /*55cd0*/  LDL.LU R20, [R1+0x528] ;  /* 0x0005280001147983 */ /* 0x000f680000300800 */
[----:B------:R-:W5:Y:S04]  /*55ce0*/  LDL.LU R19, [R1+0x52c] ;  /* 0x00052c0001137983 */ /* 0x000f680000300800 */
[----:B------:R-:W5:Y:S04]  /*55cf0*/  LDL.LU R18, [R1+0x538] ;  /* 0x0005380001127983 */ /* 0x000f680000300800 */
[----:B------:R-:W5:Y:S04]  /*55d00*/  LDL.LU R17, [R1+0x53c] ;  /* 0x00053c0001117983 */ /* 0x000f680000300800 */
[----:B------:R-:W-:Y:S04]  /*55d10*/  STL [R1+0x598], R14 ;  /* 0x0005980e01007387 */ /* 0x000fe80000100800 */
[----:B------:R-:W-:Y:S04]  /*55d20*/  STL [R1+0x594], R13 ;  /* 0x0005940d01007387 */ /* 0x000fe80000100800 */
[----:B------:R-:W5:Y:S01]  /*55d30*/  LDL.LU R0, [R1+0x1428] ;  /* 0x0014280001007983 */ /* 0x000f620000300800 */
[----:B------:R-:W-:Y:S01]  /*55d40*/  @P1 FMUL R10, R10, 0.25 ;  /* 0x3e8000000a0a1820 */ /* 0x000fe20000400000 */
[----:B------:R-:W-:Y:S01]  /*55d50*/  @P1 FMUL R9, R9, 0.25 ;  /* 0x3e80000009091820 */ /* 0x000fe20000400000 */
[----:B------:R-:W-:-:S02]  /*55d60*/  @P1 FMUL R7, R7, 0.25 ;  /* 0x3e80000007071820 */ /* 0x000fc40000400000 */
[----:B------:R-:W-:Y:S01]  /*55d70*/  @!P3 FMUL R10, R10, 16777216 ;  /* 0x4b8000000a0ab820 */ /* 0x000fe20000400000 */
[----:B------:R-:W-:Y:S01]  /*55d80*/  @!P3 FMUL R9, R9, 16777216 ;  /* 0x4b8000000909b820 */ /* 0x000fe20000400000 */
[----:B------:R-:W-:Y:S01]  /*55d90*/  @!P3 FMUL R7, R7, 16777216 ;  /* 0x4b8000000707b820 */ /* 0x000fe20000400000 */
[C---:B------:R-:W-:Y:S01]  /*55da0*/  FSETP.GT.AND P0, PT, |R8|.reuse, 8.50705917302346158658e+37, PT ;  /* 0x7e8000000800780b */ /* 0x040fe20003f04200 */
[C---:B------:R-:W-:Y:S01]  /*55db0*/  FMUL R10, R5.reuse, R10 ;  /* 0x0000000a050a7220 */ /* 0x040fe20000400000 */
[C---:B------:R-:W-:Y:S01]  /*55dc0*/  FMUL R9, R5.reuse, R9 ;  /* 0x0000000905097220 */ /* 0x040fe20000400000 */
[----:B------:R-:W-:Y:S01]  /*55dd0*/  FMUL R7, R5, R7 ;  /* 0x0000000705077220 */ /* 0x000fe20000400000 */
[----:B------:R-:W-:Y:S01]  /*55de0*/  STL [R1+0x590], R12 ;  /* 0x0005900c01007387 */ /* 0x000fe20000100800 */
[----:B------:R-:W-:-:S03]  /*55df0*/  FSETP.GEU.AND P6, PT, |R8|, 1.175494350822287508e-38, PT ;  /* 0x008000000800780b */ /* 0x000fc60003fce200 */
[----:B------:R-:W-:Y:S04]  /*55e00*/  STL [R1+0x58c], R11 ;  /* 0x00058c0b01007387 */ /* 0x000fe80000100800 */
[----:B------:R-:W-:Y:S01]  /*55e10*/  STL [R1+0x588], R10 ;  /* 0x0005880a01007387 */ /* 0x000fe20000100800 */
[----:B------:R-:W-:-:S03]  /*55e20*/  FSETP.GEU.AND P4, PT, R8, 1.175494350822287508e-38, PT ;  /* 0x008000000800780b */ /* 0x000fc60003f8e000 */
[----:B------:R-:W-:Y:S04]  /*55e30*/  STL [R1+0x584], R9 ;  /* 0x0005840901007387 */ /* 0x000fe80000100800 */
[----:B------:R1:W-:Y:S01]  /*55e40*/  STL [R1+0x580], R7 ;  /* 0x0005800701007387 */ /* 0x0003e20000100800 */
[----:B------:R-:W-:Y:S01]  /*55e50*/  @P1 FMUL R6, R6, 0.25 ;  /* 0x3e80000006061820 */ /* 0x000fe20000400000 */
[----:B-1----:R-:W-:-:S05]  /*55e60*/  FMUL R7, R8, 8388608 ;  /* 0x4b00000008077820 */ /* 0x002fca0000400000 */
[----:B------:R-:W-:Y:S01]  /*55e70*/  FSEL R7, R7, R8, !P4 ;  /* 0x0000000807077208 */ /* 0x000fe20006000000 */
[----:B------:R-:W-:Y:S01]  /*55e80*/  @P0 FMUL R8, R8, 0.25 ;  /* 0x3e80000008080820 */ /* 0x000fe20000400000 */
[----:B------:R-:W-:-:S03]  /*55e90*/  @!P3 FMUL R6, R6, 16777216 ;  /* 0x4b8000000606b820 */ /* 0x000fc60000400000 */
[----:B------:R-:W-:Y:S01]  /*55ea0*/  @!P6 FMUL R8, R8, 16777216 ;  /* 0x4b8000000808e820 */ /* 0x000fe20000400000 */
[----:B------:R-:W-:-:S03]  /*55eb0*/  FMUL R5, R5, R6 ;  /* 0x0000000605057220 */ /* 0x000fc60000400000 */
[----:B------:R-:W1:Y:S02]  /*55ec0*/  MUFU.RCP R16, R8 ;  /* 0x0000000800107308 */ /* 0x000e640000001000 */
[----:B------:R-:W-:Y:S04]  /*55ed0*/  STL [R1+0x57c], R5 ;  /* 0x00057c0501007387 */ /* 0x000fe80000100800 */
[----:B------:R0:W-:Y:S01]  /*55ee0*/  STL [R1+0x410], R7 ;  /* 0x0004100701007387 */ /* 0x0001e20000100800 */
[----:B------:R-:W-:-:S03]  /*55ef0*/  IADD3 R4, PT, PT, R4, -0x3f3504f3, RZ ;  /* 0xc0cafb0d04047810 */ /* 0x000fc60007ffe0ff */
[----:B------:R-:W5:Y:S01]  /*55f00*/  LDL.LU R10, [R1] ;  /* 0x00000000010a7983 */ /* 0x000f620000300800 */
[----:B0-----:R-:W-:Y:S01]  /*55f10*/  VIADD R7, R7, 0xc0cafb0d ;  /* 0xc0cafb0d07077836 */ /* 0x001fe20000000000 */
[----:B------:R-:W-:-:S04]  /*55f20*/  LOP3.LUT R4, R4, 0xff800000, RZ, 0xc0, !PT ;  /* 0xff80000004047812 */ /* 0x000fc800078ec0ff */
[----:B------:R-:W-:Y:S01]  /*55f30*/  LOP3.LUT R14, R7, 0xff800000, RZ, 0xc0, !PT ;  /* 0xff800000070e7812 */ /* 0x000fe200078ec0ff */
[----:B--2---:R-:W-:Y:S01]  /*55f40*/  @P0 FMUL R22, R22, 0.25 ;  /* 0x3e80000016160820 */ /* 0x004fe20000400000 */
[----:B---3--:R-:W-:-:S03]  /*55f50*/  @P0 FMUL R21, R21, 0.25 ;  /* 0x3e80000015150820 */ /* 0x008fc60000400000 */
[----:B------:R-:W-:Y:S01]  /*55f60*/  @!P6 FMUL R22, R22, 16777216 ;  /* 0x4b8000001616e820 */ /* 0x000fe20000400000 */
[----:B----4-:R-:W-:Y:S01]  /*55f70*/  @P0 FMUL R3, R3, 0.25 ;  /* 0x3e80000003030820 */ /* 0x010fe20000400000 */
[----:B------:R-:W-:Y:S02]  /*55f80*/  @!P6 FMUL R21, R21, 16777216 ;  /* 0x4b8000001515e820 */ /* 0x000fe40000400000 */
[C---:B-1----:R-:W-:Y:S01]  /*55f90*/  FMUL R22, R16.reuse, R22 ;  /* 0x0000001610167220 */ /* 0x042fe20000400000 */
[----:B------:R-:W-:Y:S01]  /*55fa0*/  @!P6 FMUL R3, R3, 16777216 ;  /* 0x4b8000000303e820 */ /* 0x000fe20000400000 */
[----:B------:R-:W-:-:S03]  /*55fb0*/  FMUL R21, R16, R21 ;  /* 0x0000001510157220 */ /* 0x000fc60000400000 */
[----:B------:R-:W-:Y:S01]  /*55fc0*/  FMUL R3, R16, R3 ;  /* 0x0000000310037220 */ /* 0x000fe20000400000 */
[C---:B-----5:R-:W-:Y:S01]  /*55fd0*/  FMUL R6, R0.reuse, 8388608 ;  /* 0x4b00000000067820 */ /* 0x060fe20000400000 */
[----:B------:R-:W-:-:S04]  /*55fe0*/  FSETP.GEU.AND P3, PT, R0, 1.175494350822287508e-38, PT ;  /* 0x008000000000780b */ /* 0x000fc80003f6e000 */
[----:B------:R-:W-:-:S05]  /*55ff0*/  FSEL R6, R6, R0, !P3 ;  /* 0x0000000006067208 */ /* 0x000fca0005800000 */
[----:B------:R-:W-:Y:S04]  /*56000*/  STL [R1+0x414], R6 ;  /* 0x0004140601007387 */ /* 0x000fe80000100800 */
[----:B------:R-:W2:Y:S04]  /*56010*/  LDL.LU R13, [R1+0x4c0] ;  /* 0x0004c000010d7983 */ /* 0x000ea80000300800 */
[----:B------:R-:W3:Y:S04]  /*56020*/  LDL.LU R12, [R1+0x4c4] ;  /* 0x0004c400010c7983 */ /* 0x000ee80000300800 */
[----:B------:R-:W4:Y:S04]  /*56030*/  LDL.LU R11, [R1+0x4d0] ;  /* 0x0004d000010b7983 */ /* 0x000f280000300800 */
[----:B------:R-:W-:Y:S04]  /*56040*/  STL [R1+0x5c8], R14 ;  /* 0x0005c80e01007387 */ /* 0x000fe80000100800 */
[----:B------:R-:W5:Y:S04]  /*56050*/  LDL.LU R9, [R1+0x4d4] ;  /* 0x0004d40001097983 */ /* 0x000f680000300800 */
[----:B------:R-:W5:Y:S04]  /*56060*/  LDL.LU R8, [R1+0x4e4] ;  /* 0x0004e40001087983 */ /* 0x000f680000300800 */
[----:B------:R-:W5:Y:S04]  /*56070*/  LDL.LU R7, [R1+0x4f0] ;  /* 0x0004f00001077983 */ /* 0x000f680000300800 */
[----:B------:R-:W-:Y:S04]  /*56080*/  STL [R1+0x5c4], R4 ;  /* 0x0005c40401007387 */ /* 0x000fe80000100800 */
[----:B------:R0:W-:Y:S04]  /*56090*/  STL [R1+0x578], R22 ;  /* 0x0005781601007387 */ /* 0x0001e80000100800 */
[----:B0-----:R-:W5:Y:S04]  /*560a0*/  LDL.LU R22, [R1+0x1424] ;  /* 0x0014240001167983 */ /* 0x001f680000300800 */
[----:B------:R0:W-:Y:S04]  /*560b0*/  STL [R1+0x574], R21 ;  /* 0x0005741501007387 */ /* 0x0001e80000100800 */
[----:B0-----:R-:W5:Y:S04]  /*560c0*/  LDL.LU R21, [R1+0x1420] ;  /* 0x0014200001157983 */ /* 0x001f680000300800 */
[----:B------:R0:W-:Y:S04]  /*560d0*/  STL [R1+0x570], R3 ;  /* 0x0005700301007387 */ /* 0x0001e80000100800 */
[----:B0-----:R-:W5:Y:S01]  /*560e0*/  LDL.LU R3, [R1+0x141c] ;  /* 0x00141c0001037983 */ /* 0x001f620000300800 */
[----:B------:R-:W-:-:S04]  /*560f0*/  @P0 FMUL R2, R2, 0.25 ;  /* 0x3e80000002020820 */ /* 0x000fc80000400000 */
[----:B------:R-:W-:-:S04]  /*56100*/  @!P6 FMUL R2, R2, 16777216 ;  /* 0x4b8000000202e820 */ /* 0x000fc80000400000 */
[----:B------:R-:W-:-:S05]  /*56110*/  FMUL R2, R16, R2 ;  /* 0x0000000210027220 */ /* 0x000fca0000400000 */
[----:B------:R0:W-:Y:S04]  /*56120*/  STL [R1+0x56c], R2 ;  /* 0x00056c0201007387 */ /* 0x0001e80000100800 */
[----:B0-----:R-:W5:Y:S01]  /*56130*/  LDL.LU R2, [R1+0x1418] ;  /* 0x0014180001027983 */ /* 0x001f620000300800 */
[----:B------:R-:W-:Y:S02]  /*56140*/  FSEL R5, RZ, -23, P2 ;  /* 0xc1b80000ff057808 */ /* 0x000fe40001000000 */
[C---:B------:R-:W-:Y:S02]  /*56150*/  FSETP.GT.AND P2, PT, |R0|.reuse, 8.50705917302346158658e+37, PT ;  /* 0x7e8000000000780b */ /* 0x040fe40003f44200 */
[----:B------:R-:W-:Y:S01]  /*56160*/  FSETP.GEU.AND P1, PT, |R0|, 1.175494350822287508e-38, PT ;  /* 0x008000000000780b */ /* 0x000fe20003f2e200 */
[----:B------:R-:W-:Y:S01]  /*56170*/  @P0 FMUL R20, R20, 0.25 ;  /* 0x3e80000014140820 */ /* 0x000fe20000400000 */
[----:B------:R-:W-:Y:S01]  /*56180*/  @P0 FMUL R19, R19, 0.25 ;  /* 0x3e80000013130820 */ /* 0x000fe20000400000 */
[----:B------:R-:W-:-:S08]  /*56190*/  @P0 FMUL R18, R18, 0.25 ;  /* 0x3e80000012120820 */ /* 0x000fd00000400000 */
[----:B------:R-:W-:-:S04]  /*561a0*/  @P2 FMUL R0, R0, 0.25 ;  /* 0x3e80000000002820 */ /* 0x000fc80000400000 */
[----:B------:R-:W-:Y:S01]  /*561b0*/  @!P1 FMUL R0, R0, 16777216 ;  /* 0x4b80000000009820 */ /* 0x000fe20000400000 */
[----:B------:R-:W-:Y:S01]  /*561c0*/  @P0 FMUL R17, R17, 0.25 ;  /* 0x3e80000011110820 */ /* 0x000fe20000400000 */
[----:B------:R-:W-:Y:S01]  /*561d0*/  @!P6 FMUL R20, R20, 16777216 ;  /* 0x4b8000001414e820 */ /* 0x000fe20000400000 */
[----:B------:R-:W-:Y:S01]  /*561e0*/  @!P6 FMUL R19, R19, 16777216 ;  /* 0x4b8000001313e820 */ /* 0x000fe20000400000 */
[----:B------:R-:W-:Y:S02]  /*561f0*/  @!P6 FMUL R18, R18, 16777216 ;  /* 0x4b8000001212e820 */ /* 0x000fe40000400000 */
[----:B------:R-:W0:Y:S01]  /*56200*/  MUFU.RCP R0, R0 ;  /* 0x0000000000007308 */ /* 0x000e220000001000 */
[----:B------:R-:W-:Y:S01]  /*56210*/  @!P6 FMUL R17, R17, 16777216 ;  /* 0x4b8000001111e820 */ /* 0x000fe20000400000 */
[----:B------:R-:W-:Y:S01]  /*56220*/  FSEL R15, RZ, -23, P4 ;  /* 0xc1b80000ff0f7808 */ /* 0x000fe20002000000 */
[C---:B------:R-:W-:Y:S01]  /*56230*/  FMUL R20, R16.reuse, R20 ;  /* 0x0000001410147220 */ /* 0x040fe20000400000 */
[----:B------:R-:W-:Y:S01]  /*56240*/  I2FP.F32.S32 R14, R14 ;  /* 0x0000000e000e7245 */ /* 0x000fe20000201400 */
[C---:B------:R-:W-:Y:S01]  /*56250*/  FMUL R19, R16.reuse, R19 ;  /* 0x0000001310137220 */ /* 0x040fe20000400000 */
[----:B------:R-:W-:Y:S01]  /*56260*/  I2FP.F32.S32 R4, R4 ;  /* 0x0000000400047245 */ /* 0x000fe20000201400 */
[C---:B------:R-:W-:Y:S01]  /*56270*/  FMUL R18, R16.reuse, R18 ;  /* 0x0000001210127220 */ /* 0x040fe20000400000 */
[----:B------:R-:W-:Y:S01]  /*56280*/  FMUL R16, R16, R17 ;  /* 0x0000001110107220 */ /* 0x000fe20000400000 */
[----:B------:R1:W-:Y:S01]  /*56290*/  STL [R1+0x564], R20 ;  /* 0x0005641401007387 */ /* 0x0003e20000100800 */
[----:B------:R-:W-:Y:S01]  /*562a0*/  FFMA.FTZ R14, R14, 1.1920928955078125e-07, R15 ;  /* 0x340000000e0e7823 */ /* 0x000fe2000001000f */
[----:B------:R-:W-:-:S02]  /*562b0*/  FFMA.FTZ R4, R4, 1.1920928955078125e-07, R5 ;  /* 0x3400000004047823 */ /* 0x000fc40000010005 */
[----:B------:R-:W-:Y:S04]  /*562c0*/  STL [R1+0x55c], R19 ;  /* 0x00055c1301007387 */ /* 0x000fe80000100800 */
[----:B------:R-:W-:Y:S04]  /*562d0*/  STL [R1+0x550], R18 ;  /* 0x0005501201007387 */ /* 0x000fe80000100800 */
[----:B------:R-:W-:Y:S04]  /*562e0*/  STL [R1+0x54c], R16 ;  /* 0x00054c1001007387 */ /* 0x000fe80000100800 */
[----:B-1----:R-:W5:Y:S04]  /*562f0*/  LDL.LU R20, [R1+0x4c8] ;  /* 0x0004c80001147983 */ /* 0x002f680000300800 */
[----:B------:R-:W-:Y:S04]  /*56300*/  STL [R1+0x6a0], R14 ;  /* 0x0006a00e01007387 */ /* 0x000fe80000100800 */
[----:B------:R-:W5:Y:S04]  /*56310*/  LDL.LU R15, [R1+0x4cc] ;  /* 0x0004cc00010f7983 */ /* 0x000f680000300800 */
[----:B------:R1:W-:Y:S04]  /*56320*/  STL [R1+0x69c], R4 ;  /* 0x00069c0401007387 */ /* 0x0003e80000100800 */
[----:B------:R-:W5:Y:S04]  /*56330*/  LDL.LU R5, [R1+0x4d8] ;  /* 0x0004d80001057983 */ /* 0x000f680000300800 */
[----:B-1----:R-:W5:Y:S04]  /*56340*/  LDL.LU R4, [R1+0x4dc] ;  /* 0x0004dc0001047983 */ /* 0x002f680000300800 */
[----:B------:R-:W5:Y:S04]  /*56350*/  LDL.LU R19, [R1+0x4e8] ;  /* 0x0004e80001137983 */ /* 0x000f680000300800 */
[----:B------:R-:W5:Y:S04]  /*56360*/  LDL.LU R18, [R1+0x4ec] ;  /* 0x0004ec0001127983 */ /* 0x000f680000300800 */
[----:B------:R-:W5:Y:S01]  /*56370*/  LDL.LU R17, [R1+0x4f8] ;  /* 0x0004f80001117983 */ /* 0x000f620000300800 */
[----:B--2---:R-:W-:Y:S01]  /*56380*/  @P2 FMUL R13, R13, 0.25 ;  /* 0x3e8000000d0d2820 */ /* 0x004fe20000400000 */
[----:B---3--:R-:W-:-:S03]  /*56390*/  @P2 FMUL R12, R12, 0.25 ;  /* 0x3e8000000c0c2820 */ /* 0x008fc60000400000 */
[----:B------:R-:W-:Y:S01]  /*563a0*/  @!P1 FMUL R13, R13, 16777216 ;  /* 0x4b8000000d0d9820 */ /* 0x000fe20000400000 */
[----:B----4-:R-:W-:Y:S01]  /*563b0*/  @P2 FMUL R11, R11, 0.25 ;  /* 0x3e8000000b0b2820 */ /* 0x010fe20000400000 */
[----:B------:R-:W-:Y:S02]  /*563c0*/  @!P1 FMUL R12, R12, 16777216 ;  /* 0x4b8000000c0c9820 */ /* 0x000fe40000400000 */
[C---:B0-----:R-:W-:Y:S01]  /*563d0*/  FMUL R14, R0.reuse, R13 ;  /* 0x0000000d000e7220 */ /* 0x041fe20000400000 */
[----:B------:R-:W-:Y:S01]  /*563e0*/  @!P1 FMUL R11, R11, 16777216 ;  /* 0x4b8000000b0b9820 */ /* 0x000fe20000400000 */
[C---:B------:R-:W-:Y:S01]  /*563f0*/  FMUL R13, R0.reuse, R12 ;  /* 0x0000000c000d7220 */ /* 0x040fe20000400000 */
[----:B-----5:R-:W-:Y:S02]  /*56400*/  @P2 FMUL R9, R9, 0.25 ;  /* 0x3e80000009092820 */ /* 0x020fe40000400000 */
[C---:B------:R-:W-:Y:S02]  /*56410*/  FMUL R12, R0.reuse, R11 ;  /* 0x0000000b000c7220 */ /* 0x040fe40000400000 */
[----:B------:R-:W-:Y:S01]  /*56420*/  @!P1 FMUL R9, R9, 16777216 ;  /* 0x4b80000009099820 */ /* 0x000fe20000400000 */
[----:B------:R-:W-:Y:S03]  /*56430*/  STL [R1+0x568], R14 ;  /* 0x0005680e01007387 */ /* 0x000fe60000100800 */
[----:B------:R-:W-:Y:S01]  /*56440*/  FMUL R11, R0, R9 ;  /* 0x00000009000b7220 */ /* 0x000fe20000400000 */
[----:B------:R-:W-:Y:S04]  /*56450*/  STL [R1+0x560], R13 ;  /* 0x0005600d01007387 */ /* 0x000fe80000100800 */
[----:B------:R-:W-:Y:S01]  /*56460*/  STL [R1+0x558], R12 ;  /* 0x0005580c01007387 */ /* 0x000fe20000100800 */
[----:B------:R-:W-:Y:S01]  /*56470*/  @P2 FMUL R8, R8, 0.25 ;  /* 0x3e80000008082820 */ /* 0x000fe20000400000 */
[----:B------:R-:W-:-:S03]  /*56480*/  @P2 FMUL R7, R7, 0.25 ;  /* 0x3e80000007072820 */ /* 0x000fc60000400000 */
[----:B------:R-:W-:Y:S01]  /*56490*/  @!P1 FMUL R8, R8, 16777216 ;  /* 0x4b80000008089820 */ /* 0x000fe20000400000 */
[----:B------:R-:W-:-:S04]  /*564a0*/  @P2 FMUL R3, R3, 0.25 ;  /* 0x3e80000003032820 */ /* 0x000fc80000400000 */
[----:B------:R-:W-:-:S04]  /*564b0*/  @!P1 FMUL R3, R3, 16777216 ;  /* 0x4b80000003039820 */ /* 0x000fc80000400000 */
[C---:B------:R-:W-:Y:S02]  /*564c0*/  FMUL R9, R0.reuse, R3 ;  /* 0x0000000300097220 */ /* 0x040fe40000400000 */
[----:B------:R-:W2:Y:S01]  /*564d0*/  LDL.LU R3, [R1+0x1414] ;  /* 0x0014140001037983 */ /* 0x000ea20000300800 */
[----:B------:R-:W-:Y:S01]  /*564e0*/  @!P1 FMUL R7, R7, 16777216 ;  /* 0x4b80000007079820 */ /* 0x000fe20000400000 */
[C---:B------:R-:W-:Y:S02]  /*564f0*/  FMUL R8, R0.reuse, R8 ;  /* 0x0000000800087220 */ /* 0x040fe40000400000 */
[----:B------:R-:W-:Y:S01]  /*56500*/  STL [R1+0x554], R11 ;  /* 0x0005540b01007387 */ /* 0x000fe20000100800 */
[----:B------:R-:W-:Y:S01]  /*56510*/  FMUL R7, R0, R7 ;  /* 0x0000000700077220 */ /* 0x000fe20000400000 */
[----:B------:R-:W-:-:S04]  /*56520*/  @P2 FMUL R2, R2, 0.25 ;  /* 0x3e80000002022820 */ /* 0x000fc80000400000 */
[----:B------:R-:W-:Y:S01]  /*56530*/  @!P1 FMUL R2, R2, 16777216 ;  /* 0x4b80000002029820 */ /* 0x000fe20000400000 */
[----:B------:R-:W-:Y:S03]  /*56540*/  STL [R1+0x548], R9 ;  /* 0x0005480901007387 */ /* 0x000fe60000100800 */
[----:B------:R-:W-:Y:S01]  /*56550*/  FMUL R0, R0, R2 ;  /* 0x0000000200007220 */ /* 0x000fe20000400000 */
[----:B------:R0:W-:Y:S04]  /*56560*/  STL [R1+0x544], R8 ;  /* 0x0005440801007387 */ /* 0x0001e80000100800 */
[----:B------:R-:W3:Y:S01]  /*56570*/  LDL.LU R2, [R1+0x1410] ;  /* 0x0014100001027983 */ /* 0x000ee20000300800 */
[----:B------:R-:W-:-:S02]  /*56580*/  FSETP.GT.AND P0, PT, |R10|, 8.50705917302346158658e+37, PT ;  /* 0x7e8000000a00780b */ /* 0x000fc40003f04200 */
[C---:B------:R-:W-:Y:S02]  /*56590*/  FSETP.GEU.AND P6, PT, |R10|.reuse, 1.175494350822287508e-38, PT ;  /* 0x008000000a00780b */ /* 0x040fe40003fce200 */
[C---:B------:R-:W-:Y:S01]  /*565a0*/  FSETP.GEU.AND P4, PT, R10.reuse, 1.175494350822287508e-38, PT ;  /* 0x008000000a00780b */ /* 0x040fe20003f8e000 */
[----:B0-----:R-:W-:Y:S01]  /*565b0*/  FMUL R8, R10, 8388608 ;  /* 0x4b0000000a087820 */ /* 0x001fe20000400000 */
[----:B------:R-:W-:Y:S04]  /*565c0*/  STL [R1+0x540], R7 ;  /* 0x0005400701007387 */ /* 0x000fe80000100800 */
[----:B------:R-:W-:Y:S01]  /*565d0*/  FSEL R8, R8, R10, !P4 ;  /* 0x0000000a08087208 */ /* 0x000fe20006000000 */
[----:B------:R-:W-:Y:S02]  /*565e0*/  STL [R1+0x53c], R0 ;  /* 0x00053c0001007387 */ /* 0x000fe40000100800 */
[----:B------:R-:W-:-:S04]  /*565f0*/  @P0 FMUL R10, R10, 0.25 ;  /* 0x3e8000000a0a0820 */ /* 0x000fc80000400000 */
[----:B------:R-:W-:Y:S01]  /*56600*/  @!P6 FMUL R10, R10, 16777216 ;  /* 0x4b8000000a0ae820 */ /* 0x000fe20000400000 */
[----:B------:R0:W-:Y:S01]  /*56610*/  STL [R1+0x3f8], R8 ;  /* 0x0003f80801007387 */ /* 0x0001e20000100800 */
[----:B------:R-:W-:Y:S02]  /*56620*/  VIADD R6, R6, 0xc0cafb0d ;  /* 0xc0cafb0d06067836 */ /* 0x000fe40000000000 */
[----:B0-----:R-:W-:-:S03]  /*56630*/  VIADD R8, R8, 0xc0cafb0d ;  /* 0xc0cafb0d08087836 */ /* 0x001fc60000000000 */
[----:B------:R-:W-:Y:S02]  /*56640*/  LOP3.LUT R6, R6, 0xff800000, RZ, 0xc0, !PT ;  /* 0xff80000006067812 */ /* 0x000fe400078ec0ff */
[----:B------:R-:W-:Y:S01]  /*56650*/  LOP3.LUT R14, R8, 0xff800000, RZ, 0xc0, !PT ;  /* 0xff800000080e7812 */ /* 0x000fe200078ec0ff */
[----:B------:R-:W-:-:S04]  /*56660*/  @P0 FMUL R20, R20, 0.25 ;  /* 0x3e80000014140820 */ /* 0x000fc80000400000 */
[----:B------:R-:W-:Y:S01]  /*56670*/  @!P6 FMUL R20, R20, 16777216 ;  /* 0x4b8000001414e820 */ /* 0x000fe20000400000 */
[----:B------:R-:W-:-:S04]  /*56680*/  @P0 FMUL R15, R15, 0.25 ;  /* 0x3e8000000f0f0820 */ /* 0x000fc80000400000 */
[----:B------:R-:W-:Y:S01]  /*56690*/  @!P6 FMUL R15, R15, 16777216 ;  /* 0x4b8000000f0fe820 */ /* 0x000fe20000400000 */
[----:B------:R-:W-:-:S04]  /*566a0*/  @P0 FMUL R5, R5, 0.25 ;  /* 0x3e80000005050820 */ /* 0x000fc80000400000 */
[----:B------:R-:W-:Y:S01]  /*566b0*/  @!P6 FMUL R5, R5, 16777216 ;  /* 0x4b8000000505e820 */ /* 0x000fe20000400000 */
[----:B------:R-:W-:Y:S01]  /*566c0*/  @P0 FMUL R4, R4, 0.25 ;  /* 0x3e80000004040820 */ /* 0x000fe20000400000 */
[----:B------:R-:W-:-:S03]  /*566d0*/  @P0 FMUL R19, R19, 0.25 ;  /* 0x3e80000013130820 */ /* 0x000fc60000400000 */
[----:B------:R-:W-:Y:S01]  /*566e0*/  @!P6 FMUL R4, R4, 16777216 ;  /* 0x4b8000000404e820 */ /* 0x000fe20000400000 */
[----:B------:R-:W-:Y:S01]  /*566f0*/  @!P6 FMUL R19, R19, 16777216 ;  /* 0x4b8000001313e820 */ /* 0x000fe20000400000 */
[----:B------:R-:W-:Y:S01]  /*56700*/  @P0 FMUL R18, R18, 0.25 ;  /* 0x3e80000012120820 */ /* 0x000fe20000400000 */
[----:B------:R-:W-:-:S03]  /*56710*/  @P0 FMUL R17, R17, 0.25 ;  /* 0x3e80000011110820 */ /* 0x000fc60000400000 */
[----:B------:R-:W-:Y:S01]  /*56720*/  @!P6 FMUL R18, R18, 16777216 ;  /* 0x4b8000001212e820 */ /* 0x000fe20000400000 */
[----:B------:R-:W-:Y:S01]  /*56730*/  @!P6 FMUL R17, R17, 16777216 ;  /* 0x4b8000001111e820 */ /* 0x000fe20000400000 */
[C---:B--2---:R-:W-:Y:S01]  /*56740*/  FMUL R0, R3.reuse, 8388608 ;  /* 0x4b00000003007820 */ /* 0x044fe20000400000 */
[----:B------:R-:W-:-:S04]  /*56750*/  FSETP.GEU.AND P2, PT, R3, 1.175494350822287508e-38, PT ;  /* 0x008000000300780b */ /* 0x000fc80003f4e000 */
[----:B------:R-:W-:Y:S02]  /*56760*/  FSEL R9, R0, R3, !P2 ;  /* 0x0000000300097208 */ /* 0x000fe40005000000 */
[----:B------:R-:W0:Y:S03]  /*56770*/  MUFU.RCP R0, R10 ;  /* 0x0000000a00007308 */ /* 0x000e260000001000 */
[----:B------:R-:W-:Y:S04]  /*56780*/  STL [R1+0x3fc], R9 ;  /* 0x0003fc0901007387 */ /* 0x000fe80000100800 */
[----:B------:R-:W2:Y:S04]  /*56790*/  LDL.LU R13, [R1+0x354] ;  /* 0x00035400010d7983 */ /* 0x000ea80000300800 */
[----:B------:R-:W4:Y:S04]  /*567a0*/  LDL.LU R12, [R1+0x360] ;  /* 0x00036000010c7983 */ /* 0x000f280000300800 */
[----:B------:R-:W5:Y:S01]  /*567b0*/  LDL.LU R11, [R1+0x364] ;  /* 0x00036400010b7983 */ /* 0x000f620000300800 */
[C---:B0-----:R-:W-:Y:S01]  /*567c0*/  FMUL R20, R0.reuse, R20 ;  /* 0x0000001400147220 */ /* 0x041fe20000400000 */
[----:B------:R-:W-:-:S02]  /*567d0*/  FMUL R15, R0, R15 ;  /* 0x0000000f000f7220 */ /* 0x000fc40000400000 */
[----:B------:R-:W-:Y:S01]  /*567e0*/  STL [R1+0x5f4], R14 ;  /* 0x0005f40e01007387 */ /* 0x000fe20000100800 */
[----:B------:R-:W-:-:S03]  /*567f0*/  FMUL R5, R0, R5 ;  /* 0x0000000500057220 */ /* 0x000fc60000400000 */
[----:B------:R-:W5:Y:S01]  /*56800*/  LDL.LU R10, [R1+0x374] ;  /* 0x00037400010a7983 */ /* 0x000f620000300800 */
[----:B------:R-:W-:-:S03]  /*56810*/  FMUL R4, R0, R4 ;  /* 0x0000000400047220 */ /* 0x000fc60000400000 */
[----:B------:R-:W5:Y:S04]  /*56820*/  LDL.LU R8, [R1+0x380] ;  /* 0x0003800001087983 */ /* 0x000f680000300800 */
[----:B------:R-:W-:Y:S01]  /*56830*/  STL [R1+0x5f8], R6 ;  /* 0x0005f80601007387 */ /* 0x000fe20000100800 */
[----:B------:R-:W-:-:S03]  /*56840*/  FMUL R19, R0, R19 ;  /* 0x0000001300137220 */ /* 0x000fc60000400000 */
[----:B------:R0:W-:Y:S01]  /*56850*/  STL [R1+0x538], R20 ;  /* 0x0005381401007387 */ /* 0x0001e20000100800 */
[----:B---3--:R-:W-:-:S03]  /*56860*/  @P0 FMUL R2, R2, 0.25 ;  /* 0x3e80000002020820 */ /* 0x008fc60000400000 */
[----:B0-----:R-:W3:Y:S04]  /*56870*/  LDL.LU R20, [R1+0x140c] ;  /* 0x00140c0001147983 */ /* 0x001ee80000300800 */
[----:B------:R0:W-:Y:S01]  /*56880*/  STL [R1+0x534], R15 ;  /* 0x0005340f01007387 */ /* 0x0001e20000100800 */
[----:B------:R-:W-:-:S03]  /*56890*/  @!P6 FMUL R2, R2, 16777216 ;  /* 0x4b8000000202e820 */ /* 0x000fc60000400000 */
[----:B0-----:R-:W3:Y:S04]  /*568a0*/  LDL.LU R15, [R1+0x1408] ;  /* 0x00140800010f7983 */ /* 0x001ee80000300800 */
[----:B------:R0:W-:Y:S04]  /*568b0*/  STL [R1+0x530], R5 ;  /* 0x0005300501007387 */ /* 0x0001e80000100800 */
[----:B0-----:R-:W3:Y:S04]  /*568c0*/  LDL.LU R5, [R1+0x1404] ;  /* 0x0014040001057983 */ /* 0x001ee80000300800 */
[----:B------:R0:W-:Y:S04]  /*568d0*/  STL [R1+0x52c], R4 ;  /* 0x00052c0401007387 */ /* 0x0001e80000100800 */
[----:B0-----:R-:W3:Y:S04]  /*568e0*/  LDL.LU R4, [R1+0x1400] ;  /* 0x0014000001047983 */ /* 0x001ee80000300800 */
[----:B------:R0:W-:Y:S02]  /*568f0*/  STL [R1+0x524], R19 ;  /* 0x0005241301007387 */ /* 0x0001e40000100800 */
[C---:B0-----:R-:W-:Y:S01]  /*56900*/  FMUL R19, R0.reuse, R18 ;  /* 0x0000001200137220 */ /* 0x041fe20000400000 */
[C---:B------:R-:W-:Y:S01]  /*56910*/  FMUL R18, R0.reuse, R17 ;  /* 0x0000001100127220 */ /* 0x040fe20000400000 */
[----:B------:R-:W-:-:S03]  /*56920*/  FMUL R17, R0, R2 ;  /* 0x0000000200117220 */ /* 0x000fc60000400000 */
[----:B------:R0:W-:Y:S04]  /*56930*/  STL [R1+0x51c], R19 ;  /* 0x00051c1301007387 */ /* 0x0001e80000100800 */
[----:B------:R-:W3:Y:S04]  /*56940*/  LDL.LU R2, [R1+0x13fc] ;  /* 0x0013fc0001027983 */ /* 0x000ee80000300800 */
[----:B------:R1:W-:Y:S04]  /*56950*/  STL [R1+0x510], R18 ;  /* 0x0005101201007387 */ /* 0x0003e80000100800 */
[----:B------:R-:W3:Y:S01]  /*56960*/  LDL.LU R0, [R1+0x350] ;  /* 0x0003500001007983 */ /* 0x000ee20000300800 */
[----:B------:R-:W-:-:S02]  /*56970*/  FSEL R7, RZ, -23, P3 ;  /* 0xc1b80000ff077808 */ /* 0x000fc40001800000 */
[C---:B------:R-:W-:Y:S02]  /*56980*/  FSETP.GT.AND P3, PT, |R3|.reuse, 8.50705917302346158658e+37, PT ;  /* 0x7e8000000300780b */ /* 0x040fe40003f64200 */
[----:B------:R-:W-:-:S11]  /*56990*/  FSETP.GEU.AND P1, PT, |R3|, 1.175494350822287508e-38, PT ;  /* 0x008000000300780b */ /* 0x000fd60003f2e200 */
[----:B------:R-:W-:-:S04]  /*569a0*/  @P3 FMUL R3, R3, 0.25 ;  /* 0x3e80000003033820 */ /* 0x000fc80000400000 */
[----:B------:R-:W-:Y:S01]  /*569b0*/  @!P1 FMUL R3, R3, 16777216 ;  /* 0x4b80000003039820 */ /* 0x000fe20000400000 */
[----:B------:R-:W-:-:S05]  /*569c0*/  FSEL R16, RZ, -23, P4 ;  /* 0xc1b80000ff107808 */ /* 0x000fca0002000000 */
[----:B------:R-:W0:Y:S01]  /*569d0*/  MUFU.RCP R3, R3 ;  /* 0x0000000300037308 */ /* 0x000e220000001000 */
[----:B------:R-:W-:Y:S02]  /*569e0*/  I2FP.F32.S32 R14, R14 ;  /* 0x0000000e000e7245 */ /* 0x000fe40000201400 */
[----:B------:R-:W-:-:S03]  /*569f0*/  I2FP.F32.S32 R6, R6 ;  /* 0x0000000600067245 */ /* 0x000fc60000201400 */
[----:B------:R-:W-:Y:S01]  /*56a00*/  FFMA.FTZ R16, R14, 1.1920928955078125e-07, R16 ;  /* 0x340000000e107823 */ /* 0x000fe20000010010 */
[----:B------:R0:W-:Y:S01]  /*56a10*/  STL [R1+0x50c], R17 ;  /* 0x00050c1101007387 */ /* 0x0001e20000100800 */
[----:B------:R-:W-:-:S03]  /*56a20*/  FFMA.FTZ R14, R6, 1.1920928955078125e-07, R7 ;  /* 0x34000000060e7823 */ /* 0x000fc60000010007 */
[----:B------:R-:W3:Y:S04]  /*56a30*/  LDL.LU R7, [R1+0x358] ;  /* 0x0003580001077983 */ /* 0x000ee80000300800 */
[----:B------:R0:W-:Y:S04]  /*56a40*/  STL [R1+0x698], R16 ;  /* 0x0006981001007387 */ /* 0x0001e80000100800 */
[----:B------:R-:W3:Y:S04]  /*56a50*/  LDL.LU R6, [R1+0x35c] ;  /* 0x00035c0001067983 */ /* 0x000ee80000300800 */
[----:B------:R1:W-:Y:S04]  /*56a60*/  STL [R1+0x694], R14 ;  /* 0x0006940e01007387 */ /* 0x0003e80000100800 */
[----:B0-----:R-:W3:Y:S04]  /*56a70*/  LDL.LU R19, [R1+0x368] ;  /* 0x0003680001137983 */ /* 0x001ee80000300800 */
[----:B-1----:R-:W3:Y:S04]  /*56a80*/  LDL.LU R18, [R1+0x36c] ;  /* 0x00036c0001127983 */ /* 0x002ee80000300800 */
[----:B------:R-:W3:Y:S04]  /*56a90*/  LDL.LU R17, [R1+0x378] ;  /* 0x0003780001117983 */ /* 0x000ee80000300800 */
[----:B------:R-:W3:Y:S04]  /*56aa0*/  LDL.LU R16, [R1+0x37c] ;  /* 0x00037c0001107983 */ /* 0x000ee80000300800 */
[----:B------:R-:W3:Y:S01]  /*56ab0*/  LDL.LU R14, [R1+0x388] ;  /* 0x00038800010e7983 */ /* 0x000ee20000300800 */
[----:B--2---:R-:W-:Y:S01]  /*56ac0*/  @P3 FMUL R13, R13, 0.25 ;  /* 0x3e8000000d0d3820 */ /* 0x004fe20000400000 */
[----:B----4-:R-:W-:-:S03]  /*56ad0*/  @P3 FMUL R12, R12, 0.25 ;  /* 0x3e8000000c0c3820 */ /* 0x010fc60000400000 */
[----:B------:R-:W-:Y:S01]  /*56ae0*/  @!P1 FMUL R13, R13, 16777216 ;  /* 0x4b8000000d0d9820 */ /* 0x000fe20000400000 */
[----:B------:R-:W-:-:S04]  /*56af0*/  @!P1 FMUL R12, R12, 16777216 ;  /* 0x4b8000000c0c9820 */ /* 0x000fc80000400000 */
[----:B------:R-:W-:Y:S01]  /*56b00*/  FMUL R12, R3, R12 ;  /* 0x0000000c030c7220 */ /* 0x000fe20000400000 */
[----:B-----5:R-:W-:Y:S01]  /*56b10*/  @P3 FMUL R11, R11, 0.25 ;  /* 0x3e8000000b0b3820 */ /* 0x020fe20000400000 */
[----:B------:R-:W-:-:S03]  /*56b20*/  @P3 FMUL R10, R10, 0.25 ;  /* 0x3e8000000a0a3820 */ /* 0x000fc60000400000 */
[----:B------:R-:W-:Y:S01]  /*56b30*/  @!P1 FMUL R11, R11, 16777216 ;  /* 0x4b8000000b0b9820 */ /* 0x000fe20000400000 */
[----:B------:R-:W-:-:S03]  /*56b40*/  @!P1 FMUL R10, R10, 16777216 ;  /* 0x4b8000000a0a9820 */ /* 0x000fc60000400000 */
[C---:B------:R-:W-:Y:S01]  /*56b50*/  FMUL R11, R3.reuse, R11 ;  /* 0x0000000b030b7220 */ /* 0x040fe20000400000 */
[----:B------:R-:W-:Y:S01]  /*56b60*/  FMUL R10, R3, R10 ;  /* 0x0000000a030a7220 */ /* 0x000fe20000400000 */
[----:B---3--:R-:W-:-:S04]  /*56b70*/  @P3 FMUL R5, R5, 0.25 ;  /* 0x3e80000005053820 */ /* 0x008fc80000400000 */
[----:B------:R-:W-:Y:S01]  /*56b80*/  @!P1 FMUL R5, R5, 16777216 ;  /* 0x4b80000005059820 */ /* 0x000fe20000400000 */
[----:B------:R-:W-:Y:S01]  /*56b90*/  @P3 FMUL R4, R4, 0.25 ;  /* 0x3e80000004043820 */ /* 0x000fe20000400000 */
[----:B------:R-:W-:-:S04]  /*56ba0*/  @P3 FMUL R0, R0, 0.25 ;  /* 0x3e80000000003820 */ /* 0x000fc80000400000 */
[----:B------:R-:W-:-:S04]  /*56bb0*/  @!P1 FMUL R0, R0, 16777216 ;  /* 0x4b80000000009820 */ /* 0x000fc80000400000 */
[----:B------:R-:W-:-:S05]  /*56bc0*/  FMUL R0, R3, R0 ;  /* 0x0000000003007220 */ /* 0x000fca0000400000 */
[----:B------:R0:W-:Y:S02]  /*56bd0*/  STL [R1+0x528], R0 ;  /* 0x0005280001007387 */ /* 0x0001e40000100800 */
[----:B0-----:R-:W-:-:S05]  /*56be0*/  FMUL R0, R3, R13 ;  /* 0x0000000d03007220 */ /* 0x001fca0000400000 */
[----:B------:R0:W-:Y:S04]  /*56bf0*/  STL [R1+0x520], R0 ;  /* 0x0005200001007387 */ /* 0x0001e80000100800 */
[----:B------:R-:W-:Y:S01]  /*56c00*/  STL [R1+0x518], R12 ;  /* 0x0005180c01007387 */ /* 0x000fe20000100800 */
[----:B0-----:R-:W-:-:S03]  /*56c10*/  FMUL R0, R3, R5 ;  /* 0x0000000503007220 */ /* 0x001fc60000400000 */
[----:B------:R-:W2:Y:S01]  /*56c20*/  LDL.LU R5, [R1+0x13f8] ;  /* 0x0013f80001057983 */ /* 0x000ea20000300800 */
[----:B------:R-:W-:-:S03]  /*56c30*/  @!P1 FMUL R4, R4, 16777216 ;  /* 0x4b80000004049820 */ /* 0x000fc60000400000 */
[----:B------:R-:W-:Y:S04]  /*56c40*/  STL [R1+0x514], R11 ;  /* 0x0005140b01007387 */ /* 0x000fe80000100800 */
[----:B------:R0:W-:Y:S04]  /*56c50*/  STL [R1+0x508], R0 ;  /* 0x0005080001007387 */ /* 0x0001e80000100800 */
[----:B------:R1:W-:Y:S01]  /*56c60*/  STL [R1+0x504], R10 ;  /* 0x0005040a01007387 */ /* 0x0003e20000100800 */
[----:B0-----:R-:W-:-:S03]  /*56c70*/  FMUL R0, R3, R4 ;  /* 0x0000000403007220 */ /* 0x001fc60000400000 */
[----:B------:R-:W3:Y:S01]  /*56c80*/  LDL.LU R4, [R1+0x13f4] ;  /* 0x0013f40001047983 */ /* 0x000ee20000300800 */
[----:B------:R-:W-:Y:S01]  /*56c90*/  @P3 FMUL R8, R8, 0.25 ;  /* 0x3e80000008083820 */ /* 0x000fe20000400000 */
[----:B------:R-:W-:-:S03]  /*56ca0*/  FSETP.GT.AND P0, PT, |R2|, 8.50705917302346158658e+37, PT ;  /* 0x7e8000000200780b */ /* 0x000fc60003f04200 */
[----:B------:R-:W-:Y:S01]  /*56cb0*/  @!P1 FMUL R8, R8, 16777216 ;  /* 0x4b80000008089820 */ /* 0x000fe20000400000 */
[----:B------:R-:W-:-:S03]  /*56cc0*/  FSETP.GEU.AND P6, PT, |R2|, 1.175494350822287508e-38, PT ;  /* 0x008000000200780b */ /* 0x000fc60003fce200 */
[----:B------:R-:W-:Y:S01]  /*56cd0*/  FMUL R8, R3, R8 ;  /* 0x0000000803087220 */ /* 0x000fe20000400000 */
[C---:B------:R-:W-:Y:S01]  /*56ce0*/  FMUL R3, R2.reuse, 8388608 ;  /* 0x4b00000002037820 */ /* 0x040fe20000400000 */
[----:B------:R-:W-:-:S04]  /*56cf0*/  FSETP.GEU.AND P4, PT, R2, 1.175494350822287508e-38, PT ;  /* 0x008000000200780b */ /* 0x000fc80003f8e000 */
[----:B------:R-:W-:Y:S01]  /*56d00*/  FSEL R12, R3, R2, !P4 ;  /* 0x00000002030c7208 */ /* 0x000fe20006000000 */
[----:B------:R-:W-:-:S04]  /*56d10*/  @P0 FMUL R2, R2, 0.25 ;  /* 0x3e80000002020820 */ /* 0x000fc80000400000 */
[----:B------:R-:W-:Y:S01]  /*56d20*/  @!P6 FMUL R2, R2, 16777216 ;  /* 0x4b8000000202e820 */ /* 0x000fe20000400000 */
[----:B------:R0:W-:Y:S05]  /*56d30*/  STL [R1+0x500], R8 ;  /* 0x0005000801007387 */ /* 0x0001ea0000100800 */
[----:B------:R-:W4:Y:S01]  /*56d40*/  MUFU.RCP R2, R2 ;  /* 0x0000000200027308 */ /* 0x000f220000001000 */
[----:B------:R2:W-:Y:S01]  /*56d50*/  STL [R1+0x4fc], R0 ;  /* 0x0004fc0001007387 */ /* 0x0005e20000100800 */
[----:B------:R-:W-:Y:S01]  /*56d60*/  @P0 FMUL R7, R7, 0.25 ;  /* 0x3e80000007070820 */ /* 0x000fe20000400000 */
[----:B------:R-:W-:Y:S02]  /*56d70*/  VIADD R3, R12, 0xc0cafb0d ;  /* 0xc0cafb0d0c037836 */ /* 0x000fe40000000000 */
[----:B------:R-:W-:Y:S01]  /*56d80*/  @P0 FMUL R6, R6, 0.25 ;  /* 0x3e80000006060820 */ /* 0x000fe20000400000 */
[----:B------:R-:W-:Y:S01]  /*56d90*/  @P0 FMUL R19, R19, 0.25 ;  /* 0x3e80000013130820 */ /* 0x000fe20000400000 */
[----:B------:R-:W-:Y:S01]  /*56da0*/  @!P6 FMUL R7, R7, 16777216 ;  /* 0x4b8000000707e820 */ /* 0x000fe20000400000 */
[----:B------:R5:W-:Y:S01]  /*56db0*/  STL [R1+0x3e4], R12 ;  /* 0x0003e40c01007387 */ /* 0x000be20000100800 */
[----:B------:R-:W-:Y:S01]  /*56dc0*/  @!P6 FMUL R6, R6, 16777216 ;  /* 0x4b8000000606e820 */ /* 0x000fe20000400000 */
[----:B------:R-:W-:Y:S01]  /*56dd0*/  LOP3.LUT R3, R3, 0xff800000, RZ, 0xc0, !PT ;  /* 0xff80000003037812 */ /* 0x000fe200078ec0ff */
[----:B------:R-:W-:Y:S01]  /*56de0*/  @!P6 FMUL R19, R19, 16777216 ;  /* 0x4b8000001313e820 */ /* 0x000fe20000400000 */
[----:B------:R-:W-:Y:S01]  /*56df0*/  @P0 FMUL R18, R18, 0.25 ;  /* 0x3e80000012120820 */ /* 0x000fe20000400000 */
[----:B------:R-:W-:Y:S01]  /*56e00*/  @P0 FMUL R17, R17, 0.25 ;  /* 0x3e80000011110820 */ /* 0x000fe20000400000 */
[----:B------:R-:W-:Y:S01]  /*56e10*/  @P0 FMUL R16, R16, 0.25 ;  /* 0x3e80000010100820 */ /* 0x000fe20000400000 */
[C---:B----4-:R-:W-:Y:S01]  /*56e20*/  FMUL R7, R2.reuse, R7 ;  /* 0x0000000702077220 */ /* 0x050fe20000400000 */
[C---:B------:R-:W-:Y:S01]  /*56e30*/  FMUL R6, R2.reuse, R6 ;  /* 0x0000000602067220 */ /* 0x040fe20000400000 */
[----:B------:R-:W-:Y:S01]  /*56e40*/  FMUL R19, R2, R19 ;  /* 0x0000001302137220 */ /* 0x000fe20000400000 */
[----:B------:R-:W-:Y:S01]  /*56e50*/  @P0 FMUL R14, R14, 0.25 ;  /* 0x3e8000000e0e0820 */ /* 0x000fe20000400000 */
[----:B------:R-:W-:Y:S01]  /*56e60*/  @!P6 FMUL R18, R18, 16777216 ;  /* 0x4b8000001212e820 */ /* 0x000fe20000400000 */
[----:B------:R-:W-:Y:S01]  /*56e70*/  @!P6 FMUL R17, R17, 16777216 ;  /* 0x4b8000001111e820 */ /* 0x000fe20000400000 */
[----:B------:R-:W-:Y:S01]  /*56e80*/  @!P6 FMUL R16, R16, 16777216 ;  /* 0x4b8000001010e820 */ /* 0x000fe20000400000 */
[----:B------:R-:W-:Y:S01]  /*56e90*/  @!P6 FMUL R14, R14, 16777216 ;  /* 0x4b8000000e0ee820 */ /* 0x000fe20000400000 */
[----:B-1----:R-:W-:-:S02]  /*56ea0*/  FSEL R10, RZ, -23, P4 ;  /* 0xc1b80000ff0a7808 */ /* 0x002fc40002000000 */
[----:B0-----:R-:W-:Y:S01]  /*56eb0*/  FSEL R8, RZ, -23, P2 ;  /* 0xc1b80000ff087808 */ /* 0x001fe20001000000 */
[C---:B--2---:R-:W-:Y:S01]  /*56ec0*/  FMUL R0, R5.reuse, 8388608 ;  /* 0x4b00000005007820 */ /* 0x044fe20000400000 */
[----:B------:R-:W-:-:S04]  /*56ed0*/  FSETP.GEU.AND P3, PT, R5, 1.175494350822287508e-38, PT ;  /* 0x008000000500780b */ /* 0x000fc80003f6e000 */
[----:B------:R-:W-:Y:S02]  /*56ee0*/  FSEL R11, R0, R5, !P3 ;  /* 0x00000005000b7208 */ /* 0x000fe40005800000 */
[----:B------:R-:W-:-:S03]  /*56ef0*/  IADD3 R0, PT, PT, R9, -0x3f3504f3, RZ ;  /* 0xc0cafb0d09007810 */ /* 0x000fc60007ffe0ff */
[----:B------:R-:W-:Y:S01]  /*56f00*/  STL [R1+0x3e8], R11 ;  /* 0x0003e80b01007387 */ /* 0x000fe20000100800 */
[----:B------:R-:W-:-:S03]  /*56f10*/  LOP3.LUT R0, R0, 0xff800000, RZ, 0xc0, !PT ;  /* 0xff80000000007812 */ /* 0x000fc600078ec0ff */
[----:B------:R-:W2:Y:S04]  /*56f20*/  LDL.LU R9, [R1+0x30c] ;  /* 0x00030c0001097983 */ /* 0x000ea80000300800 */
[----:B------:R-:W4:Y:S04]  /*56f30*/  LDL.LU R13, [R1+0x330] ;  /* 0x00033000010d7983 */ /* 0x000f280000300800 */
[----:B-----5:R-:W5:Y:S04]  /*56f40*/  LDL.LU R12, [R1+0x340] ;  /* 0x00034000010c7983 */ /* 0x020f680000300800 */
[----:B------:R-:W-:Y:S04]  /*56f50*/  STL [R1+0x5b8], R3 ;  /* 0x0005b80301007387 */ /* 0x000fe80000100800 */
[----:B------:R-:W-:Y:S01]  /*56f60*/  STL [R1+0x5b4], R0 ;  /* 0x0005b40001007387 */ /* 0x000fe20000100800 */
[----:B---3--:R-:W-:-:S03]  /*56f70*/  @P0 FMUL R4, R4, 0.25 ;  /* 0x3e80000004040820 */ /* 0x008fc60000400000 */
[----:B------:R0:W-:Y:S01]  /*56f80*/  STL [R1+0x4f8], R7 ;  /* 0x0004f80701007387 */ /* 0x0001e20000100800 */
[----:B------:R-:W-:-:S03]  /*56f90*/  @!P6 FMUL R4, R4, 16777216 ;  /* 0x4b8000000404e820 */ /* 0x000fc60000400000 */
[----:B0-----:R-:W3:Y:S04]  /*56fa0*/  LDL.LU R7, [R1+0x13f0] ;  /* 0x0013f00001077983 */ /* 0x001ee80000300800 */
[----:B------:R0:W-:Y:S01]  /*56fb0*/  STL [R1+0x4f4], R6 ;  /* 0x0004f40601007387 */ /* 0x0001e20000100800 */
[----:B------:R-:W-:-:S03]  /*56fc0*/  I2FP.F32.S32 R3, R3 ;  /* 0x0000000300037245 */ /* 0x000fc60000201400 */
[----:B0-----:R-:W5:Y:S04]  /*56fd0*/  LDL.LU R6, [R1+0x13ec] ;  /* 0x0013ec0001067983 */ /* 0x001f680000300800 */
[----:B------:R0:W-:Y:S02]  /*56fe0*/  STL [R1+0x4f0], R19 ;  /* 0x0004f01301007387 */ /* 0x0001e40000100800 */
[C---:B0-----:R-:W-:Y:S01]  /*56ff0*/  FMUL R19, R2.reuse, R18 ;  /* 0x0000001202137220 */ /* 0x041fe20000400000 */
[C---:B------:R-:W-:Y:S01]  /*57000*/  FMUL R18, R2.reuse, R17 ;  /* 0x0000001102127220 */ /* 0x040fe20000400000 */
[C---:B------:R-:W-:Y:S01]  /*57010*/  FMUL R17, R2.reuse, R16 ;  /* 0x0000001002117220 */ /* 0x040fe20000400000 */
[C---:B------:R-:W-:Y:S01]  /*57020*/  FMUL R16, R2.reuse, R14 ;  /* 0x0000000e02107220 */ /* 0x040fe20000400000 */
[----:B------:R-:W-:Y:S01]  /*57030*/  FMUL R14, R2, R4 ;  /* 0x00000004020e7220 */ /* 0x000fe20000400000 */
[----:B------:R-:W-:Y:S04]  /*57040*/  STL [R1+0x4ec], R19 ;  /* 0x0004ec1301007387 */ /* 0x000fe80000100800 */
[----:B------:R-:W-:Y:S04]  /*57050*/  STL [R1+0x4e4], R18 ;  /* 0x0004e41201007387 */ /* 0x000fe80000100800 */
[----:B------:R-:W-:Y:S04]  /*57060*/  STL [R1+0x4dc], R17 ;  /* 0x0004dc1101007387 */ /* 0x000fe80000100800 */
[----:B------:R-:W5:Y:S01]  /*57070*/  LDL.LU R4, [R1+0x13e8] ;  /* 0x0013e80001047983 */ /* 0x000f620000300800 */
[----:B------:R-:W-:-:S03]  /*57080*/  I2FP.F32.S32 R0, R0 ;  /* 0x0000000000007245 */ /* 0x000fc60000201400 */
[----:B------:R-:W-:Y:S04]  /*57090*/  STL [R1+0x4d0], R16 ;  /* 0x0004d01001007387 */ /* 0x000fe80000100800 */
[----:B------:R-:W5:Y:S04]  /*570a0*/  LDL.LU R2, [R1+0x320] ;  /* 0x0003200001027983 */ /* 0x000f680000300800 */
[----:B------:R0:W-:Y:S02]  /*570b0*/  STL [R1+0x4cc], R14 ;  /* 0x0004cc0e01007387 */ /* 0x0001e40000100800 */
[----:B0-----:R-:W-:Y:S01]  /*570c0*/  FFMA.FTZ R14, R3, 1.1920928955078125e-07, R10 ;  /* 0x34000000030e7823 */ /* 0x001fe2000001000a */
[----:B------:R-:W-:Y:S01]  /*570d0*/  FFMA.FTZ R10, R0, 1.1920928955078125e-07, R8 ;  /* 0x34000000000a7823 */ /* 0x000fe20000010008 */
[----:B------:R-:W5:Y:S04]  /*570e0*/  LDL.LU R3, [R1+0x31c] ;  /* 0x00031c0001037983 */ /* 0x000f680000300800 */
[----:B------:R0:W-:Y:S04]  /*570f0*/  STL [R1+0x690], R14 ;  /* 0x0006900e01007387 */ /* 0x0001e80000100800 */
[----:B------:R-:W5:Y:S01]  /*57100*/  LDL.LU R0, [R1+0x310] ;  /* 0x0003100001007983 */ /* 0x000f620000300800 */
[----:B------:R-:W-:-:S02]  /*57110*/  FSETP.GT.AND P2, PT, |R5|, 8.50705917302346158658e+37, PT ;  /* 0x7e8000000500780b */ /* 0x000fc40003f44200 */
[C---:B------:R-:W-:Y:S01]  /*57120*/  FSETP.GEU.AND P1, PT, |R5|.reuse, 1.175494350822287508e-38, PT ;  /* 0x008000000500780b */ /* 0x040fe20003f2e200 */
[----:B------:R-:W5:Y:S10]  /*57130*/  LDL.LU R8, [R1+0x314] ;  /* 0x0003140001087983 */ /* 0x000f740000300800 */
[----:B------:R-:W-:-:S04]  /*57140*/  @P2 FMUL R5, R5, 0.25 ;  /* 0x3e80000005052820 */ /* 0x000fc80000400000 */
[----:B------:R-:W-:-:S06]  /*57150*/  @!P1 FMUL R5, R5, 16777216 ;  /* 0x4b80000005059820 */ /* 0x000fcc0000400000 */
[----:B------:R-:W1:Y:S01]  /*57160*/  MUFU.RCP R5, R5 ;  /* 0x0000000500057308 */ /* 0x000e620000001000 */
[----:B------:R0:W-:Y:S04]  /*57170*/  STL [R1+0x67c], R10 ;  /* 0x00067c0a01007387 */ /* 0x0001e80000100800 */
[----:B------:R-:W5:Y:S04]  /*57180*/  LDL.LU R19, [R1+0x318] ;  /* 0x0003180001137983 */ /* 0x000f680000300800 */
[----:B------:R-:W5:Y:S04]  /*57190*/  LDL.LU R18, [R1+0x324] ;  /* 0x0003240001127983 */ /* 0x000f680000300800 */
[----:B------:R-:W5:Y:S04]  /*571a0*/  LDL.LU R17, [R1+0x328] ;  /* 0x0003280001117983 */ /* 0x000f680000300800 */
[----:B------:R-:W5:Y:S04]  /*571b0*/  LDL.LU R16, [R1+0x338] ;  /* 0x0003380001107983 */ /* 0x000f680000300800 */
[----:B0-----:R-:W5:Y:S04]  /*571c0*/  LDL.LU R14, [R1+0x33c] ;  /* 0x00033c00010e7983 */ /* 0x001f680000300800 */
[----:B------:R-:W5:Y:S01]  /*571d0*/  LDL.LU R10, [R1+0x348] ;  /* 0x00034800010a7983 */ /* 0x000f620000300800 */
[----:B--2---:R-:W-:-:S04]  /*571e0*/  @P2 FMUL R9, R9, 0.25 ;  /* 0x3e80000009092820 */ /* 0x004fc80000400000 */
[----:B------:R-:W-:-:S04]  /*571f0*/  @!P1 FMUL R9, R9, 16777216 ;  /* 0x4b80000009099820 */ /* 0x000fc80000400000 */
[----:B-1----:R-:W-:-:S05]  /*57200*/  FMUL R9, R5, R9 ;  /* 0x0000000905097220 */ /* 0x002fca0000400000 */
[----:B------:R0:W-:Y:S01]  /*57210*/  STL [R1+0x4e8], R9 ;  /* 0x0004e80901007387 */ /* 0x0001e20000100800 */
[----:B----4-:R-:W-:-:S03]  /*57220*/  @P2 FMUL R13, R13, 0.25 ;  /* 0x3e8000000d0d2820 */ /* 0x010fc60000400000 */
[----:B0-----:R-:W2:Y:S01]  /*57230*/  LDL.LU R9, [R1+0x13e4] ;  /* 0x0013e40001097983 */ /* 0x001ea20000300800 */
[----:B---3--:R-:W-:-:S04]  /*57240*/  @P2 FMUL R7, R7, 0.25 ;  /* 0x3e80000007072820 */ /* 0x008fc80000400000 */
[----:B------:R-:W-:Y:S01]  /*57250*/  @!P1 FMUL R7, R7, 16777216 ;  /* 0x4b80000007079820 */ /* 0x000fe20000400000 */
[----:B------:R-:W-:Y:S01]  /*57260*/  @!P1 FMUL R13, R13, 16777216 ;  /* 0x4b8000000d0d9820 */ /* 0x000fe20000400000 */
[----:B-----5:R-:W-:-:S04]  /*57270*/  @P2 FMUL R6, R6, 0.25 ;  /* 0x3e80000006062820 */ /* 0x020fc80000400000 */
[----:B------:R-:W-:Y:S01]  /*57280*/  @!P1 FMUL R6, R6, 16777216 ;  /* 0x4b80000006069820 */ /* 0x000fe20000400000 */
[----:B------:R-:W-:Y:S01]  /*57290*/  @P2 FMUL R3, R3, 0.25 ;  /* 0x3e80000003032820 */ /* 0x000fe20000400000 */
[----:B------:R-:W-:-:S03]  /*572a0*/  @P2 FMUL R0, R0, 0.25 ;  /* 0x3e80000000002820 */ /* 0x000fc60000400000 */
[----:B------:R-:W-:Y:S01]  /*572b0*/  @!P1 FMUL R3, R3, 16777216 ;  /* 0x4b80000003039820 */ /* 0x000fe20000400000 */
[----:B------:R-:W-:-:S03]  /*572c0*/  @!P1 FMUL R0, R0, 16777216 ;  /* 0x4b80000000009820 */ /* 0x000fc60000400000 */
[C---:B------:R-:W-:Y:S01]  /*572d0*/  FMUL R3, R5.reuse, R3 ;  /* 0x0000000305037220 */ /* 0x040fe20000400000 */
[----:B------:R-:W-:-:S05]  /*572e0*/  FMUL R0, R5, R0 ;  /* 0x0000000005007220 */ /* 0x000fca0000400000 */
[----:B------:R0:W-:Y:S04]  /*572f0*/  STL [R1+0x4e0], R0 ;  /* 0x0004e00001007387 */ /* 0x0001e80000100800 */
[----:B------:R1:W-:Y:S01]  /*57300*/  STL [R1+0x4d8], R3 ;  /* 0x0004d80301007387 */ /* 0x0003e20000100800 */
[----:B------:R-:W-:Y:S01]  /*57310*/  @P2 FMUL R2, R2, 0.25 ;  /* 0x3e80000002022820 */ /* 0x000fe20000400000 */
[C---:B0-----:R-:W-:Y:S02]  /*57320*/  FMUL R0, R5.reuse, R7 ;  /* 0x0000000705007220 */ /* 0x041fe40000400000 */
[----:B------:R-:W3:Y:S01]  /*57330*/  LDL.LU R7, [R1+0x13e0] ;  /* 0x0013e00001077983 */ /* 0x000ee20000300800 */
[----:B------:R-:W-:Y:S01]  /*57340*/  @!P1 FMUL R2, R2, 16777216 ;  /* 0x4b80000002029820 */ /* 0x000fe20000400000 */
[----:B-1----:R-:W-:-:S03]  /*57350*/  FMUL R3, R5, R13 ;  /* 0x0000000d05037220 */ /* 0x002fc60000400000 */
[----:B------:R-:W-:-:S05]  /*57360*/  FMUL R2, R5, R2 ;  /* 0x0000000205027220 */ /* 0x000fca0000400000 */
[----:B------:R-:W-:Y:S04]  /*57370*/  STL [R1+0x4d4], R2 ;  /* 0x0004d40201007387 */ /* 0x000fe80000100800 */
[----:B------:R0:W-:Y:S04]  /*57380*/  STL [R1+0x4c8], R0 ;  /* 0x0004c80001007387 */ /* 0x0001e80000100800 */
[----:B------:R-:W-:Y:S01]  /*57390*/  STL [R1+0x4c4], R3 ;  /* 0x0004c40301007387 */ /* 0x000fe20000100800 */
[----:B0-----:R-:W-:-:S03]  /*573a0*/  FMUL R0, R5, R6 ;  /* 0x0000000605007220 */ /* 0x001fc60000400000 */
[----:B------:R-:W4:Y:S01]  /*573b0*/  LDL.LU R6, [R1+0x13dc] ;  /* 0x0013dc0001067983 */ /* 0x000f220000300800 */
[----:B------:R-:W-:Y:S01]  /*573c0*/  @P2 FMUL R12, R12, 0.25 ;  /* 0x3e8000000c0c2820 */ /* 0x000fe20000400000 */
[----:B------:R-:W-:-:S03]  /*573d0*/  FSETP.GT.AND P0, PT, |R4|, 8.50705917302346158658e+37, PT ;  /* 0x7e8000000400780b */ /* 0x000fc60003f04200 */
[----:B------:R-:W-:Y:S01]  /*573e0*/  @!P1 FMUL R12, R12, 16777216 ;  /* 0x4b8000000c0c9820 */ /* 0x000fe20000400000 */
[----:B------:R-:W-:-:S03]  /*573f0*/  FSETP.GEU.AND P6, PT, |R4|, 1.175494350822287508e-38, PT ;  /* 0x008000000400780b */ /* 0x000fc60003fce200 */
[----:B------:R-:W-:Y:S01]  /*57400*/  FMUL R2, R5, R12 ;  /* 0x0000000c05027220 */ /* 0x000fe20000400000 */
[----:B------:R-:W-:-:S04]  /*57410*/  FSETP.GEU.AND P4, PT, R4, 1.175494350822287508e-38, PT ;  /* 0x008000000400780b */ /* 0x000fc80003f8e000 */
[----:B------:R0:W-:Y:S02]  /*57420*/  STL [R1+0x4c0], R2 ;  /* 0x0004c00201007387 */ /* 0x0001e40000100800 */
[----:B0-----:R-:W-:-:S05]  /*57430*/  FMUL R2, R4, 8388608 ;  /* 0x4b00000004027820 */ /* 0x001fca0000400000 */
[----:B------:R-:W-:Y:S01]  /*57440*/  FSEL R13, R2, R4, !P4 ;  /* 0x00000004020d7208 */ /* 0x000fe20006000000 */
[----:B------:R-:W-:-:S04]  /*57450*/  @P0 FMUL R4, R4, 0.25 ;  /* 0x3e80000004040820 */ /* 0x000fc80000400000 */
[----:B------:R-:W-:Y:S01]  /*57460*/  @!P6 FMUL R4, R4, 16777216 ;  /* 0x4b8000000404e820 */ /* 0x000fe20000400000 */
[----:B------:R3:W-:Y:S05]  /*57470*/  STL [R1+0x4bc], R0 ;  /* 0x0004bc0001007387 */ /* 0x0007ea0000100800 */
[----:B------:R-:W0:Y:S01]  /*57480*/  MUFU.RCP R4, R4 ;  /* 0x0000000400047308 */ /* 0x000e220000001000 */
[----:B------:R-:W-:Y:S01]  /*57490*/  @P0 FMUL R8, R8, 0.25 ;  /* 0x3e80000008080820 */ /* 0x000fe20000400000 */
[----:B------:R-:W-:Y:S02]  /*574a0*/  VIADD R2, R13, 0xc0cafb0d ;  /* 0xc0cafb0d0d027836 */ /* 0x000fe40000000000 */
[----:B------:R-:W-:Y:S01]  /*574b0*/  @P0 FMUL R19, R19, 0.25 ;  /* 0x3e80000013130820 */ /* 0x000fe20000400000 */
[----:B------:R-:W-:Y:S01]  /*574c0*/  @!P6 FMUL R8, R8, 16777216 ;  /* 0x4b8000000808e820 */ /* 0x000fe20000400000 */
[----:B------:R1:W-:Y:S02]  /*574d0*/  STL [R1+0x3d0], R13 ;  /* 0x0003d00d01007387 */ /* 0x0003e40000100800 */
[----:B------:R-:W-:Y:S01]  /*574e0*/  @!P6 FMUL R19, R19, 16777216 ;  /* 0x4b8000001313e820 */ /* 0x000fe20000400000 */
[----:B------:R-:W-:Y:S01]  /*574f0*/  LOP3.LUT R2, R2, 0xff800000, RZ, 0xc0, !PT ;  /* 0xff80000002027812 */ /* 0x000fe200078ec0ff */
[----:B------:R-:W-:Y:S01]  /*57500*/  @P0 FMUL R18, R18, 0.25 ;  /* 0x3e80000012120820 */ /* 0x000fe20000400000 */
[----:B------:R-:W-:Y:S01]  /*57510*/  @P0 FMUL R17, R17, 0.25 ;  /* 0x3e80000011110820 */ /* 0x000fe20000400000 */
[----:B------:R-:W-:Y:S01]  /*57520*/  @P0 FMUL R16, R16, 0.25 ;  /* 0x3e80000010100820 */ /* 0x000fe20000400000 */
[----:B------:R-:W-:Y:S01]  /*57530*/  @P0 FMUL R14, R14, 0.25 ;  /* 0x3e8000000e0e0820 */ /* 0x000fe20000400000 */
[----:B------:R-:W-:Y:S01]  /*57540*/  @!P6 FMUL R18, R18, 16777216 ;  /* 0x4b8000001212e820 */ /* 0x000fe20000400000 */
[C---:B0-----:R-:W-:Y:S01]  /*57550*/  FMUL R8, R4.reuse, R8 ;  /* 0x0000000804087220 */ /* 0x041fe20000400000 */
[----:B------:R-:W-:Y:S01]  /*57560*/  FMUL R19, R4, R19 ;  /* 0x0000001304137220 */ /* 0x000fe20000400000 */
[----:B------:R-:W-:Y:S01]  /*57570*/  @P0 FMUL R10, R10, 0.25 ;  /* 0x3e8000000a0a0820 */ /* 0x000fe20000400000 */
[----:B------:R-:W-:Y:S01]  /*57580*/  @!P6 FMUL R17, R17, 16777216 ;  /* 0x4b8000001111e820 */ /* 0x000fe20000400000 */
[----:B------:R-:W-:Y:S01]  /*57590*/  @!P6 FMUL R16, R16, 16777216 ;  /* 0x4b8000001010e820 */ /* 0x000fe20000400000 */
[----:B------:R-:W-:Y:S01]  /*575a0*/  @!P6 FMUL R14, R14, 16777216 ;  /* 0x4b8000000e0ee820 */ /* 0x000fe20000400000 */
[----:B------:R-:W-:Y:S01]  /*575b0*/  @!P6 FMUL R10, R10, 16777216 ;  /* 0x4b8000000a0ae820 */ /* 0x000fe20000400000 */
[----:B------:R-:W-:-:S02]  /*575c0*/  FSEL R3, RZ, -23, P4 ;  /* 0xc1b80000ff037808 */ /* 0x000fc40002000000 */
[----:B------:R-:W-:Y:S01]  /*575d0*/  FSEL R5, RZ, -23, P3 ;  /* 0xc1b80000ff057808 */ /* 0x000fe20001800000 */
[C---:B---3--:R-:W-:Y:S01]  /*575e0*/  FMUL R0, R7.reuse, 8388608 ;  /* 0x4b00000007007820 */ /* 0x048fe20000400000 */
[----:B------:R-:W-:-:S04]  /*575f0*/  FSETP.GEU.AND P2, PT, R7, 1.175494350822287508e-38, PT ;  /* 0x008000000700780b */ /* 0x000fc80003f4e000 */
[----:B------:R-:W-:Y:S01]  /*57600*/  FSEL R12, R0, R7, !P2 ;  /* 0x00000007000c7208 */ /* 0x000fe20005000000 */
[----:B------:R-:W-:-:S04]  /*57610*/  VIADD R0, R11, 0xc0cafb0d ;  /* 0xc0cafb0d0b007836 */ /* 0x000fc80000000000 */
[----:B------:R-:W-:Y:S01]  /*57620*/  STL [R1+0x3d4], R12 ;  /* 0x0003d40c01007387 */ /* 0x000fe20000100800 */
[----:B------:R-:W-:-:S03]  /*57630*/  LOP3.LUT R0, R0, 0xff800000, RZ, 0xc0, !PT ;  /* 0xff80000000007812 */ /* 0x000fc600078ec0ff */
[----:B------:R-:W3:Y:S04]  /*57640*/  LDL.LU R11, [R1+0x2cc] ;  /* 0x0002cc00010b7983 */ /* 0x000ee80000300800 */
[----:B-1----:R-:W5:Y:S04]  /*57650*/  LDL.LU R13, [R1+0x2fc] ;  /* 0x0002fc00010d7983 */ /* 0x002f680000300800 */
[----:B------:R-:W-:Y:S04]  /*57660*/  STL [R1+0x59c], R2 ;  /* 0x00059c0201007387 */ /* 0x000fe80000100800 */
[----:B------:R-:W-:Y:S01]  /*57670*/  STL [R1+0x5fc], R0 ;  /* 0x0005fc0001007387 */ /* 0x000fe20000100800 */
[----:B----4-:R-:W-:-:S03]  /*57680*/  @P0 FMUL R6, R6, 0.25 ;  /* 0x3e80000006060820 */ /* 0x010fc60000400000 */
[----:B------:R0:W-:Y:S01]  /*57690*/  STL [R1+0x4b8], R8 ;  /* 0x0004b80801007387 */ /* 0x0001e20000100800 */
[----:B------:R-:W-:-:S03]  /*576a0*/  @!P6 FMUL R6, R6, 16777216 ;  /* 0x4b8000000606e820 */ /* 0x000fc60000400000 */
[----:B0-----:R-:W4:Y:S04]  /*576b0*/  LDL.LU R8, [R1+0x13d8] ;  /* 0x0013d80001087983 */ /* 0x001f280000300800 */
[----:B------:R0:W-:Y:S01]  /*576c0*/  STL [R1+0x4b4], R19 ;  /* 0x0004b41301007387 */ /* 0x0001e20000100800 */
[----:B------:R-:W-:Y:S01]  /*576d0*/  I2FP.F32.S32 R2, R2 ;  /* 0x0000000200027245 */ /* 0x000fe20000201400 */
[C---:B0-----:R-:W-:Y:S01]  /*576e0*/  FMUL R19, R4.reuse, R18 ;  /* 0x0000001204137220 */ /* 0x041fe20000400000 */
[C---:B------:R-:W-:Y:S01]  /*576f0*/  FMUL R18, R4.reuse, R17 ;  /* 0x0000001104127220 */ /* 0x040fe20000400000 */
[C---:B------:R-:W-:Y:S01]  /*57700*/  FMUL R17, R4.reuse, R16 ;  /* 0x0000001004117220 */ /* 0x040fe20000400000 */
[C---:B------:R-:W-:Y:S01]  /*57710*/  FMUL R16, R4.reuse, R14 ;  /* 0x0000000e04107220 */ /* 0x040fe20000400000 */
[C---:B------:R-:W-:Y:S01]  /*57720*/  FMUL R14, R4.reuse, R10 ;  /* 0x0000000a040e7220 */ /* 0x040fe20000400000 */
[----:B------:R-:W-:Y:S01]  /*57730*/  STL [R1+0x4b0], R19 ;  /* 0x0004b01301007387 */ /* 0x000fe20000100800 */
[----:B------:R-:W-:-:S03]  /*57740*/  FMUL R10, R4, R6 ;  /* 0x00000006040a7220 */ /* 0x000fc60000400000 */
[----:B------:R-:W-:Y:S04]  /*57750*/  STL [R1+0x4ac], R18 ;  /* 0x0004ac1201007387 */ /* 0x000fe80000100800 */
[----:B------:R-:W-:Y:S04]  /*57760*/  STL [R1+0x4a4], R17 ;  /* 0x0004a41101007387 */ /* 0x000fe80000100800 */
[----:B------:R-:W-:Y:S04]  /*57770*/  STL [R1+0x49c], R16 ;  /* 0x00049c1001007387 */ /* 0x000fe80000100800 */
[----:B------:R-:W5:Y:S01]  /*57780*/  LDL.LU R6, [R1+0x13d4] ;  /* 0x0013d40001067983 */ /* 0x000f620000300800 */
[----:B------:R-:W-:-:S03]  /*57790*/  I2FP.F32.S32 R0, R0 ;  /* 0x0000000000007245 */ /* 0x000fc60000201400 */
[----:B------:R-:W-:Y:S04]  /*577a0*/  STL [R1+0x490], R14 ;  /* 0x0004900e01007387 */ /* 0x000fe80000100800 */
[----:B------:R-:W5:Y:S04]  /*577b0*/  LDL.LU R4, [R1+0x2f0] ;  /* 0x0002f00001047983 */ /* 0x000f680000300800 */
[----:B------:R0:W-:Y:S01]  /*577c0*/  STL [R1+0x48c], R10 ;  /* 0x00048c0a01007387 */ /* 0x0001e20000100800 */
[----:B------:R-:W-:Y:S01]  /*577d0*/  FFMA.FTZ R5, R0, 1.1920928955078125e-07, R5 ;  /* 0x3400000000057823 */ /* 0x000fe20000010005 */
[----:B0-----:R-:W-:-:S02]  /*577e0*/  FFMA.FTZ R10, R2, 1.1920928955078125e-07, R3 ;  /* 0x34000000020a7823 */ /* 0x001fc40000010003 */
[----:B------:R-:W5:Y:S04]  /*577f0*/  LDL.LU R2, [R1+0x2dc] ;  /* 0x0002dc0001027983 */ /* 0x000f680000300800 */
[----:B------:R-:W5:Y:S04]  /*57800*/  LDL.LU R3, [R1+0x2e0] ;  /* 0x0002e00001037983 */ /* 0x000f680000300800 */
[----:B------:R0:W-:Y:S04]  /*57810*/  STL [R1+0x678], R10 ;  /* 0x0006780a01007387 */ /* 0x0001e80000100800 */
[----:B------:R-:W5:Y:S01]  /*57820*/  LDL.LU R0, [R1+0x2d0] ;  /* 0x0002d00001007983 */ /* 0x000f620000300800 */
[----:B------:R-:W-:-:S02]  /*57830*/  FSETP.GT.AND P3, PT, |R7|, 8.50705917302346158658e+37, PT ;  /* 0x7e8000000700780b */ /* 0x000fc40003f64200 */
[C---:B------:R-:W-:Y:S01]  /*57840*/  FSETP.GEU.AND P1, PT, |R7|.reuse, 1.175494350822287508e-38, PT ;  /* 0x008000000700780b */ /* 0x040fe20003f2e200 */
[----:B0-----:R-:W5:Y:S10]  /*57850*/  LDL.LU R10, [R1+0x2d4] ;  /* 0x0002d400010a7983 */ /* 0x001f740000300800 */
[----:B------:R-:W-:-:S04]  /*57860*/  @P3 FMUL R7, R7, 0.25 ;  /* 0x3e80000007073820 */ /* 0x000fc80000400000 */
[----:B------:R-:W-:-:S06]  /*57870*/  @!P1 FMUL R7, R7, 16777216 ;  /* 0x4b80000007079820 */ /* 0x000fcc0000400000 */
[----:B------:R-:W0:Y:S01]  /*57880*/  MUFU.RCP R7, R7 ;  /* 0x0000000700077308 */ /* 0x000e220000001000 */
[----:B------:R1:W-:Y:S01]  /*57890*/  STL [R1+0x674], R5 ;  /* 0x0006740501007387 */ /* 0x0003e20000100800 */
[----:B--2---:R-:W-:-:S03]  /*578a0*/  @P3 FMUL R9, R9, 0.25 ;  /* 0x3e80000009093820 */ /* 0x004fc60000400000 */
[----:B-1----:R-:W2:Y:S04]  /*578b0*/  LDL.LU R5, [R1+0x2d8] ;  /* 0x0002d80001057983 */ /* 0x002ea80000300800 */
[----:B------:R-:W2:Y:S04]  /*578c0*/  LDL.LU R19, [R1+0x2e4] ;  /* 0x0002e40001137983 */ /* 0x000ea80000300800 */
[----:B------:R-:W2:Y:S04]  /*578d0*/  LDL.LU R18, [R1+0x2e8] ;  /* 0x0002e80001127983 */ /* 0x000ea80000300800 */
[----:B------:R-:W2:Y:S04]  /*578e0*/  LDL.LU R17, [R1+0x2f4] ;  /* 0x0002f40001117983 */ /* 0x000ea80000300800 */
[----:B------:R-:W2:Y:S04]  /*578f0*/  LDL.LU R16, [R1+0x2f8] ;  /* 0x0002f80001107983 */ /* 0x000ea80000300800 */
[----:B------:R-:W2:Y:S01]  /*57900*/  LDL.LU R14, [R1+0x304] ;  /* 0x00030400010e7983 */ /* 0x000ea20000300800 */
[----:B------:R-:W-:Y:S01]  /*57910*/  @!P1 FMUL R9, R9, 16777216 ;  /* 0x4b80000009099820 */ /* 0x000fe20000400000 */
[----:B---3--:R-:W-:-:S04]  /*57920*/  @P3 FMUL R11, R11, 0.25 ;  /* 0x3e8000000b0b3820 */ /* 0x008fc80000400000 */
[----:B------:R-:W-:-:S04]  /*57930*/  @!P1 FMUL R11, R11, 16777216 ;  /* 0x4b8000000b0b9820 */ /* 0x000fc80000400000 */
[----:B0-----:R-:W-:-:S05]  /*57940*/  FMUL R11, R7, R11 ;  /* 0x0000000b070b7220 */ /* 0x001fca0000400000 */
[----:B------:R0:W-:Y:S04]  /*57950*/  STL [R1+0x4a8], R11 ;  /* 0x0004a80b01007387 */ /* 0x0001e80000100800 */
[----:B0-----:R-:W3:Y:S01]  /*57960*/  LDL.LU R11, [R1+0x13d0] ;  /* 0x0013d000010b7983 */ /* 0x001ee20000300800 */
[----:B----4-:R-:W-:-:S04]  /*57970*/  @P3 FMUL R8, R8, 0.25 ;  /* 0x3e80000008083820 */ /* 0x010fc80000400000 */
[----:B------:R-:W-:Y:S01]  /*57980*/  @!P1 FMUL R8, R8, 16777216 ;  /* 0x4b80000008089820 */ /* 0x000fe20000400000 */
[----:B-----5:R-:W-:Y:S01]  /*57990*/  @P3 FMUL R2, R2, 0.25 ;  /* 0x3e80000002023820 */ /* 0x020fe20000400000 */
[----:B------:R-:W-:-:S04]  /*579a0*/  @P3 FMUL R0, R0, 0.25 ;  /* 0x3e80000000003820 */ /* 0x000fc80000400000 */
[----:B------:R-:W-:Y:S01]  /*579b0*/  @!P1 FMUL R0, R0, 16777216 ;  /* 0x4b80000000009820 */ /* 0x000fe20000400000 */
[----:B------:R-:W-:-:S03]  /*579c0*/  @!P1 FMUL R2, R2, 16777216 ;  /* 0x4b80000002029820 */ /* 0x000fc60000400000 */
[----:B------:R-:W-:-:S05]  /*579d0*/  FMUL R0, R7, R0 ;  /* 0x0000000007007220 */ /* 0x000fca0000400000 */
[----:B------:R0:W-:Y:S02]  /*579e0*/  STL [R1+0x4a0], R0 ;  /* 0x0004a00001007387 */ /* 0x0001e40000100800 */
[----:B0-----:R-:W-:-:S05]  /*579f0*/  FMUL R0, R7, R2 ;  /* 0x0000000207007220 */ /* 0x001fca0000400000 */
[----:B------:R0:W-:Y:S01]  /*57a00*/  STL [R1+0x498], R0 ;  /* 0x0004980001007387 */ /* 0x0001e20000100800 */
[----:B------:R-:W-:Y:S01]  /*57a10*/  @P3 FMUL R3, R3, 0.25 ;  /* 0x3e80000003033820 */ /* 0x000fe20000400000 */
[----:B------:R-:W-:Y:S01]  /*57a20*/  @P3 FMUL R4, R4, 0.25 ;  /* 0x3e80000004043820 */ /* 0x000fe20000400000 */
[----:B0-----:R-:W-:Y:S02]  /*57a30*/  FMUL R0, R7, R9 ;  /* 0x0000000907007220 */ /* 0x001fe40000400000 */
[----:B------:R-:W4:Y:S01]  /*57a40*/  LDL.LU R9, [R1+0x13cc] ;  /* 0x0013cc0001097983 */ /* 0x000f220000300800 */
[----:B------:R-:W-:Y:S01]  /*57a50*/  @!P1 FMUL R3, R3, 16777216 ;  /* 0x4b80000003039820 */ /* 0x000fe20000400000 */
[----:B------:R-:W-:-:S03]  /*57a60*/  @!P1 FMUL R4, R4, 16777216 ;  /* 0x4b80000004049820 */ /* 0x000fc60000400000 */
[C---:B------:R-:W-:Y:S01]  /*57a70*/  FMUL R2, R7.reuse, R3 ;  /* 0x0000000307027220 */ /* 0x040fe20000400000 */
[----:B------:R-:W-:-:S04]  /*57a80*/  FMUL R3, R7, R4 ;  /* 0x0000000407037220 */ /* 0x000fc80000400000 */
[----:B------:R-:W-:Y:S04]  /*57a90*/  STL [R1+0x494], R2 ;  /* 0x0004940201007387 */ /* 0x000fe80000100800 */
[----:B------:R0:W-:Y:S04]  /*57aa0*/  STL [R1+0x488], R0 ;  /* 0x0004880001007387 */ /* 0x0001e80000100800 */
[----:B------:R-:W-:Y:S01]  /*57ab0*/  STL [R1+0x484], R3 ;  /* 0x0004840301007387 */ /* 0x000fe20000100800 */
[----:B0-----:R-:W-:-:S03]  /*57ac0*/  FMUL R0, R7, R8 ;  /* 0x0000000807007220 */ /* 0x001fc60000400000 */
[----:B------:R-:W5:Y:S01]  /*57ad0*/  LDL.LU R8, [R1+0x13c8] ;  /* 0x0013c80001087983 */ /* 0x000f620000300800 */
        /* <DEDUP_REMOVED lines=15> */
[----:B--2---:R-:W-:Y:S01]  /*57bd0*/  @P0 FMUL R5, R5, 0.25 ;  /* 0x3e80000005050820 */ /* 0x004fe20000400000 */
[----:B------:R-:W-:Y:S01]  /*57be0*/  @!P6 FMUL R10, R10, 16777216 ;  /* 0x4b8000000a0ae820 */ /* 0x000fe20000400000 */
[----:B------:R-:W-:-:S02]  /*57bf0*/  @P0 FMUL R19, R19, 0.25 ;  /* 0x3e80000013130820 */ /* 0x000fc40000400000 */
[----:B------:R-:W-:Y:S01]  /*57c00*/  @!P6 FMUL R5, R5, 16777216 ;  /* 0x4b8000000505e820 */ /* 0x000fe20000400000 */
[----:B------:R-:W-:Y:S01]  /*57c10*/  LOP3.LUT R2, R2, 0xff800000, RZ, 0xc0, !PT ;  /* 0xff80000002027812 */ /* 0x000fe200078ec0ff */
[----:B------:R1:W-:Y:S01]  /*57c20*/  STL [R1+0x3bc], R13 ;  /* 0x0003bc0d01007387 */ /* 0x0003e20000100800 */
[----:B------:R-:W-:Y:S01]  /*57c30*/  @P0 FMUL R18, R18, 0.25 ;  /* 0x3e80000012120820 */ /* 0x000fe20000400000 */
[----:B------:R-:W-:Y:S01]  /*57c40*/  @P0 FMUL R17, R17, 0.25 ;  /* 0x3e80000011110820 */ /* 0x000fe20000400000 */
[----:B------:R-:W-:Y:S01]  /*57c50*/  @!P6 FMUL R19, R19, 16777216 ;  /* 0x4b8000001313e820 */ /* 0x000fe20000400000 */
[----:B------:R-:W-:Y:S01]  /*57c60*/  @P0 FMUL R16, R16, 0.25 ;  /* 0x3e80000010100820 */ /* 0x000fe20000400000 */
[C---:B0-----:R-:W-:Y:S01]  /*57c70*/  FMUL R10, R6.reuse, R10 ;  /* 0x0000000a060a7220 */ /* 0x041fe20000400000 */
[----:B------:R-:W-:Y:S01]  /*57c80*/  FMUL R5, R6, R5 ;  /* 0x0000000506057220 */ /* 0x000fe20000400000 */
[----:B------:R-:W-:Y:S01]  /*57c90*/  @!P6 FMUL R18, R18, 16777216 ;  /* 0x4b8000001212e820 */ /* 0x000fe20000400000 */
[----:B------:R-:W-:Y:S01]  /*57ca0*/  @P0 FMUL R14, R14, 0.25 ;  /* 0x3e8000000e0e0820 */ /* 0x000fe20000400000 */
[----:B------:R-:W-:Y:S01]  /*57cb0*/  @!P6 FMUL R17, R17, 16777216 ;  /* 0x4b8000001111e820 */ /* 0x000fe20000400000 */
[----:B------:R-:W-:Y:S01]  /*57cc0*/  FMUL R19, R6, R19 ;  /* 0x0000001306137220 */ /* 0x000fe20000400000 */
[----:B------:R-:W-:Y:S01]  /*57cd0*/  @!P6 FMUL R16, R16, 16777216 ;  /* 0x4b8000001010e820 */ /* 0x000fe20000400000 */
[----:B------:R-:W-:Y:S01]  /*57ce0*/  @!P6 FMUL R14, R14, 16777216 ;  /* 0x4b8000000e0ee820 */ /* 0x000fe20000400000 */
[----:B------:R-:W-:-:S02]  /*57cf0*/  FMUL R17, R6, R17 ;  /* 0x0000001106117220 */ /* 0x000fc40000400000 */
[----:B------:R-:W-:Y:S01]  /*57d00*/  FMUL R16, R6, R16 ;  /* 0x0000001006107220 */ /* 0x000fe20000400000 */
[----:B------:R-:W-:Y:S02]  /*57d10*/  FSEL R3, RZ, -23, P4 ;  /* 0xc1b80000ff037808 */ /* 0x000fe40002000000 */
[----:B------:R-:W-:Y:S01]  /*57d20*/  FSEL R4, RZ, -23, P2 ;  /* 0xc1b80000ff047808 */ /* 0x000fe20001000000 */
[C---:B----4-:R-:W-:Y:S01]  /*57d30*/  FMUL R0, R9.reuse, 8388608 ;  /* 0x4b00000009007820 */ /* 0x050fe20000400000 */
[----:B------:R-:W-:-:S04]  /*57d40*/  FSETP.GEU.AND P3, PT, R9, 1.175494350822287508e-38, PT ;  /* 0x008000000900780b */ /* 0x000fc80003f6e000 */
[----:B------:R-:W-:Y:S02]  /*57d50*/  FSEL R7, R0, R9, !P3 ;  /* 0x0000000900077208 */ /* 0x000fe40005800000 */
[----:B------:R-:W-:-:S03]  /*57d60*/  IADD3 R0, PT, PT, R12, -0x3f3504f3, RZ ;  /* 0xc0cafb0d0c007810 */ /* 0x000fc60007ffe0ff */
[----:B------:R-:W-:Y:S01]  /*57d70*/  STL [R1+0x3c4], R7 ;  /* 0x0003c40701007387 */ /* 0x000fe20000100800 */
[----:B------:R-:W-:-:S03]  /*57d80*/  LOP3.LUT R0, R0, 0xff800000, RZ, 0xc0, !PT ;  /* 0xff80000000007812 */ /* 0x000fc600078ec0ff */
[----:B-1----:R-:W2:Y:S04]  /*57d90*/  LDL.LU R13, [R1+0x28c] ;  /* 0x00028c00010d7983 */ /* 0x002ea80000300800 */
[----:B------:R-:W4:Y:S04]  /*57da0*/  LDL.LU R12, [R1+0x290] ;  /* 0x00029000010c7983 */ /* 0x000f280000300800 */
[----:B------:R-:W-:Y:S04]  /*57db0*/  STL [R1+0x5c0], R2 ;  /* 0x0005c00201007387 */ /* 0x000fe80000100800 */
[----:B------:R-:W-:Y:S01]  /*57dc0*/  STL [R1+0x5bc], R0 ;  /* 0x0005bc0001007387 */ /* 0x000fe20000100800 */
[----:B-----5:R-:W-:-:S03]  /*57dd0*/  @P0 FMUL R8, R8, 0.25 ;  /* 0x3e80000008080820 */ /* 0x020fc60000400000 */
[----:B------:R0:W-:Y:S01]  /*57de0*/  STL [R1+0x478], R10 ;  /* 0x0004780a01007387 */ /* 0x0001e20000100800 */
[----:B------:R-:W-:-:S03]  /*57df0*/  @!P6 FMUL R8, R8, 16777216 ;  /* 0x4b8000000808e820 */ /* 0x000fc60000400000 */
[----:B0-----:R-:W5:Y:S04]  /*57e00*/  LDL.LU R10, [R1+0x13c4] ;  /* 0x0013c400010a7983 */ /* 0x001f680000300800 */
[----:B------:R0:W-:Y:S01]  /*57e10*/  STL [R1+0x474], R5 ;  /* 0x0004740501007387 */ /* 0x0001e20000100800 */
[----:B------:R-:W-:-:S03]  /*57e20*/  I2FP.F32.S32 R2, R2 ;  /* 0x0000000200027245 */ /* 0x000fc60000201400 */
[----:B------:R-:W-:Y:S01]  /*57e30*/  STL [R1+0x470], R19 ;  /* 0x0004701301007387 */ /* 0x000fe20000100800 */
[----:B0-----:R-:W-:-:S05]  /*57e40*/  FMUL R5, R6, R18 ;  /* 0x0000001206057220 */ /* 0x001fca0000400000 */
[----:B------:R0:W-:Y:S04]  /*57e50*/  STL [R1+0x46c], R5 ;  /* 0x00046c0501007387 */ /* 0x0001e80000100800 */
[----:B------:R-:W-:Y:S01]  /*57e60*/  STL [R1+0x464], R17 ;  /* 0x0004641101007387 */ /* 0x000fe20000100800 */
[C---:B0-----:R-:W-:Y:S01]  /*57e70*/  FMUL R5, R6.reuse, R14 ;  /* 0x0000000e06057220 */ /* 0x041fe20000400000 */
[----:B------:R-:W-:Y:S02]  /*57e80*/  FMUL R6, R6, R8 ;  /* 0x0000000806067220 */ /* 0x000fe40000400000 */
[----:B------:R-:W-:Y:S01]  /*57e90*/  STL [R1+0x45c], R16 ;  /* 0x00045c1001007387 */ /* 0x000fe20000100800 */
[----:B------:R-:W-:-:S03]  /*57ea0*/  I2FP.F32.S32 R0, R0 ;  /* 0x0000000000007245 */ /* 0x000fc60000201400 */
[----:B------:R-:W5:Y:S04]  /*57eb0*/  LDL.LU R8, [R1+0x13c0] ;  /* 0x0013c00001087983 */ /* 0x000f680000300800 */
[----:B------:R0:W-:Y:S04]  /*57ec0*/  STL [R1+0x450], R5 ;  /* 0x0004500501007387 */ /* 0x0001e80000100800 */
[----:B------:R-:W-:Y:S01]  /*57ed0*/  STL [R1+0x44c], R6 ;  /* 0x00044c0601007387 */ /* 0x000fe20000100800 */
[----:B0-----:R-:W-:-:S03]  /*57ee0*/  FFMA.FTZ R5, R2, 1.1920928955078125e-07, R3 ;  /* 0x3400000002057823 */ /* 0x001fc60000010003 */
[----:B------:R-:W5:Y:S04]  /*57ef0*/  LDL.LU R2, [R1+0x2b0] ;  /* 0x0002b00001027983 */ /* 0x000f680000300800 */
[----:B------:R-:W5:Y:S04]  /*57f00*/  LDL.LU R3, [R1+0x2bc] ;  /* 0x0002bc0001037983 */ /* 0x000f680000300800 */
[----:B------:R0:W-:Y:S02]  /*57f10*/  STL [R1+0x670], R5 ;  /* 0x0006700501007387 */ /* 0x0001e40000100800 */
[----:B0-----:R-:W-:-:S02]  /*57f20*/  FFMA.FTZ R5, R0, 1.1920928955078125e-07, R4 ;  /* 0x3400000000057823 */ /* 0x001fc40000010004 */
[----:B------:R-:W5:Y:S04]  /*57f30*/  LDL.LU R0, [R1+0x29c] ;  /* 0x00029c0001007983 */ /* 0x000f680000300800 */
[----:B------:R-:W5:Y:S01]  /*57f40*/  LDL.LU R4, [R1+0x2a0] ;  /* 0x0002a00001047983 */ /* 0x000f620000300800 */
[C---:B------:R-:W-:Y:S02]  /*57f50*/  FSETP.GT.AND P2, PT, |R9|.reuse, 8.50705917302346158658e+37, PT ;  /* 0x7e8000000900780b */ /* 0x040fe40003f44200 */
[----:B------:R-:W-:-:S11]  /*57f60*/  FSETP.GEU.AND P1, PT, |R9|, 1.175494350822287508e-38, PT ;  /* 0x008000000900780b */ /* 0x000fd60003f2e200 */
[----:B------:R-:W-:-:S04]  /*57f70*/  @P2 FMUL R9, R9, 0.25 ;  /* 0x3e80000009092820 */ /* 0x000fc80000400000 */
[----:B------:R-:W-:-:S06]  /*57f80*/  @!P1 FMUL R9, R9, 16777216 ;  /* 0x4b80000009099820 */ /* 0x000fcc0000400000 */
[----:B------:R-:W0:Y:S01]  /*57f90*/  MUFU.RCP R9, R9 ;  /* 0x0000000900097308 */ /* 0x000e220000001000 */
[----:B------:R1:W-:Y:S01]  /*57fa0*/  STL [R1+0x66c], R5 ;  /* 0x00066c0501007387 */ /* 0x0003e20000100800 */
[----:B---3--:R-:W-:-:S03]  /*57fb0*/  @P2 FMUL R11, R11, 0.25 ;  /* 0x3e8000000b0b2820 */ /* 0x008fc60000400000 */
[----:B------:R-:W3:Y:S04]  /*57fc0*/  LDL.LU R6, [R1+0x294] ;  /* 0x0002940001067983 */ /* 0x000ee80000300800 */
[----:B-1----:R-:W3:Y:S04]  /*57fd0*/  LDL.LU R5, [R1+0x298] ;  /* 0x0002980001057983 */ /* 0x002ee80000300800 */
[----:B------:R-:W3:Y:S04]  /*57fe0*/  LDL.LU R19, [R1+0x2a4] ;  /* 0x0002a40001137983 */ /* 0x000ee80000300800 */
[----:B------:R-:W3:Y:S01]  /*57ff0*/  LDL.LU R18, [R1+0x2a8] ;  /* 0x0002a80001127983 */ /* 0x000ee20000300800 */
[----:B------:R-:W-:-:S03]  /*58000*/  @!P1 FMUL R11, R11, 16777216 ;  /* 0x4b8000000b0b9820 */ /* 0x000fc60000400000 */
[----:B------:R-:W3:Y:S04]  /*58010*/  LDL.LU R17, [R1+0x2b4] ;  /* 0x0002b40001117983 */ /* 0x000ee80000300800 */
[----:B------:R-:W3:Y:S04]  /*58020*/  LDL.LU R16, [R1+0x2b8] ;  /* 0x0002b80001107983 */ /* 0x000ee80000300800 */
[----:B------:R-:W3:Y:S01]  /*58030*/  LDL.LU R14, [R1+0x2c4] ;  /* 0x0002c400010e7983 */ /* 0x000ee20000300800 */
[----:B--2---:R-:W-:Y:S01]  /*58040*/  @P2 FMUL R13, R13, 0.25 ;  /* 0x3e8000000d0d2820 */ /* 0x004fe20000400000 */
[----:B----4-:R-:W-:-:S03]  /*58050*/  @P2 FMUL R12, R12, 0.25 ;  /* 0x3e8000000c0c2820 */ /* 0x010fc60000400000 */
[----:B------:R-:W-:Y:S01]  /*58060*/  @!P1 FMUL R13, R13, 16777216 ;  /* 0x4b8000000d0d9820 */ /* 0x000fe20000400000 */
[----:B------:R-:W-:-:S03]  /*58070*/  @!P1 FMUL R12, R12, 16777216 ;  /* 0x4b8000000c0c9820 */ /* 0x000fc60000400000 */
[C---:B0-----:R-:W-:Y:S01]  /*58080*/  FMUL R13, R9.reuse, R13 ;  /* 0x0000000d090d7220 */ /* 0x041fe20000400000 */
[----:B------:R-:W-:-:S04]  /*58090*/  FMUL R12, R9, R12 ;  /* 0x0000000c090c7220 */ /* 0x000fc80000400000 */
[----:B------:R0:W-:Y:S04]  /*580a0*/  STL [R1+0x468], R13 ;  /* 0x0004680d01007387 */ /* 0x0001e80000100800 */
[----:B0-----:R-:W2:Y:S04]  /*580b0*/  LDL.LU R13, [R1+0x13bc] ;  /* 0x0013bc00010d7983 */ /* 0x001ea80000300800 */
[----:B------:R0:W-:Y:S04]  /*580c0*/  STL [R1+0x460], R12 ;  /* 0x0004600c01007387 */ /* 0x0001e80000100800 */
[----:B0-----:R-:W4:Y:S01]  /*580d0*/  LDL.LU R12, [R1+0x13b8] ;  /* 0x0013b800010c7983 */ /* 0x001f220000300800 */
[----:B-----5:R-:W-:-:S04]  /*580e0*/  @P2 FMUL R10, R10, 0.25 ;  /* 0x3e8000000a0a2820 */ /* 0x020fc80000400000 */
[----:B------:R-:W-:Y:S01]  /*580f0*/  @!P1 FMUL R10, R10, 16777216 ;  /* 0x4b8000000a0a9820 */ /* 0x000fe20000400000 */
[----:B------:R-:W-:Y:S01]  /*58100*/  @P2 FMUL R2, R2, 0.25 ;  /* 0x3e80000002022820 */ /* 0x000fe20000400000 */
[----:B------:R-:W-:-:S04]  /*58110*/  @P2 FMUL R0, R0, 0.25 ;  /* 0x3e80000000002820 */ /* 0x000fc80000400000 */
[----:B------:R-:W-:-:S04]  /*58120*/  @!P1 FMUL R0, R0, 16777216 ;  /* 0x4b80000000009820 */ /* 0x000fc80000400000 */
[----:B------:R-:W-:Y:S01]  /*58130*/  FMUL R0, R9, R0 ;  /* 0x0000000009007220 */ /* 0x000fe20000400000 */
[----:B------:R-:W-:-:S04]  /*58140*/  @P2 FMUL R4, R4, 0.25 ;  /* 0x3e80000004042820 */ /* 0x000fc80000400000 */
[----:B------:R0:W-:Y:S01]  /*58150*/  STL [R1+0x458], R0 ;  /* 0x0004580001007387 */ /* 0x0001e20000100800 */
[----:B------:R-:W-:Y:S01]  /*58160*/  @!P1 FMUL R4, R4, 16777216 ;  /* 0x4b80000004049820 */ /* 0x000fe20000400000 */
[C---:B0-----:R-:W-:Y:S02]  /*58170*/  FMUL R0, R9.reuse, R11 ;  /* 0x0000000b09007220 */ /* 0x041fe40000400000 */
[----:B------:R-:W5:Y:S01]  /*58180*/  LDL.LU R11, [R1+0x13b4] ;  /* 0x0013b400010b7983 */ /* 0x000f620000300800 */
[----:B------:R-:W-:Y:S01]  /*58190*/  FMUL R4, R9, R4 ;  /* 0x0000000409047220 */ /* 0x000fe20000400000 */
[----:B------:R-:W-:-:S04]  /*581a0*/  @!P1 FMUL R2, R2, 16777216 ;  /* 0x4b80000002029820 */ /* 0x000fc80000400000 */
[----:B------:R0:W-:Y:S04]  /*581b0*/  STL [R1+0x454], R4 ;  /* 0x0004540401007387 */ /* 0x0001e80000100800 */
[----:B------:R1:W-:Y:S01]  /*581c0*/  STL [R1+0x448], R0 ;  /* 0x0004480001007387 */ /* 0x0003e20000100800 */
[C---:B0-----:R-:W-:Y:S01]  /*581d0*/  FMUL R4, R9.reuse, R2 ;  /* 0x0000000209047220 */ /* 0x041fe20000400000 */
[----:B-1----:R-:W-:-:S04]  /*581e0*/  FMUL R0, R9, R10 ;  /* 0x0000000a09007220 */ /* 0x002fc80000400000 */
[----:B------:R-:W-:Y:S04]  /*581f0*/  STL [R1+0x444], R4 ;  /* 0x0004440401007387 */ /* 0x000fe80000100800 */
[----:B------:R-:W2:Y:S01]  /*58200*/  LDL.LU R10, [R1+0x13b0] ;  /* 0x0013b000010a7983 */ /* 0x000ea20000300800 */
        /* <DEDUP_REMOVED lines=11> */
[----:B------:R-:W-:Y:S05]  /*582c0*/  STL [R1+0x43c], R0 ;  /* 0x00043c0001007387 */ /* 0x000fea0000100800 */
[----:B------:R-:W0:Y:S01]  /*582d0*/  MUFU.RCP R8, R8 ;  /* 0x0000000800087308 */ /* 0x000e220000001000 */
[----:B---3--:R-:W-:Y:S01]  /*582e0*/  @P0 FMUL R6, R6, 0.25 ;  /* 0x3e80000006060820 */ /* 0x008fe20000400000 */
[----:B------:R1:W-:Y:S01]  /*582f0*/  STL [R1+0x3a4], R2 ;  /* 0x0003a40201007387 */ /* 0x0003e20000100800 */
[----:B------:R-:W-:Y:S01]  /*58300*/  @P0 FMUL R5, R5, 0.25 ;  /* 0x3e80000005050820 */ /* 0x000fe20000400000 */
[----:B------:R-:W-:Y:S01]  /*58310*/  @P0 FMUL R19, R19, 0.25 ;  /* 0x3e80000013130820 */ /* 0x000fe20000400000 */
[----:B------:R-:W-:Y:S01]  /*58320*/  @!P6 FMUL R6, R6, 16777216 ;  /* 0x4b8000000606e820 */ /* 0x000fe20000400000 */
[----:B------:R-:W-:Y:S01]  /*58330*/  @P0 FMUL R18, R18, 0.25 ;  /* 0x3e80000012120820 */ /* 0x000fe20000400000 */
[----:B------:R-:W-:Y:S01]  /*58340*/  @!P6 FMUL R5, R5, 16777216 ;  /* 0x4b8000000505e820 */ /* 0x000fe20000400000 */
[----:B-1----:R-:W-:-:S02]  /*58350*/  VIADD R2, R2, 0xc0cafb0d ;  /* 0xc0cafb0d02027836 */ /* 0x002fc40000000000 */
[----:B------:R-:W-:Y:S01]  /*58360*/  @P0 FMUL R17, R17, 0.25 ;  /* 0x3e80000011110820 */ /* 0x000fe20000400000 */
[----:B------:R-:W-:Y:S02]  /*58370*/  @!P6 FMUL R19, R19, 16777216 ;  /* 0x4b8000001313e820 */ /* 0x000fe40000400000 */
[----:B------:R-:W-:Y:S01]  /*58380*/  LOP3.LUT R2, R2, 0xff800000, RZ, 0xc0, !PT ;  /* 0xff80000002027812 */ /* 0x000fe200078ec0ff */
[----:B0-----:R-:W-:Y:S01]  /*58390*/  FMUL R6, R8, R6 ;  /* 0x0000000608067220 */ /* 0x001fe20000400000 */
[----:B------:R-:W-:Y:S01]  /*583a0*/  @P0 FMUL R16, R16, 0.25 ;  /* 0x3e80000010100820 */ /* 0x000fe20000400000 */
[----:B------:R-:W-:Y:S01]  /*583b0*/  @!P6 FMUL R18, R18, 16777216 ;  /* 0x4b8000001212e820 */ /* 0x000fe20000400000 */
[----:B------:R-:W-:Y:S01]  /*583c0*/  FMUL R5, R8, R5 ;  /* 0x0000000508057220 */ /* 0x000fe20000400000 */
[----:B------:R-:W-:Y:S01]  /*583d0*/  @P0 FMUL R14, R14, 0.25 ;  /* 0x3e8000000e0e0820 */ /* 0x000fe20000400000 */
[----:B------:R-:W-:Y:S01]  /*583e0*/  @!P6 FMUL R17, R17, 16777216 ;  /* 0x4b8000001111e820 */ /* 0x000fe20000400000 */
[----:B------:R-:W-:Y:S01]  /*583f0*/  FMUL R19, R8, R19 ;  /* 0x0000001308137220 */ /* 0x000fe20000400000 */
[----:B------:R-:W-:Y:S01]  /*58400*/  @!P6 FMUL R16, R16, 16777216 ;  /* 0x4b8000001010e820 */ /* 0x000fe20000400000 */
[----:B------:R-:W-:-:S03]  /*58410*/  @!P6 FMUL R14, R14, 16777216 ;  /* 0x4b8000000e0ee820 */ /* 0x000fc60000400000 */
[----:B------:R-:W-:Y:S01]  /*58420*/  FMUL R16, R8, R16 ;  /* 0x0000001008107220 */ /* 0x000fe20000400000 */
[----:B------:R-:W-:Y:S02]  /*58430*/  FSEL R3, RZ, -23, P4 ;  /* 0xc1b80000ff037808 */ /* 0x000fe40002000000 */
[----:B------:R-:W-:Y:S01]  /*58440*/  FSEL R4, RZ, -23, P3 ;  /* 0xc1b80000ff047808 */ /* 0x000fe20001800000 */
[C---:B-----5:R-:W-:Y:S01]  /*58450*/  FMUL R0, R11.reuse, 8388608 ;  /* 0x4b0000000b007820 */ /* 0x060fe20000400000 */
[----:B------:R-:W-:-:S04]  /*58460*/  FSETP.GEU.AND P2, PT, R11, 1.175494350822287508e-38, PT ;  /* 0x008000000b00780b */ /* 0x000fc80003f4e000 */
[----:B------:R-:W-:Y:S01]  /*58470*/  FSEL R9, R0, R11, !P2 ;  /* 0x0000000b00097208 */ /* 0x000fe20005000000 */
[----:B------:R-:W-:-:S05]  /*58480*/  VIADD R0, R7, 0xc0cafb0d ;  /* 0xc0cafb0d07007836 */ /* 0x000fca0000000000 */
[----:B------:R-:W-:Y:S01]  /*58490*/  LOP3.LUT R0, R0, 0xff800000, RZ, 0xc0, !PT ;  /* 0xff80000000007812 */ /* 0x000fe200078ec0ff */
[----:B------:R-:W-:Y:S04]  /*584a0*/  STL [R1+0x3a8], R9 ;  /* 0x0003a80901007387 */ /* 0x000fe80000100800 */
[----:B------:R-:W3:Y:S04]  /*584b0*/  LDL.LU R7, [R1+0x27c] ;  /* 0x00027c0001077983 */ /* 0x000ee80000300800 */
[----:B------:R-:W-:Y:S04]  /*584c0*/  STL [R1+0x5a0], R2 ;  /* 0x0005a00201007387 */ /* 0x000fe80000100800 */
[----:B------:R-:W-:Y:S01]  /*584d0*/  STL [R1+0x600], R0 ;  /* 0x0006000001007387 */ /* 0x000fe20000100800 */
[----:B--2---:R-:W-:-:S03]  /*584e0*/  @P0 FMUL R10, R10, 0.25 ;  /* 0x3e8000000a0a0820 */ /* 0x004fc60000400000 */
[----:B------:R0:W-:Y:S01]  /*584f0*/  STL [R1+0x438], R6 ;  /* 0x0004380601007387 */ /* 0x0001e20000100800 */
[----:B------:R-:W-:-:S03]  /*58500*/  @!P6 FMUL R10, R10, 16777216 ;  /* 0x4b8000000a0ae820 */ /* 0x000fc60000400000 */
[----:B------:R1:W-:Y:S01]  /*58510*/  STL [R1+0x434], R5 ;  /* 0x0004340501007387 */ /* 0x0003e20000100800 */
[----:B0-----:R-:W-:-:S03]  /*58520*/  FMUL R6, R8, R18 ;  /* 0x0000001208067220 */ /* 0x001fc60000400000 */
[----:B------:R-:W-:Y:S01]  /*58530*/  STL [R1+0x430], R19 ;  /* 0x0004301301007387 */ /* 0x000fe20000100800 */
[----:B-1----:R-:W-:-:S03]  /*58540*/  FMUL R5, R8, R17 ;  /* 0x0000001108057220 */ /* 0x002fc60000400000 */
[----:B------:R0:W-:Y:S01]  /*58550*/  STL [R1+0x42c], R6 ;  /* 0x00042c0601007387 */ /* 0x0001e20000100800 */
[----:B------:R-:W-:-:S03]  /*58560*/  I2FP.F32.S32 R2, R2 ;  /* 0x0000000200027245 */ /* 0x000fc60000201400 */
[----:B------:R1:W-:Y:S01]  /*58570*/  STL [R1+0x424], R5 ;  /* 0x0004240501007387 */ /* 0x0003e20000100800 */
[----:B0-----:R-:W-:-:S03]  /*58580*/  FMUL R6, R8, R14 ;  /* 0x0000000e08067220 */ /* 0x001fc60000400000 */
[----:B------:R-:W-:Y:S01]  /*58590*/  STL [R1+0x418], R16 ;  /* 0x0004181001007387 */ /* 0x000fe20000100800 */
[----:B-1----:R-:W-:-:S03]  /*585a0*/  FMUL R5, R8, R10 ;  /* 0x0000000a08057220 */ /* 0x002fc60000400000 */
[----:B------:R-:W2:Y:S04]  /*585b0*/  LDL.LU R10, [R1+0x13ac] ;  /* 0x0013ac00010a7983 */ /* 0x000ea80000300800 */
[----:B------:R-:W-:Y:S01]  /*585c0*/  STL [R1+0x404], R6 ;  /* 0x0004040601007387 */ /* 0x000fe20000100800 */
[----:B------:R-:W-:-:S03]  /*585d0*/  I2FP.F32.S32 R0, R0 ;  /* 0x0000000000007245 */ /* 0x000fc60000201400 */
[----:B------:R-:W5:Y:S04]  /*585e0*/  LDL.LU R8, [R1+0x270] ;  /* 0x0002700001087983 */ /* 0x000f680000300800 */
[----:B------:R0:W-:Y:S02]  /*585f0*/  STL [R1+0x400], R5 ;  /* 0x0004000501007387 */ /* 0x0001e40000100800 */
[----:B0-----:R-:W-:Y:S02]  /*58600*/  FFMA.FTZ R5, R2, 1.1920928955078125e-07, R3 ;  /* 0x3400000002057823 */ /* 0x001fe40000010003 */
[----:B------:R-:W2:Y:S04]  /*58610*/  LDL.LU R2, [R1+0x25c] ;  /* 0x00025c0001027983 */ /* 0x000ea80000300800 */
[----:B------:R-:W3:Y:S04]  /*58620*/  LDL.LU R3, [R1+0x260] ;  /* 0x0002600001037983 */ /* 0x000ee80000300800 */
[----:B------:R0:W-:Y:S02]  /*58630*/  STL [R1+0x668], R5 ;  /* 0x0006680501007387 */ /* 0x0001e40000100800 */
[----:B0-----:R-:W-:-:S02]  /*58640*/  FFMA.FTZ R5, R0, 1.1920928955078125e-07, R4 ;  /* 0x3400000000057823 */ /* 0x001fc40000010004 */
[----:B------:R-:W3:Y:S04]  /*58650*/  LDL.LU R0, [R1+0x24c] ;  /* 0x00024c0001007983 */ /* 0x000ee80000300800 */
[----:B------:R-:W5:Y:S01]  /*58660*/  LDL.LU R4, [R1+0x250] ;  /* 0x0002500001047983 */ /* 0x000f620000300800 */
[C---:B------:R-:W-:Y:S02]  /*58670*/  FSETP.GT.AND P3, PT, |R11|.reuse, 8.50705917302346158658e+37, PT ;  /* 0x7e8000000b00780b */ /* 0x040fe40003f64200 */
[----:B------:R-:W-:-:S11]  /*58680*/  FSETP.GEU.AND P1, PT, |R11|, 1.175494350822287508e-38, PT ;  /* 0x008000000b00780b */ /* 0x000fd60003f2e200 */
[----:B------:R-:W-:-:S04]  /*58690*/  @P3 FMUL R11, R11, 0.25 ;  /* 0x3e8000000b0b3820 */ /* 0x000fc80000400000 */
[----:B------:R-:W-:-:S06]  /*586a0*/  @!P1 FMUL R11, R11, 16777216 ;  /* 0x4b8000000b0b9820 */ /* 0x000fcc0000400000 */
[----:B------:R-:W0:Y:S01]  /*586b0*/  MUFU.RCP R11, R11 ;  /* 0x0000000b000b7308 */ /* 0x000e220000001000 */
[----:B------:R1:W-:Y:S04]  /*586c0*/  STL [R1+0x664], R5 ;  /* 0x0006640501007387 */ /* 0x0003e80000100800 */
[----:B------:R-:W5:Y:S04]  /*586d0*/  LDL.LU R14, [R1+0x254] ;  /* 0x00025400010e7983 */ /* 0x000f680000300800 */
[----:B------:R-:W5:Y:S01]  /*586e0*/  LDL.LU R6, [R1+0x258] ;  /* 0x0002580001067983 */ /* 0x000f620000300800 */
[----:B------:R-:W-:-:S03]  /*586f0*/  @P3 FMUL R13, R13, 0.25 ;  /* 0x3e8000000d0d3820 */ /* 0x000fc60000400000 */
[----:B-1----:R-:W5:Y:S04]  /*58700*/  LDL.LU R5, [R1+0x264] ;  /* 0x0002640001057983 */ /* 0x002f680000300800 */
[----:B------:R-:W5:Y:S04]  /*58710*/  LDL.LU R19, [R1+0x268] ;  /* 0x0002680001137983 */ /* 0x000f680000300800 */
[----:B------:R-:W5:Y:S04]  /*58720*/  LDL.LU R18, [R1+0x274] ;  /* 0x0002740001127983 */ /* 0x000f680000300800 */
[----:B------:R-:W5:Y:S01]  /*58730*/  LDL.LU R17, [R1+0x278] ;  /* 0x0002780001117983 */ /* 0x000f620000300800 */
[----:B------:R-:W-:-:S03]  /*58740*/  @!P1 FMUL R13, R13, 16777216 ;  /* 0x4b8000000d0d9820 */ /* 0x000fc60000400000 */
[----:B------:R-:W5:Y:S01]  /*58750*/  LDL.LU R16, [R1+0x284] ;  /* 0x0002840001107983 */ /* 0x000f620000300800 */
[----:B----4-:R-:W-:-:S04]  /*58760*/  @P3 FMUL R12, R12, 0.25 ;  /* 0x3e8000000c0c3820 */ /* 0x010fc80000400000 */
[----:B------:R-:W-:Y:S01]  /*58770*/  @!P1 FMUL R12, R12, 16777216 ;  /* 0x4b8000000c0c9820 */ /* 0x000fe20000400000 */
[----:B--2---:R-:W-:-:S04]  /*58780*/  @P3 FMUL R2, R2, 0.25 ;  /* 0x3e80000002023820 */ /* 0x004fc80000400000 */
[----:B------:R-:W-:Y:S01]  /*58790*/  @!P1 FMUL R2, R2, 16777216 ;  /* 0x4b80000002029820 */ /* 0x000fe20000400000 */
[----:B---3--:R-:W-:-:S04]  /*587a0*/  @P3 FMUL R0, R0, 0.25 ;  /* 0x3e80000000003820 */ /* 0x008fc80000400000 */
[----:B------:R-:W-:Y:S01]  /*587b0*/  @!P1 FMUL R0, R0, 16777216 ;  /* 0x4b80000000009820 */ /* 0x000fe20000400000 */
[----:B-----5:R-:W-:-:S03]  /*587c0*/  @P3 FMUL R4, R4, 0.25 ;  /* 0x3e80000004043820 */ /* 0x020fc60000400000 */
[----:B0-----:R-:W-:Y:S01]  /*587d0*/  FMUL R0, R11, R0 ;  /* 0x000000000b007220 */ /* 0x001fe20000400000 */
[----:B------:R-:W-:-:S04]  /*587e0*/  @!P1 FMUL R4, R4, 16777216 ;  /* 0x4b80000004049820 */ /* 0x000fc80000400000 */
[----:B------:R0:W-:Y:S02]  /*587f0*/  STL [R1+0x428], R0 ;  /* 0x0004280001007387 */ /* 0x0001e40000100800 */
[C---:B0-----:R-:W-:Y:S01]  /*58800*/  FMUL R0, R11.reuse, R4 ;  /* 0x000000040b007220 */ /* 0x041fe20000400000 */
[----:B------:R-:W-:-:S04]  /*58810*/  FMUL R4, R11, R2 ;  /* 0x000000020b047220 */ /* 0x000fc80000400000 */
[----:B------:R0:W-:Y:S04]  /*58820*/  STL [R1+0x41c], R0 ;  /* 0x00041c0001007387 */ /* 0x0001e80000100800 */
[----:B------:R-:W-:Y:S01]  /*58830*/  STL [R1+0x40c], R4 ;  /* 0x00040c0401007387 */ /* 0x000fe20000100800 */
[----:B------:R-:W-:Y:S01]  /*58840*/  @P3 FMUL R3, R3, 0.25 ;  /* 0x3e80000003033820 */ /* 0x000fe20000400000 */
[----:B0-----:R-:W-:Y:S02]  /*58850*/  FMUL R0, R11, R13 ;  /* 0x0000000d0b007220 */ /* 0x001fe40000400000 */
[----:B------:R-:W2:Y:S01]  /*58860*/  LDL.LU R13, [R1+0x13a8] ;  /* 0x0013a800010d7983 */ /* 0x000ea20000300800 */
[----:B------:R-:W-:Y:S01]  /*58870*/  @P3 FMUL R8, R8, 0.25 ;  /* 0x3e80000008083820 */ /* 0x000fe20000400000 */
[----:B------:R-:W-:-:S03]  /*58880*/  @!P1 FMUL R3, R3, 16777216 ;  /* 0x4b80000003039820 */ /* 0x000fc60000400000 */
[----:B------:R-:W-:Y:S01]  /*58890*/  @!P1 FMUL R8, R8, 16777216 ;  /* 0x4b80000008089820 */ /* 0x000fe20000400000 */
[----:B------:R-:W-:-:S03]  /*588a0*/  FMUL R2, R11, R3 ;  /* 0x000000030b027220 */ /* 0x000fc60000400000 */
[C---:B------:R-:W-:Y:S02]  /*588b0*/  FMUL R3, R11.reuse, R8 ;  /* 0x000000080b037220 */ /* 0x040fe40000400000 */
[----:B------:R-:W-:Y:S04]  /*588c0*/  STL [R1+0x408], R2 ;  /* 0x0004080201007387 */ /* 0x000fe80000100800 */
[----:B------:R0:W-:Y:S04]  /*588d0*/  STL [R1+0x3f4], R0 ;  /* 0x0003f40001007387 */ /* 0x0001e80000100800 */
[----:B------:R-:W-:Y:S01]  /*588e0*/  STL [R1+0x3f0], R3 ;  /* 0x0003f00301007387 */ /* 0x000fe20000100800 */
[----:B0-----:R-:W-:-:S03]  /*588f0*/  FMUL R0, R11, R12 ;  /* 0x0000000c0b007220 */ /* 0x001fc60000400000 */
[----:B------:R-:W3:Y:S01]  /*58900*/  LDL.LU R12, [R1+0x13a4] ;  /* 0x0013a400010c7983 */ /* 0x000ee20000300800 */
        /* <DEDUP_REMOVED lines=21> */
[----:B------:R-:W-:Y:S01]  /*58a60*/  @P0 FMUL R19, R19, 0.25 ;  /* 0x3e80000013130820 */ /* 0x000fe20000400000 */
[----:B------:R-:W-:Y:S01]  /*58a70*/  @!P4 FMUL R5, R5, 16777216 ;  /* 0x4b8000000505c820 */ /* 0x000fe20000400000 */
[----:B------:R-:W-:Y:S01]  /*58a80*/  @P0 FMUL R18, R18, 0.25 ;  /* 0x3e80000012120820 */ /* 0x000fe20000400000 */
[----:B------:R-:W-:Y:S01]  /*58a90*/  @P0 FMUL R17, R17, 0.25 ;  /* 0x3e80000011110820 */ /* 0x000fe20000400000 */
[----:B------:R-:W-:Y:S01]  /*58aa0*/  @!P4 FMUL R19, R19, 16777216 ;  /* 0x4b8000001313c820 */ /* 0x000fe20000400000 */
[C---:B0-----:R-:W-:Y:S01]  /*58ab0*/  FMUL R14, R10.reuse, R14 ;  /* 0x0000000e0a0e7220 */ /* 0x041fe20000400000 */
[C---:B------:R-:W-:Y:S01]  /*58ac0*/  FMUL R6, R10.reuse, R6 ;  /* 0x000000060a067220 */ /* 0x040fe20000400000 */
[----:B------:R-:W-:Y:S01]  /*58ad0*/  FMUL R5, R10, R5 ;  /* 0x000000050a057220 */ /* 0x000fe20000400000 */
[----:B------:R-:W-:Y:S01]  /*58ae0*/  @P0 FMUL R16, R16, 0.25 ;  /* 0x3e80000010100820 */ /* 0x000fe20000400000 */
[----:B------:R-:W-:Y:S01]  /*58af0*/  @!P4 FMUL R18, R18, 16777216 ;  /* 0x4b8000001212c820 */ /* 0x000fe20000400000 */
[----:B------:R-:W-:-:S02]  /*58b00*/  @!P4 FMUL R17, R17, 16777216 ;  /* 0x4b8000001111c820 */ /* 0x000fc40000400000 */
[----:B------:R-:W-:Y:S02]  /*58b10*/  @!P4 FMUL R16, R16, 16777216 ;  /* 0x4b8000001010c820 */ /* 0x000fe40000400000 */
[----:B------:R-:W-:Y:S01]  /*58b20*/  FMUL R17, R10, R17 ;  /* 0x000000110a117220 */ /* 0x000fe20000400000 */
[----:B------:R-:W-:Y:S01]  /*58b30*/  FSEL R3, RZ, -23, P3 ;  /* 0xc1b80000ff037808 */ /* 0x000fe20001800000 */
[C---:B--2---:R-:W-:Y:S01]  /*58b40*/  FMUL R0, R13.reuse, 8388608 ;  /* 0x4b0000000d007820 */ /* 0x044fe20000400000 */
[----:B------:R-:W-:-:S04]  /*58b50*/  FSETP.GEU.AND P6, PT, R13, 1.175494350822287508e-38, PT ;  /* 0x008000000d00780b */ /* 0x000fc80003fce000 */
[----:B------:R-:W-:Y:S02]  /*58b60*/  FSEL R7, R0, R13, !P6 ;  /* 0x0000000d00077208 */ /* 0x000fe40007000000 */
[----:B------:R-:W-:-:S03]  /*58b70*/  IADD3 R0, PT, PT, R9, -0x3f3504f3, RZ ;  /* 0xc0cafb0d09007810 */ /* 0x000fc60007ffe0ff */
[----:B------:R-:W-:Y:S01]  /*58b80*/  STL [R1+0x390], R7 ;  /* 0x0003900701007387 */ /* 0x000fe20000100800 */
[----:B------:R-:W-:-:S03]  /*58b90*/  LOP3.LUT R0, R0, 0xff800000, RZ, 0xc0, !PT ;  /* 0xff80000000007812 */ /* 0x000fc600078ec0ff */
[----:B------:R-:W2:Y:S04]  /*58ba0*/  LDL.LU R11, [R1+0xc] ;  /* 0x00000c00010b7983 */ /* 0x000ea80000300800 */
[----:B-1----:R-:W4:Y:S04]  /*58bb0*/  LDL.LU R8, [R1+0x230] ;  /* 0x0002300001087983 */ /* 0x002f280000300800 */
[----:B------:R-:W5:Y:S04]  /*58bc0*/  LDL.LU R9, [R1+0x23c] ;  /* 0x00023c0001097983 */ /* 0x000f680000300800 */
[----:B------:R-:W-:Y:S04]  /*58bd0*/  STL [R1+0x5cc], R2 ;  /* 0x0005cc0201007387 */ /* 0x000fe80000100800 */
[----:B------:R-:W-:Y:S01]  /*58be0*/  STL [R1+0x5d0], R0 ;  /* 0x0005d00001007387 */ /* 0x000fe20000100800 */
[----:B---3--:R-:W-:-:S03]  /*58bf0*/  @P0 FMUL R12, R12, 0.25 ;  /* 0x3e8000000c0c0820 */ /* 0x008fc60000400000 */
[----:B------:R0:W-:Y:S01]  /*58c00*/  STL [R1+0x3dc], R14 ;  /* 0x0003dc0e01007387 */ /* 0x0001e20000100800 */
[----:B------:R-:W-:-:S03]  /*58c10*/  @!P4 FMUL R12, R12, 16777216 ;  /* 0x4b8000000c0cc820 */ /* 0x000fc60000400000 */
[----:B0-----:R-:W3:Y:S04]  /*58c20*/  LDL.LU R14, [R1+0x13a0] ;  /* 0x0013a000010e7983 */ /* 0x001ee80000300800 */
[----:B------:R0:W-:Y:S04]  /*58c30*/  STL [R1+0x3d8], R6 ;  /* 0x0003d80601007387 */ /* 0x0001e80000100800 */
[----:B------:R1:W-:Y:S01]  /*58c40*/  STL [R1+0x3cc], R5 ;  /* 0x0003cc0501007387 */ /* 0x0003e20000100800 */
[C---:B0-----:R-:W-:Y:S01]  /*58c50*/  FMUL R6, R10.reuse, R19 ;  /* 0x000000130a067220 */ /* 0x041fe20000400000 */
[----:B-1----:R-:W-:-:S04]  /*58c60*/  FMUL R5, R10, R18 ;  /* 0x000000120a057220 */ /* 0x002fc80000400000 */
[----:B------:R0:W-:Y:S01]  /*58c70*/  STL [R1+0x3c8], R6 ;  /* 0x0003c80601007387 */ /* 0x0001e20000100800 */
[----:B------:R-:W-:-:S03]  /*58c80*/  I2FP.F32.S32 R2, R2 ;  /* 0x0000000200027245 */ /* 0x000fc60000201400 */
[----:B------:R1:W-:Y:S01]  /*58c90*/  STL [R1+0x3b8], R5 ;  /* 0x0003b80501007387 */ /* 0x0003e20000100800 */
[----:B0-----:R-:W-:-:S03]  /*58ca0*/  FMUL R6, R10, R16 ;  /* 0x000000100a067220 */ /* 0x001fc60000400000 */
[----:B------:R-:W-:Y:S01]  /*58cb0*/  STL [R1+0x3b0], R17 ;  /* 0x0003b01101007387 */ /* 0x000fe20000100800 */
[----:B-1----:R-:W-:-:S03]  /*58cc0*/  FMUL R5, R10, R12 ;  /* 0x0000000c0a057220 */ /* 0x002fc60000400000 */
[----:B------:R-:W3:Y:S04]  /*58cd0*/  LDL.LU R12, [R1+0x139c] ;  /* 0x00139c00010c7983 */ /* 0x000ee80000300800 */
[----:B------:R-:W-:Y:S04]  /*58ce0*/  STL [R1+0x39c], R6 ;  /* 0x00039c0601007387 */ /* 0x000fe80000100800 */
[----:B------:R-:W3:Y:S04]  /*58cf0*/  LDL.LU R10, [R1+0x10] ;  /* 0x00001000010a7983 */ /* 0x000ee80000300800 */
[----:B------:R0:W-:Y:S02]  /*58d00*/  STL [R1+0x398], R5 ;  /* 0x0003980501007387 */ /* 0x0001e40000100800 */
[----:B0-----:R-:W-:-:S02]  /*58d10*/  FFMA.FTZ R5, R2, 1.1920928955078125e-07, R3 ;  /* 0x3400000002057823 */ /* 0x001fc40000010003 */
[----:B------:R-:W3:Y:S04]  /*58d20*/  LDL.LU R2, [R1+0x20] ;  /* 0x0000200001027983 */ /* 0x000ee80000300800 */
[----:B------:R-:W3:Y:S01]  /*58d30*/  LDL.LU R3, [R1+0x1c] ;  /* 0x00001c0001037983 */ /* 0x000ee20000300800 */
[----:B------:R-:W-:Y:S02]  /*58d40*/  FSEL R4, RZ, -23, P2 ;  /* 0xc1b80000ff047808 */ /* 0x000fe40001000000 */
[C---:B------:R-:W-:Y:S02]  /*58d50*/  FSETP.GT.AND P2, PT, |R13|.reuse, 8.50705917302346158658e+37, PT ;  /* 0x7e8000000d00780b */ /* 0x040fe40003f44200 */
[----:B------:R-:W-:-:S11]  /*58d60*/  FSETP.GEU.AND P1, PT, |R13|, 1.175494350822287508e-38, PT ;  /* 0x008000000d00780b */ /* 0x000fd60003f2e200 */
[----:B------:R-:W-:-:S04]  /*58d70*/  @P2 FMUL R13, R13, 0.25 ;  /* 0x3e8000000d0d2820 */ /* 0x000fc80000400000 */
[----:B------:R-:W-:-:S06]  /*58d80*/  @!P1 FMUL R13, R13, 16777216 ;  /* 0x4b8000000d0d9820 */ /* 0x000fcc0000400000 */
[----:B------:R-:W0:Y:S01]  /*58d90*/  MUFU.RCP R13, R13 ;  /* 0x0000000d000d7308 */ /* 0x000e220000001000 */
[----:B------:R-:W-:Y:S01]  /*58da0*/  I2FP.F32.S32 R0, R0 ;  /* 0x0000000000007245 */ /* 0x000fe20000201400 */
[----:B------:R1:W-:Y:S04]  /*58db0*/  STL [R1+0x660], R5 ;  /* 0x0006600501007387 */ /* 0x0003e80000100800 */
[----:B------:R-:W-:Y:S01]  /*58dc0*/  FFMA.FTZ R0, R0, 1.1920928955078125e-07, R4 ;  /* 0x3400000000007823 */ /* 0x000fe20000010004 */
[----:B------:R-:W3:Y:S01]  /*58dd0*/  LDL.LU R17, [R1+0x18] ;  /* 0x0000180001117983 */ /* 0x000ee20000300800 */
[----:B------:R-:W-:-:S03]  /*58de0*/  @P2 FMUL R15, R15, 0.25 ;  /* 0x3e8000000f0f2820 */ /* 0x000fc60000400000 */
[----:B------:R-:W3:Y:S04]  /*58df0*/  LDL.LU R16, [R1+0x14] ;  /* 0x0000140001107983 */ /* 0x000ee80000300800 */
[----:B------:R0:W-:Y:S01]  /*58e00*/  STL [R1+0x65c], R0 ;  /* 0x00065c0001007387 */ /* 0x0001e20000100800 */
[----:B------:R-:W-:-:S03]  /*58e10*/  @!P1 FMUL R15, R15, 16777216 ;  /* 0x4b8000000f0f9820 */ /* 0x000fc60000400000 */
[----:B------:R-:W3:Y:S04]  /*58e20*/  LDL.LU R6, [R1+0x228] ;  /* 0x0002280001067983 */ /* 0x000ee80000300800 */
[----:B-1----:R-:W3:Y:S04]  /*58e30*/  LDL.LU R5, [R1+0x234] ;  /* 0x0002340001057983 */ /* 0x002ee80000300800 */
[----:B------:R-:W3:Y:S04]  /*58e40*/  LDL.LU R19, [R1+0x238] ;  /* 0x0002380001137983 */ /* 0x000ee80000300800 */
[----:B------:R-:W3:Y:S01]  /*58e50*/  LDL.LU R18, [R1+0x244] ;  /* 0x0002440001127983 */ /* 0x000ee20000300800 */
[----:B--2---:R-:W-:Y:S01]  /*58e60*/  @P2 FMUL R11, R11, 0.25 ;  /* 0x3e8000000b0b2820 */ /* 0x004fe20000400000 */
[----:B----4-:R-:W-:-:S03]  /*58e70*/  @P2 FMUL R8, R8, 0.25 ;  /* 0x3e80000008082820 */ /* 0x010fc60000400000 */
[----:B------:R-:W-:Y:S01]  /*58e80*/  @!P1 FMUL R11, R11, 16777216 ;  /* 0x4b8000000b0b9820 */ /* 0x000fe20000400000 */
[----:B-----5:R-:W-:Y:S01]  /*58e90*/  @P2 FMUL R9, R9, 0.25 ;  /* 0x3e80000009092820 */ /* 0x020fe20000400000 */
[----:B------:R-:W-:-:S03]  /*58ea0*/  @!P1 FMUL R8, R8, 16777216 ;  /* 0x4b80000008089820 */ /* 0x000fc60000400000 */
[----:B------:R-:W-:Y:S01]  /*58eb0*/  @!P1 FMUL R9, R9, 16777216 ;  /* 0x4b80000009099820 */ /* 0x000fe20000400000 */
[----:B---3--:R-:W-:-:S04]  /*58ec0*/  @P2 FMUL R14, R14, 0.25 ;  /* 0x3e8000000e0e2820 */ /* 0x008fc80000400000 */
[----:B------:R-:W-:Y:S01]  /*58ed0*/  @!P1 FMUL R14, R14, 16777216 ;  /* 0x4b8000000e0e9820 */ /* 0x000fe20000400000 */
[----:B------:R-:W-:-:S04]  /*58ee0*/  @P2 FMUL R10, R10, 0.25 ;  /* 0x3e8000000a0a2820 */ /* 0x000fc80000400000 */
[----:B------:R-:W-:Y:S01]  /*58ef0*/  @!P1 FMUL R10, R10, 16777216 ;  /* 0x4b8000000a0a9820 */ /* 0x000fe20000400000 */
[----:B------:R-:W-:Y:S01]  /*58f00*/  @P2 FMUL R2, R2, 0.25 ;  /* 0x3e80000002022820 */ /* 0x000fe20000400000 */
[----:B------:R-:W-:-:S03]  /*58f10*/  @P2 FMUL R3, R3, 0.25 ;  /* 0x3e80000003032820 */ /* 0x000fc60000400000 */
[----:B------:R-:W-:Y:S01]  /*58f20*/  @!P1 FMUL R2, R2, 16777216 ;  /* 0x4b80000002029820 */ /* 0x000fe20000400000 */
[----:B------:R-:W-:-:S03]  /*58f30*/  @!P1 FMUL R3, R3, 16777216 ;  /* 0x4b80000003039820 */ /* 0x000fc60000400000 */
[C---:B0-----:R-:W-:Y:S01]  /*58f40*/  FMUL R2, R13.reuse, R2 ;  /* 0x000000020d027220 */ /* 0x041fe20000400000 */
[C---:B------:R-:W-:Y:S01]  /*58f50*/  FMUL R0, R13.reuse, R3 ;  /* 0x000000030d007220 */ /* 0x040fe20000400000 */
[----:B------:R-:W-:-:S03]  /*58f60*/  FMUL R3, R13, R10 ;  /* 0x0000000a0d037220 */ /* 0x000fc60000400000 */
[----:B------:R0:W-:Y:S04]  /*58f70*/  STL [R1+0x3c0], R2 ;  /* 0x0003c00201007387 */ /* 0x0001e80000100800 */
[----:B------:R1:W-:Y:S01]  /*58f80*/  STL [R1+0x3b4], R0 ;  /* 0x0003b40001007387 */ /* 0x0003e20000100800 */
[----:B0-----:R-:W-:-:S03]  /*58f90*/  FMUL R2, R13, R11 ;  /* 0x0000000b0d027220 */ /* 0x001fc60000400000 */
[----:B------:R0:W-:Y:S01]  /*58fa0*/  STL [R1+0x3ac], R3 ;  /* 0x0003ac0301007387 */ /* 0x0001e20000100800 */
[----:B-1----:R-:W-:-:S03]  /*58fb0*/  FMUL R0, R13, R15 ;  /* 0x0000000f0d007220 */ /* 0x002fc60000400000 */
[----:B------:R-:W2:Y:S04]  /*58fc0*/  LDL.LU R15, [R1+0x1398] ;  /* 0x00139800010f7983 */ /* 0x000ea80000300800 */
[----:B------:R1:W-:Y:S01]  /*58fd0*/  STL [R1+0x3a0], R2 ;  /* 0x0003a00201007387 */ /* 0x0003e20000100800 */
[----:B0-----:R-:W-:-:S03]  /*58fe0*/  FMUL R3, R13, R8 ;  /* 0x000000080d037220 */ /* 0x001fc60000400000 */
[----:B------:R0:W-:Y:S01]  /*58ff0*/  STL [R1+0x394], R0 ;  /* 0x0003940001007387 */ /* 0x0001e20000100800 */
[----:B-1----:R-:W-:-:S03]  /*59000*/  FMUL R2, R13, R9 ;  /* 0x000000090d027220 */ /* 0x002fc60000400000 */
[----:B------:R-:W-:Y:S01]  /*59010*/  STL [R1+0x388], R3 ;  /* 0x0003880301007387 */ /* 0x000fe20000100800 */
[----:B0-----:R-:W-:-:S03]  /*59020*/  FMUL R0, R13, R14 ;  /* 0x0000000e0d007220 */ /* 0x001fc60000400000 */
[----:B------:R-:W3:Y:S04]  /*59030*/  LDL.LU R14, [R1+0x1394] ;  /* 0x00139400010e7983 */ /* 0x000ee80000300800 */
[----:B------:R0:W-:Y:S04]  /*59040*/  STL [R1+0x384], R2 ;  /* 0x0003840201007387 */ /* 0x0001e80000100800 */
[----:B------:R-:W4:Y:S01]  /*59050*/  LDL.LU R13, [R1+0x224] ;  /* 0x00022400010d7983 */ /* 0x000f220000300800 */
[C---:B------:R-:W-:Y:S02]  /*59060*/  FSETP.GT.AND P0, PT, |R12|.reuse, 8.50705917302346158658e+37, PT ;  /* 0x7e8000000c00780b */ /* 0x040fe40003f04200 */
[----:B------:R-:W-:-:S02]  /*59070*/  FSETP.GEU.AND P2, PT, |R12|, 1.175494350822287508e-38, PT ;  /* 0x008000000c00780b */ /* 0x000fc40003f4e200 */
[C---:B------:R-:W-:Y:S01]  /*59080*/  FSETP.GEU.AND P1, PT, R12.reuse, 1.175494350822287508e-38, PT ;  /* 0x008000000c00780b */ /* 0x040fe20003f2e000 */
[----:B0-----:R-:W-:-:S05]  /*59090*/  FMUL R2, R12, 8388608 ;  /* 0x4b0000000c027820 */ /* 0x001fca0000400000 */
[----:B------:R-:W-:-:S03]  /*590a0*/  FSEL R9, R2, R12, !P1 ;  /* 0x0000000c02097208 */ /* 0x000fc60004800000 */
[----:B------:R-:W-:-:S04]  /*590b0*/  @P0 FMUL R12, R12, 0.25 ;  /* 0x3e8000000c0c0820 */ /* 0x000fc80000400000 */
[----:B------:R-:W-:Y:S01]  /*590c0*/  @!P2 FMUL R12, R12, 16777216 ;  /* 0x4b8000000c0ca820 */ /* 0x000fe20000400000 */
[----:B------:R2:W-:Y:S05]  /*590d0*/  STL [R1+0x37c], R0 ;  /* 0x00037c0001007387 */ /* 0x0005ea0000100800 */
[----:B------:R-:W0:Y:S01]  /*590e0*/  MUFU.RCP R12, R12 ;  /* 0x0000000c000c7308 */ /* 0x000e220000001000 */
[----:B------:R-:W-:Y:S01]  /*590f0*/  @P0 FMUL R17, R17, 0.25 ;  /* 0x3e80000011110820 */ /* 0x000fe20000400000 */
[----:B------:R-:W-:Y:S02]  /*59100*/  VIADD R2, R9, 0xc0cafb0d ;  /* 0xc0cafb0d09027836 */ /* 0x000fe40000000000 */
[----:B------:R-:W-:Y:S01]  /*59110*/  @P0 FMUL R16, R16, 0.25 ;  /* 0x3e80000010100820 */ /* 0x000fe20000400000 */
[----:B------:R1:W-:Y:S01]  /*59120*/  STL [R1+0x378], R9 ;  /* 0x0003780901007387 */ /* 0x0003e20000100800 */
[----:B------:R-:W-:-:S02]  /*59130*/  @!P2 FMUL R17, R17, 16777216 ;  /* 0x4b8000001111a820 */ /* 0x000fc40000400000 */
[----:B------:R-:W-:Y:S01]  /*59140*/  @!P2 FMUL R16, R16, 16777216 ;  /* 0x4b8000001010a820 */ /* 0x000fe20000400000 */
[----:B------:R-:W-:Y:S01]  /*59150*/  LOP3.LUT R2, R2, 0xff800000, RZ, 0xc0, !PT ;  /* 0xff80000002027812 */ /* 0x000fe200078ec0ff */
[----:B------:R-:W-:Y:S01]  /*59160*/  @P0 FMUL R6, R6, 0.25 ;  /* 0x3e80000006060820 */ /* 0x000fe20000400000 */
[----:B------:R-:W-:Y:S01]  /*59170*/  @P0 FMUL R5, R5, 0.25 ;  /* 0x3e80000005050820 */ /* 0x000fe20000400000 */
[C---:B0-----:R-:W-:Y:S01]  /*59180*/  FMUL R17, R12.reuse, R17 ;  /* 0x000000110c117220 */ /* 0x041fe20000400000 */
[----:B------:R-:W-:Y:S01]  /*59190*/  FMUL R16, R12, R16 ;  /* 0x000000100c107220 */ /* 0x000fe20000400000 */
[----:B------:R-:W-:Y:S01]  /*591a0*/  @!P2 FMUL R6, R6, 16777216 ;  /* 0x4b8000000606a820 */ /* 0x000fe20000400000 */
[----:B------:R-:W-:Y:S01]  /*591b0*/  @P0 FMUL R19, R19, 0.25 ;  /* 0x3e80000013130820 */ /* 0x000fe20000400000 */
[----:B------:R-:W-:Y:S01]  /*591c0*/  @!P2 FMUL R5, R5, 16777216 ;  /* 0x4b8000000505a820 */ /* 0x000fe20000400000 */
[----:B------:R-:W-:Y:S02]  /*591d0*/  @P0 FMUL R18, R18, 0.25 ;  /* 0x3e80000012120820 */ /* 0x000fe40000400000 */
[----:B------:R-:W-:-:S02]  /*591e0*/  @!P2 FMUL R19, R19, 16777216 ;  /* 0x4b8000001313a820 */ /* 0x000fc40000400000 */
[----:B------:R-:W-:Y:S01]  /*591f0*/  @!P2 FMUL R18, R18, 16777216 ;  /* 0x4b8000001212a820 */ /* 0x000fe20000400000 */
[----:B------:R-:W-:Y:S01]  /*59200*/  FSEL R3, RZ, -23, P1 ;  /* 0xc1b80000ff037808 */ /* 0x000fe20000800000 */
[C---:B--2---:R-:W-:Y:S01]  /*59210*/  FMUL R0, R15.reuse, 8388608 ;  /* 0x4b0000000f007820 */ /* 0x044fe20000400000 */
[----:B------:R-:W-:-:S04]  /*59220*/  FSETP.GEU.AND P3, PT, R15, 1.175494350822287508e-38, PT ;  /* 0x008000000f00780b */ /* 0x000fc80003f6e000 */
[----:B------:R-:W-:Y:S01]  /*59230*/  FSEL R8, R0, R15, !P3 ;  /* 0x0000000f00087208 */ /* 0x000fe20005800000 */
[----:B------:R-:W-:-:S04]  /*59240*/  VIADD R0, R7, 0xc0cafb0d ;  /* 0xc0cafb0d07007836 */ /* 0x000fc80000000000 */
[----:B------:R-:W-:Y:S01]  /*59250*/  STL [R1+0x380], R8 ;  /* 0x0003800801007387 */ /* 0x000fe20000100800 */
[----:B------:R-:W-:-:S03]  /*59260*/  LOP3.LUT R0, R0, 0xff800000, RZ, 0xc0, !PT ;  /* 0xff80000000007812 */ /* 0x000fc600078ec0ff */
[----:B------:R-:W2:Y:S04]  /*59270*/  LDL.LU R10, [R1+0x50] ;  /* 0x00005000010a7983 */ /* 0x000ea80000300800 */
[----:B------:R-:W5:Y:S04]  /*59280*/  LDL.LU R11, [R1+0x4c] ;  /* 0x00004c00010b7983 */ /* 0x000f680000300800 */
[----:B-1----:R-:W5:Y:S04]  /*59290*/  LDL.LU R9, [R1+0x3c] ;  /* 0x00003c0001097983 */ /* 0x002f680000300800 */
[----:B------:R-:W5:Y:S01]  /*592a0*/  LDL.LU R7, [R1+0x30] ;  /* 0x0000300001077983 */ /* 0x000f620000300800 */
[----:B----4-:R-:W-:-:S04]  /*592b0*/  @P0 FMUL R13, R13, 0.25 ;  /* 0x3e8000000d0d0820 */ /* 0x010fc80000400000 */
[----:B------:R-:W-:Y:S01]  /*592c0*/  @!P2 FMUL R13, R13, 16777216 ;  /* 0x4b8000000d0da820 */ /* 0x000fe20000400000 */
[----:B------:R-:W-:Y:S03]  /*592d0*/  STL [R1+0x5a4], R2 ;  /* 0x0005a40201007387 */ /* 0x000fe60000100800 */
[----:B------:R-:W-:Y:S01]  /*592e0*/  FMUL R13, R12, R13 ;  /* 0x0000000d0c0d7220 */ /* 0x000fe20000400000 */
[----:B------:R-:W-:Y:S04]  /*592f0*/  STL [R1+0x604], R0 ;  /* 0x0006040001007387 */ /* 0x000fe80000100800 */
[----:B------:R0:W-:Y:S01]  /*59300*/  STL [R1+0x374], R17 ;  /* 0x0003741101007387 */ /* 0x0001e20000100800 */
[----:B---3--:R-:W-:-:S03]  /*59310*/  @P0 FMUL R14, R14, 0.25 ;  /* 0x3e8000000e0e0820 */ /* 0x008fc60000400000 */
[----:B0-----:R-:W3:Y:S04]  /*59320*/  LDL.LU R17, [R1+0x1390] ;  /* 0x0013900001117983 */ /* 0x001ee80000300800 */
[----:B------:R0:W-:Y:S01]  /*59330*/  STL [R1+0x370], R16 ;  /* 0x0003701001007387 */ /* 0x0001e20000100800 */
[----:B------:R-:W-:-:S03]  /*59340*/  @!P2 FMUL R14, R14, 16777216 ;  /* 0x4b8000000e0ea820 */ /* 0x000fc60000400000 */
[----:B0-----:R-:W4:Y:S04]  /*59350*/  LDL.LU R16, [R1+0x138c] ;  /* 0x00138c0001107983 */ /* 0x001f280000300800 */
[----:B------:R0:W-:Y:S01]  /*59360*/  STL [R1+0x36c], R13 ;  /* 0x00036c0d01007387 */ /* 0x0001e20000100800 */
[----:B------:R-:W-:Y:S01]  /*59370*/  I2FP.F32.S32 R2, R2 ;  /* 0x0000000200027245 */ /* 0x000fe20000201400 */
[C---:B0-----:R-:W-:Y:S01]  /*59380*/  FMUL R13, R12.reuse, R6 ;  /* 0x000000060c0d7220 */ /* 0x041fe20000400000 */
[C---:B------:R-:W-:Y:S01]  /*59390*/  FMUL R6, R12.reuse, R5 ;  /* 0x000000050c067220 */ /* 0x040fe20000400000 */
[----:B------:R-:W-:-:S03]  /*593a0*/  FMUL R5, R12, R18 ;  /* 0x000000120c057220 */ /* 0x000fc60000400000 */
[----:B------:R0:W-:Y:S04]  /*593b0*/  STL [R1+0x360], R13 ;  /* 0x0003600d01007387 */ /* 0x0001e80000100800 */
[----:B------:R1:W-:Y:S01]  /*593c0*/  STL [R1+0x358], R6 ;  /* 0x0003580601007387 */ /* 0x0003e20000100800 */
[C---:B0-----:R-:W-:Y:S01]  /*593d0*/  FMUL R13, R12.reuse, R19 ;  /* 0x000000130c0d7220 */ /* 0x041fe20000400000 */
[----:B-1----:R-:W-:-:S04]  /*593e0*/  FMUL R6, R12, R14 ;  /* 0x0000000e0c067220 */ /* 0x002fc80000400000 */
[----:B------:R-:W-:Y:S04]  /*593f0*/  STL [R1+0x348], R13 ;  /* 0x0003480d01007387 */ /* 0x000fe80000100800 */
[----:B------:R-:W4:Y:S04]  /*59400*/  LDL.LU R14, [R1+0x1388] ;  /* 0x00138800010e7983 */ /* 0x000f280000300800 */
[----:B------:R0:W-:Y:S04]  /*59410*/  STL [R1+0x33c], R5 ;  /* 0x00033c0501007387 */ /* 0x0001e80000100800 */
[----:B------:R1:W-:Y:S01]  /*59420*/  STL [R1+0x32c], R6 ;  /* 0x00032c0601007387 */ /* 0x0003e20000100800 */
[----:B0-----:R-:W-:-:S03]  /*59430*/  FFMA.FTZ R5, R2, 1.1920928955078125e-07, R3 ;  /* 0x3400000002057823 */ /* 0x001fc60000010003 */
[----:B------:R-:W4:Y:S04]  /*59440*/  LDL.LU R2, [R1+0x60] ;  /* 0x0000600001027983 */ /* 0x000f280000300800 */
[----:B------:R-:W4:Y:S01]  /*59450*/  LDL.LU R3, [R1+0x5c] ;  /* 0x00005c0001037983 */ /* 0x000f220000300800 */
        /* <DEDUP_REMOVED lines=9> */
[----:B------:R-:W4:Y:S04]  /*594f0*/  LDL.LU R19, [R1+0x58] ;  /* 0x0000580001137983 */ /* 0x000f280000300800 */
[----:B------:R-:W4:Y:S04]  /*59500*/  LDL.LU R18, [R1+0x54] ;  /* 0x0000540001127983 */ /* 0x000f280000300800 */
[----:B------:R0:W-:Y:S04]  /*59510*/  STL [R1+0x654], R0 ;  /* 0x0006540001007387 */ /* 0x0001e80000100800 */
[----:B------:R-:W4:Y:S04]  /*59520*/  LDL.LU R12, [R1+0x44] ;  /* 0x00004400010c7983 */ /* 0x000f280000300800 */
[----:B------:R-:W4:Y:S04]  /*59530*/  LDL.LU R13, [R1+0x38] ;  /* 0x00003800010d7983 */ /* 0x000f280000300800 */
[----:B-1----:R-:W4:Y:S04]  /*59540*/  LDL.LU R6, [R1+0x34] ;  /* 0x0000340001067983 */ /* 0x002f280000300800 */
[----:B0-----:R-:W4:Y:S01]  /*59550*/  LDL.LU R5, [R1+0x28] ;  /* 0x0000280001057983 */ /* 0x001f220000300800 */
[----:B--2---:R-:W-:Y:S01]  /*59560*/  @P6 FMUL R10, R10, 0.25 ;  /* 0x3e8000000a0a6820 */ /* 0x004fe20000400000 */
[----:B-----5:R-:W-:-:S03]  /*59570*/  @P6 FMUL R11, R11, 0.25 ;  /* 0x3e8000000b0b6820 */ /* 0x020fc60000400000 */
[----:B------:R-:W-:Y:S01]  /*59580*/  @!P4 FMUL R10, R10, 16777216 ;  /* 0x4b8000000a0ac820 */ /* 0x000fe20000400000 */
[----:B------:R-:W-:Y:S01]  /*59590*/  @P6 FMUL R9, R9, 0.25 ;  /* 0x3e80000009096820 */ /* 0x000fe20000400000 */
[----:B------:R-:W-:Y:S01]  /*595a0*/  @!P4 FMUL R11, R11, 16777216 ;  /* 0x4b8000000b0bc820 */ /* 0x000fe20000400000 */
[----:B------:R-:W-:Y:S02]  /*595b0*/  @P6 FMUL R7, R7, 0.25 ;  /* 0x3e80000007076820 */ /* 0x000fe40000400000 */
[----:B------:R-:W-:Y:S02]  /*595c0*/  @!P4 FMUL R9, R9, 16777216 ;  /* 0x4b8000000909c820 */ /* 0x000fe40000400000 */
[----:B------:R-:W-:Y:S01]  /*595d0*/  @!P4 FMUL R7, R7, 16777216 ;  /* 0x4b8000000707c820 */ /* 0x000fe20000400000 */
[----:B---3--:R-:W-:-:S04]  /*595e0*/  @P6 FMUL R17, R17, 0.25 ;  /* 0x3e80000011116820 */ /* 0x008fc80000400000 */
[----:B------:R-:W-:Y:S01]  /*595f0*/  @!P4 FMUL R17, R17, 16777216 ;  /* 0x4b8000001111c820 */ /* 0x000fe20000400000 */
[----:B----4-:R-:W-:-:S04]  /*59600*/  @P6 FMUL R16, R16, 0.25 ;  /* 0x3e80000010106820 */ /* 0x010fc80000400000 */
[----:B------:R-:W-:Y:S01]  /*59610*/  @!P4 FMUL R16, R16, 16777216 ;  /* 0x4b8000001010c820 */ /* 0x000fe20000400000 */
[----:B------:R-:W-:Y:S01]  /*59620*/  @P6 FMUL R2, R2, 0.25 ;  /* 0x3e80000002026820 */ /* 0x000fe20000400000 */
[----:B------:R-:W-:-:S03]  /*59630*/  @P6 FMUL R3, R3, 0.25 ;  /* 0x3e80000003036820 */ /* 0x000fc60000400000 */
[----:B------:R-:W-:Y:S01]  /*59640*/  @!P4 FMUL R2, R2, 16777216 ;  /* 0x4b8000000202c820 */ /* 0x000fe20000400000 */
[----:B------:R-:W-:-:S03]  /*59650*/  @!P4 FMUL R3, R3, 16777216 ;  /* 0x4b8000000303c820 */ /* 0x000fc60000400000 */
[C---:B------:R-:W-:Y:S01]  /*59660*/  FMUL R2, R15.reuse, R2 ;  /* 0x000000020f027220 */ /* 0x040fe20000400000 */
        /* <DEDUP_REMOVED lines=35> */
[----:B------:R-:W-:Y:S01]  /*598a0*/  @P0 FMUL R6, R6, 0.25 ;  /* 0x3e80000006060820 */ /* 0x000fe20000400000 */
[C---:B0-----:R-:W-:Y:S01]  /*598b0*/  FMUL R19, R14.reuse, R19 ;  /* 0x000000130e137220 */ /* 0x041fe20000400000 */
[----:B------:R-:W-:Y:S01]  /*598c0*/  FMUL R18, R14, R18 ;  /* 0x000000120e127220 */ /* 0x000fe20000400000 */
[----:B------:R-:W-:Y:S01]  /*598d0*/  @P0 FMUL R5, R5, 0.25 ;  /* 0x3e80000005050820 */ /* 0x000fe20000400000 */
[----:B------:R-:W-:Y:S01]  /*598e0*/  @!P4 FMUL R12, R12, 16777216 ;  /* 0x4b8000000c0cc820 */ /* 0x000fe20000400000 */
[----:B------:R-:W-:Y:S01]  /*598f0*/  @!P4 FMUL R13, R13, 16777216 ;  /* 0x4b8000000d0dc820 */ /* 0x000fe20000400000 */
[----:B------:R-:W-:Y:S01]  /*59900*/  @!P4 FMUL R6, R6, 16777216 ;  /* 0x4b8000000606c820 */ /* 0x000fe20000400000 */
[----:B------:R-:W-:-:S02]  /*59910*/  @!P4 FMUL R5, R5, 16777216 ;  /* 0x4b8000000505c820 */ /* 0x000fc40000400000 */
[C---:B------:R-:W-:Y:S01]  /*59920*/  FMUL R13, R14.reuse, R13 ;  /* 0x0000000d0e0d7220 */ /* 0x040fe20000400000 */
[----:B------:R-:W-:Y:S01]  /*59930*/  FSEL R3, RZ, -23, P6 ;  /* 0xc1b80000ff037808 */ /* 0x000fe20003000000 */
[----:B------:R-:W-:Y:S01]  /*59940*/  FMUL R5, R14, R5 ;  /* 0x000000050e057220 */ /* 0x000fe20000400000 */
[C---:B--2---:R-:W-:Y:S01]  /*59950*/  FMUL R0, R17.reuse, 8388608 ;  /* 0x4b00000011007820 */ /* 0x044fe20000400000 */
[----:B------:R-:W-:-:S04]  /*59960*/  FSETP.GEU.AND P1, PT, R17, 1.175494350822287508e-38, PT ;  /* 0x008000001100780b */ /* 0x000fc80003f2e000 */
[----:B------:R-:W-:Y:S02]  /*59970*/  FSEL R7, R0, R17, !P1 ;  /* 0x0000001100077208 */ /* 0x000fe40004800000 */
[----:B------:R-:W-:-:S03]  /*59980*/  IADD3 R0, PT, PT, R8, -0x3f3504f3, RZ ;  /* 0xc0cafb0d08007810 */ /* 0x000fc60007ffe0ff */
[----:B------:R-:W-:Y:S01]  /*59990*/  STL [R1+0x364], R7 ;  /* 0x0003640701007387 */ /* 0x000fe20000100800 */
[----:B------:R-:W-:-:S03]  /*599a0*/  LOP3.LUT R0, R0, 0xff800000, RZ, 0xc0, !PT ;  /* 0xff80000000007812 */ /* 0x000fc600078ec0ff */
[----:B------:R-:W2:Y:S04]  /*599b0*/  LDL.LU R10, [R1+0x90] ;  /* 0x00009000010a7983 */ /* 0x000ea80000300800 */
[----:B------:R-:W5:Y:S04]  /*599c0*/  LDL.LU R11, [R1+0x8c] ;  /* 0x00008c00010b7983 */ /* 0x000f680000300800 */
[----:B------:R-:W5:Y:S04]  /*599d0*/  LDL.LU R8, [R1+0x7c] ;  /* 0x00007c0001087983 */ /* 0x000f680000300800 */
[----:B-1----:R-:W5:Y:S01]  /*599e0*/  LDL.LU R9, [R1+0x70] ;  /* 0x0000700001097983 */ /* 0x002f620000300800 */
[----:B----4-:R-:W-:-:S04]  /*599f0*/  @P0 FMUL R15, R15, 0.25 ;  /* 0x3e8000000f0f0820 */ /* 0x010fc80000400000 */
[----:B------:R-:W-:Y:S01]  /*59a00*/  @!P4 FMUL R15, R15, 16777216 ;  /* 0x4b8000000f0fc820 */ /* 0x000fe20000400000 */
[----:B------:R-:W-:Y:S03]  /*59a10*/  STL [R1+0x5d8], R2 ;  /* 0x0005d80201007387 */ /* 0x000fe60000100800 */
[----:B------:R-:W-:Y:S01]  /*59a20*/  FMUL R15, R14, R15 ;  /* 0x0000000f0e0f7220 */ /* 0x000fe20000400000 */
[----:B------:R-:W-:Y:S01]  /*59a30*/  STL [R1+0x5d4], R0 ;  /* 0x0005d40001007387 */ /* 0x000fe20000100800 */
[----:B---3--:R-:W-:-:S03]  /*59a40*/  @P0 FMUL R16, R16, 0.25 ;  /* 0x3e80000010100820 */ /* 0x008fc60000400000 */
[----:B------:R0:W-:Y:S01]  /*59a50*/  STL [R1+0x30c], R19 ;  /* 0x00030c1301007387 */ /* 0x0001e20000100800 */
[----:B------:R-:W-:-:S03]  /*59a60*/  @!P4 FMUL R16, R16, 16777216 ;  /* 0x4b8000001010c820 */ /* 0x000fc60000400000 */
[----:B0-----:R-:W3:Y:S04]  /*59a70*/  LDL.LU R19, [R1+0x137c] ;  /* 0x00137c0001137983 */ /* 0x001ee80000300800 */
[----:B------:R0:W-:Y:S01]  /*59a80*/  STL [R1+0x308], R18 ;  /* 0x0003081201007387 */ /* 0x0001e20000100800 */
[----:B------:R-:W-:-:S03]  /*59a90*/  I2FP.F32.S32 R2, R2 ;  /* 0x0000000200027245 */ /* 0x000fc60000201400 */
[----:B0-----:R-:W4:Y:S04]  /*59aa0*/  LDL.LU R18, [R1+0x1378] ;  /* 0x0013780001127983 */ /* 0x001f280000300800 */
[----:B------:R0:W-:Y:S02]  /*59ab0*/  STL [R1+0x300], R15 ;  /* 0x0003000f01007387 */ /* 0x0001e40000100800 */
[C---:B0-----:R-:W-:Y:S01]  /*59ac0*/  FMUL R15, R14.reuse, R12 ;  /* 0x0000000c0e0f7220 */ /* 0x041fe20000400000 */
[C---:B------:R-:W-:Y:S01]  /*59ad0*/  FMUL R12, R14.reuse, R6 ;  /* 0x000000060e0c7220 */ /* 0x040fe20000400000 */
[----:B------:R-:W-:-:S03]  /*59ae0*/  FMUL R6, R14, R16 ;  /* 0x000000100e067220 */ /* 0x000fc60000400000 */
[----:B------:R-:W-:Y:S04]  /*59af0*/  STL [R1+0x2f4], R15 ;  /* 0x0002f40f01007387 */ /* 0x000fe80000100800 */
[----:B------:R-:W-:Y:S04]  /*59b00*/  STL [R1+0x2f0], R13 ;  /* 0x0002f00d01007387 */ /* 0x000fe80000100800 */
        /* <DEDUP_REMOVED lines=66> */
[----:B------:R-:W-:Y:S01]  /*59f30*/  VIADD R2, R9, 0xc0cafb0d ;  /* 0xc0cafb0d09027836 */ /* 0x000fe20000000000 */
[----:B------:R1:W-:Y:S01]  /*59f40*/  STL [R1+0x34c], R9 ;  /* 0x00034c0901007387 */ /* 0x0003e20000100800 */
[----:B------:R-:W-:Y:S01]  /*59f50*/  @P0 FMUL R14, R14, 0.25 ;  /* 0x3e8000000e0e0820 */ /* 0x000fe20000400000 */
[----:B------:R-:W-:-:S02]  /*59f60*/  @P0 FMUL R15, R15, 0.25 ;  /* 0x3e8000000f0f0820 */ /* 0x000fc40000400000 */
[----:B------:R-:W-:Y:S01]  /*59f70*/  LOP3.LUT R2, R2, 0xff800000, RZ, 0xc0, !PT ;  /* 0xff80000002027812 */ /* 0x000fe200078ec0ff */
[----:B------:R-:W-:Y:S01]  /*59f80*/  @P0 FMUL R12, R12, 0.25 ;  /* 0x3e8000000c0c0820 */ /* 0x000fe20000400000 */
[----:B------:R-:W-:Y:S01]  /*59f90*/  @P0 FMUL R13, R13, 0.25 ;  /* 0x3e8000000d0d0820 */ /* 0x000fe20000400000 */
[----:B------:R-:W-:Y:S01]  /*59fa0*/  @P0 FMUL R6, R6, 0.25 ;  /* 0x3e80000006060820 */ /* 0x000fe20000400000 */
[----:B------:R-:W-:Y:S01]  /*59fb0*/  @!P4 FMUL R14, R14, 16777216 ;  /* 0x4b8000000e0ec820 */ /* 0x000fe20000400000 */
[----:B------:R-:W-:Y:S01]  /*59fc0*/  @!P4 FMUL R15, R15, 16777216 ;  /* 0x4b8000000f0fc820 */ /* 0x000fe20000400000 */
[----:B------:R-:W-:Y:S01]  /*59fd0*/  @P0 FMUL R5, R5, 0.25 ;  /* 0x3e80000005050820 */ /* 0x000fe20000400000 */
[----:B------:R-:W-:Y:S01]  /*59fe0*/  @!P4 FMUL R12, R12, 16777216 ;  /* 0x4b8000000c0cc820 */ /* 0x000fe20000400000 */
[----:B------:R-:W-:Y:S01]  /*59ff0*/  @!P4 FMUL R13, R13, 16777216 ;  /* 0x4b8000000d0dc820 */ /* 0x000fe20000400000 */
[----:B------:R-:W-:Y:S01]  /*5a000*/  @!P4 FMUL R6, R6, 16777216 ;  /* 0x4b8000000606c820 */ /* 0x000fe20000400000 */
[----:B------:R-:W-:Y:S01]  /*5a010*/  @!P4 FMUL R5, R5, 16777216 ;  /* 0x4b8000000505c820 */ /* 0x000fe20000400000 */
[C---:B0-----:R-:W-:Y:S01]  /*5a020*/  FMUL R15, R16.reuse, R15 ;  /* 0x0000000f100f7220 */ /* 0x041fe20000400000 */
[----:B------:R-:W-:Y:S01]  /*5a030*/  FMUL R13, R16, R13 ;  /* 0x0000000d100d7220 */ /* 0x000fe20000400000 */
        /* <DEDUP_REMOVED lines=13> */
[----:B------:R0:W-:Y:S03]  /*5a110*/  STL [R1+0x5a8], R2 ;  /* 0x0005a80201007387 */ /* 0x0001e60000100800 */
[----:B------:R-:W-:Y:S01]  /*5a120*/  FMUL R17, R16, R17 ;  /* 0x0000001110117220 */ /* 0x000fe20000400000 */
[----:B------:R-:W-:Y:S01]  /*5a130*/  STL [R1+0x608], R0 ;  /* 0x0006080001007387 */ /* 0x000fe20000100800 */
[----:B---3--:R-:W-:-:S03]  /*5a140*/  @P0 FMUL R18, R18, 0.25 ;  /* 0x3e80000012120820 */ /* 0x008fc60000400000 */
[----:B------:R1:W-:Y:S01]  /*5a150*/  STL [R1+0x2c0], R17 ;  /* 0x0002c01101007387 */ /* 0x0003e20000100800 */
[----:B------:R-:W-:Y:S01]  /*5a160*/  @!P4 FMUL R18, R18, 16777216 ;  /* 0x4b8000001212c820 */ /* 0x000fe20000400000 */
[----:B0-----:R-:W-:Y:S01]  /*5a170*/  I2FP.F32.S32 R2, R2 ;  /* 0x0000000200027245 */ /* 0x001fe20000201400 */
[C---:B-1----:R-:W-:Y:S01]  /*5a180*/  FMUL R17, R16.reuse, R14 ;  /* 0x0000000e10117220 */ /* 0x042fe20000400000 */
[C---:B------:R-:W-:Y:S01]  /*5a190*/  FMUL R14, R16.reuse, R12 ;  /* 0x0000000c100e7220 */ /* 0x040fe20000400000 */
[C---:B------:R-:W-:Y:S01]  /*5a1a0*/  FMUL R12, R16.reuse, R6 ;  /* 0x00000006100c7220 */ /* 0x040fe20000400000 */
[C---:B------:R-:W-:Y:S02]  /*5a1b0*/  FMUL R6, R16.reuse, R5 ;  /* 0x0000000510067220 */ /* 0x040fe40000400000 */
[----:B------:R0:W-:Y:S01]  /*5a1c0*/  STL [R1+0x2bc], R17 ;  /* 0x0002bc1101007387 */ /* 0x0001e20000100800 */
[----:B------:R-:W-:-:S03]  /*5a1d0*/  FMUL R5, R16, R18 ;  /* 0x0000001210057220 */ /* 0x000fc60000400000 */
[----:B------:R-:W-:Y:S04]  /*5a1e0*/  STL [R1+0x2b8], R15 ;  /* 0x0002b80f01007387 */ /* 0x000fe80000100800 */
[----:B------:R1:W-:Y:S04]  /*5a1f0*/  STL [R1+0x2b4], R14 ;  /* 0x0002b40e01007387 */ /* 0x0003e80000100800 */
[----:B------:R-:W-:Y:S04]  /*5a200*/  STL [R1+0x2b0], R13 ;  /* 0x0002b00d01007387 */ /* 0x000fe80000100800 */
[----:B------:R3:W-:Y:S01]  /*5a210*/  STL [R1+0x2ac], R12 ;  /* 0x0002ac0c01007387 */ /* 0x0007e20000100800 */
[----:B------:R-:W-:-:S03]  /*5a220*/  FFMA.FTZ R2, R2, 1.1920928955078125e-07, R3 ;  /* 0x3400000002027823 */ /* 0x000fc60000010003 */
[----:B------:R-:W4:Y:S04]  /*5a230*/  LDL.LU R18, [R1+0x1368] ;  /* 0x0013680001127983 */ /* 0x000f280000300800 */
[----:B------:R0:W-:Y:S04]  /*5a240*/  STL [R1+0x2a8], R6 ;  /* 0x0002a80601007387 */ /* 0x0001e80000100800 */
[----:B------:R-:W4:Y:S04]  /*5a250*/  LDL.LU R16, [R1+0xdc] ;  /* 0x0000dc0001107983 */ /* 0x000f280000300800 */
[----:B------:R0:W-:Y:S04]  /*5a260*/  STL [R1+0x2a4], R5 ;  /* 0x0002a40501007387 */ /* 0x0001e80000100800 */
[----:B------:R-:W5:Y:S01]  /*5a270*/  LDL.LU R3, [R1+0xe0] ;  /* 0x0000e00001037983 */ /* 0x000f620000300800 */
[----:B------:R-:W-:-:S02]  /*5a280*/  FSEL R4, RZ, -23, P1 ;  /* 0xc1b80000ff047808 */ /* 0x000fc40000800000 */
[C---:B------:R-:W-:Y:S02]  /*5a290*/  FSETP.GT.AND P1, PT, |R19|.reuse, 8.50705917302346158658e+37, PT ;  /* 0x7e8000001300780b */ /* 0x040fe40003f24200 */
[----:B------:R-:W-:-:S11]  /*5a2a0*/  FSETP.GEU.AND P3, PT, |R19|, 1.175494350822287508e-38, PT ;  /* 0x008000001300780b */ /* 0x000fd60003f6e200 */
[----:B------:R-:W-:-:S04]  /*5a2b0*/  @P1 FMUL R19, R19, 0.25 ;  /* 0x3e80000013131820 */ /* 0x000fc80000400000 */
[----:B------:R-:W-:-:S06]  /*5a2c0*/  @!P3 FMUL R19, R19, 16777216 ;  /* 0x4b8000001313b820 */ /* 0x000fcc0000400000 */
[----:B------:R-:W2:Y:S01]  /*5a2d0*/  MUFU.RCP R19, R19 ;  /* 0x0000001300137308 */ /* 0x000ea20000001000 */
[----:B------:R-:W-:Y:S01]  /*5a2e0*/  I2FP.F32.S32 R0, R0 ;  /* 0x0000000000007245 */ /* 0x000fe20000201400 */
[----:B------:R-:W-:Y:S04]  /*5a2f0*/  STL [R1+0x648], R2 ;  /* 0x0006480201007387 */ /* 0x000fe80000100800 */
[----:B------:R-:W-:Y:S01]  /*5a300*/  FFMA.FTZ R0, R0, 1.1920928955078125e-07, R4 ;  /* 0x3400000000007823 */ /* 0x000fe20000010004 */
[----:B0-----:R-:W5:Y:S01]  /*5a310*/  LDL.LU R17, [R1+0xd8] ;  /* 0x0000d80001117983 */ /* 0x001f620000300800 */
[----:B------:R-:W-:-:S03]  /*5a320*/  @P1 FMUL R21, R21, 0.25 ;  /* 0x3e80000015151820 */ /* 0x000fc60000400000 */
[----:B-1----:R-:W5:Y:S01]  /*5a330*/  LDL.LU R14, [R1+0xd4] ;  /* 0x0000d400010e7983 */ /* 0x002f620000300800 */
[----:B------:R-:W-:-:S03]  /*5a340*/  @!P3 FMUL R21, R21, 16777216 ;  /* 0x4b8000001515b820 */ /* 0x000fc60000400000 */
[----:B------:R0:W-:Y:S04]  /*5a350*/  STL [R1+0x644], R0 ;  /* 0x0006440001007387 */ /* 0x0001e80000100800 */
[----:B------:R-:W5:Y:S04]  /*5a360*/  LDL.LU R15, [R1+0xc8] ;  /* 0x0000c800010f7983 */ /* 0x000f680000300800 */
[----:B---3--:R-:W3:Y:S04]  /*5a370*/  LDL.LU R12, [R1+0xc4] ;  /* 0x0000c400010c7983 */ /* 0x008ee80000300800 */
[----:B------:R-:W3:Y:S04]  /*5a380*/  LDL.LU R13, [R1+0xb8] ;  /* 0x0000b800010d7983 */ /* 0x000ee80000300800 */
[----:B------:R-:W3:Y:S04]  /*5a390*/  LDL.LU R6, [R1+0xb4] ;  /* 0x0000b40001067983 */ /* 0x000ee80000300800 */
[----:B------:R-:W3:Y:S01]  /*5a3a0*/  LDL.LU R5, [R1+0xa8] ;  /* 0x0000a80001057983 */ /* 0x000ee20000300800 */
[----:B--2---:R-:W-:-:S04]  /*5a3b0*/  @P1 FMUL R10, R10, 0.25 ;  /* 0x3e8000000a0a1820 */ /* 0x004fc80000400000 */
[----:B------:R-:W-:Y:S01]  /*5a3c0*/  @!P3 FMUL R10, R10, 16777216 ;  /* 0x4b8000000a0ab820 */ /* 0x000fe20000400000 */
[----:B----4-:R-:W-:Y:S01]  /*5a3d0*/  @P1 FMUL R16, R16, 0.25 ;  /* 0x3e80000010101820 */ /* 0x010fe20000400000 */
[----:B-----5:R-:W-:-:S03]  /*5a3e0*/  @P1 FMUL R3, R3, 0.25 ;  /* 0x3e80000003031820 */ /* 0x020fc60000400000 */
[----:B------:R-:W-:Y:S01]  /*5a3f0*/  @!P3 FMUL R16, R16, 16777216 ;  /* 0x4b8000001010b820 */ /* 0x000fe20000400000 */
[----:B------:R-:W-:-:S03]  /*5a400*/  @!P3 FMUL R3, R3, 16777216 ;  /* 0x4b8000000303b820 */ /* 0x000fc60000400000 */
[C---:B0-----:R-:W-:Y:S01]  /*5a410*/  FMUL R0, R19.reuse, R16 ;  /* 0x0000001013007220 */ /* 0x041fe20000400000 */
[C---:B------:R-:W-:Y:S01]  /*5a420*/  FMUL R2, R19.reuse, R3 ;  /* 0x0000000313027220 */ /* 0x040fe20000400000 */
[----:B------:R-:W-:-:S04]  /*5a430*/  FMUL R3, R19, R10 ;  /* 0x0000000a13037220 */ /* 0x000fc80000400000 */
[----:B------:R-:W-:Y:S04]  /*5a440*/  STL [R1+0x2a0], R2 ;  /* 0x0002a00201007387 */ /* 0x000fe80000100800 */
[----:B------:R0:W-:Y:S04]  /*5a450*/  STL [R1+0x29c], R0 ;  /* 0x00029c0001007387 */ /* 0x0001e80000100800 */
[----:B------:R1:W-:Y:S01]  /*5a460*/  STL [R1+0x298], R3 ;  /* 0x0002980301007387 */ /* 0x0003e20000100800 */
[----:B0-----:R-:W-:-:S03]  /*5a470*/  FMUL R0, R19, R21 ;  /* 0x0000001513007220 */ /* 0x001fc60000400000 */
[----:B------:R-:W2:Y:S01]  /*5a480*/  LDL.LU R21, [R1+0x1364] ;  /* 0x0013640001157983 */ /* 0x000ea20000300800 */
[----:B------:R-:W-:Y:S01]  /*5a490*/  @P1 FMUL R11, R11, 0.25 ;  /* 0x3e8000000b0b1820 */ /* 0x000fe20000400000 */
[----:B------:R-:W-:Y:S01]  /*5a4a0*/  @P1 FMUL R9, R9, 0.25 ;  /* 0x3e80000009091820 */ /* 0x000fe20000400000 */
[----:B------:R-:W-:Y:S02]  /*5a4b0*/  @P1 FMUL R7, R7, 0.25 ;  /* 0x3e80000007071820 */ /* 0x000fe40000400000 */
[----:B------:R-:W-:Y:S01]  /*5a4c0*/  @!P3 FMUL R11, R11, 16777216 ;  /* 0x4b8000000b0bb820 */ /* 0x000fe20000400000 */
[----:B------:R-:W-:Y:S01]  /*5a4d0*/  @P1 FMUL R20, R20, 0.25 ;  /* 0x3e80000014141820 */ /* 0x000fe20000400000 */
[----:B------:R-:W-:Y:S02]  /*5a4e0*/  @!P3 FMUL R9, R9, 16777216 ;  /* 0x4b8000000909b820 */ /* 0x000fe40000400000 */
[----:B------:R-:W-:Y:S01]  /*5a4f0*/  FMUL R2, R19, R11 ;  /* 0x0000000b13027220 */ /* 0x000fe20000400000 */
[----:B------:R-:W-:Y:S01]  /*5a500*/  @!P3 FMUL R7, R7, 16777216 ;  /* 0x4b8000000707b820 */ /* 0x000fe20000400000 */
[----:B------:R-:W-:Y:S01]  /*5a510*/  @!P3 FMUL R20, R20, 16777216 ;  /* 0x4b8000001414b820 */ /* 0x000fe20000400000 */
[----:B-1----:R-:W-:-:S02]  /*5a520*/  FMUL R3, R19, R9 ;  /* 0x0000000913037220 */ /* 0x002fc40000400000 */
[----:B------:R0:W-:Y:S04]  /*5a530*/  STL [R1+0x294], R2 ;  /* 0x0002940201007387 */ /* 0x0001e80000100800 */
[----:B------:R1:W-:Y:S01]  /*5a540*/  STL [R1+0x290], R0 ;  /* 0x0002900001007387 */ /* 0x0003e20000100800 */
[----:B0-----:R-:W-:-:S03]  /*5a550*/  FMUL R2, R19, R7 ;  /* 0x0000000713027220 */ /* 0x001fc60000400000 */
[----:B------:R-:W-:Y:S01]  /*5a560*/  STL [R1+0x28c], R3 ;  /* 0x00028c0301007387 */ /* 0x000fe20000100800 */
[----:B-1----:R-:W-:-:S03]  /*5a570*/  FMUL R0, R19, R20 ;  /* 0x0000001413007220 */ /* 0x002fc60000400000 */
[----:B------:R-:W4:Y:S01]  /*5a580*/  LDL.LU R20, [R1+0x1360] ;  /* 0x0013600001147983 */ /* 0x000f220000300800 */
[----:B------:R-:W-:-:S03]  /*5a590*/  FSETP.GEU.AND P6, PT, R18, 1.175494350822287508e-38, PT ;  /* 0x008000001200780b */ /* 0x000fc60003fce000 */
[----:B------:R0:W-:Y:S04]  /*5a5a0*/  STL [R1+0x288], R2 ;  /* 0x0002880201007387 */ /* 0x0001e80000100800 */
[----:B------:R2:W-:Y:S01]  /*5a5b0*/  STL [R1+0x284], R0 ;  /* 0x0002840001007387 */ /* 0x0005e20000100800 */
[----:B0-----:R-:W-:-:S05]  /*5a5c0*/  FMUL R2, R18, 8388608 ;  /* 0x4b00000012027820 */ /* 0x001fca0000400000 */
[----:B------:R-:W-:-:S05]  /*5a5d0*/  FSEL R9, R2, R18, !P6 ;  /* 0x0000001202097208 */ /* 0x000fca0007000000 */
[----:B------:R0:W-:Y:S01]  /*5a5e0*/  STL [R1+0x330], R9 ;  /* 0x0003300901007387 */ /* 0x0001e20000100800 */
[C---:B--2---:R-:W-:Y:S01]  /*5a5f0*/  FMUL R0, R21.reuse, 8388608 ;  /* 0x4b00000015007820 */ /* 0x044fe20000400000 */
[----:B------:R-:W-:-:S04]  /*5a600*/  FSETP.GEU.AND P1, PT, R21, 1.175494350822287508e-38, PT ;  /* 0x008000001500780b */ /* 0x000fc80003f2e000 */
[----:B------:R-:W-:-:S05]  /*5a610*/  FSEL R7, R0, R21, !P1 ;  /* 0x0000001500077208 */ /* 0x000fca0004800000 */
[----:B------:R-:W-:Y:S04]  /*5a620*/  STL [R1+0x338], R7 ;  /* 0x0003380701007387 */ /* 0x000fe80000100800 */
[----:B------:R-:W2:Y:S04]  /*5a630*/  LDL.LU R19, [R1+0x120] ;  /* 0x0001200001137983 */ /* 0x000ea80000300800 */
[----:B------:R-:W5:Y:S04]  /*5a640*/  LDL.LU R16, [R1+0x11c] ;  /* 0x00011c0001107983 */ /* 0x000f680000300800 */
[----:B------:R-:W5:Y:S01]  /*5a650*/  LDL.LU R10, [R1+0x110] ;  /* 0x00011000010a7983 */ /* 0x000f620000300800 */
[----:B------:R-:W-:-:S02]  /*5a660*/  FSETP.GT.AND P0, PT, |R18|, 8.50705917302346158658e+37, PT ;  /* 0x7e8000001200780b */ /* 0x000fc40003f04200 */
[----:B------:R-:W-:Y:S02]  /*5a670*/  FSETP.GEU.AND P4, PT, |R18|, 1.175494350822287508e-38, PT ;  /* 0x008000001200780b */ /* 0x000fe40003f8e200 */
[----:B------:R-:W-:Y:S02]  /*5a680*/  FSEL R4, RZ, -23, P2 ;  /* 0xc1b80000ff047808 */ /* 0x000fe40001000000 */
[----:B------:R-:W-:Y:S01]  /*5a690*/  FSETP.GEU.AND P3, PT, |R21|, 1.175494350822287508e-38, PT ;  /* 0x008000001500780b */ /* 0x000fe20003f6e200 */
[----:B------:R-:W-:Y:S01]  /*5a6a0*/  VIADD R2, R9, 0xc0cafb0d ;  /* 0xc0cafb0d09027836 */ /* 0x000fe20000000000 */
[----:B------:R-:W-:Y:S01]  /*5a6b0*/  IADD3 R0, PT, PT, R8, -0x3f3504f3, RZ ;  /* 0xc0cafb0d08007810 */ /* 0x000fe20007ffe0ff */
[----:B------:R-:W5:Y:S04]  /*5a6c0*/  LDL.LU R11, [R1+0x10c] ;  /* 0x00010c00010b7983 */ /* 0x000f680000300800 */
[----:B------:R-:W-:Y:S01]  /*5a6d0*/  @P0 FMUL R18, R18, 0.25 ;  /* 0x3e80000012120820 */ /* 0x000fe20000400000 */
[----:B------:R-:W-:Y:S01]  /*5a6e0*/  FSETP.GT.AND P2, PT, |R21|, 8.50705917302346158658e+37, PT ;  /* 0x7e8000001500780b */ /* 0x000fe20003f44200 */
[----:B------:R-:W-:Y:S01]  /*5a6f0*/  @P0 FMUL R17, R17, 0.25 ;  /* 0x3e80000011110820 */ /* 0x000fe20000400000 */
[----:B------:R-:W-:Y:S01]  /*5a700*/  @P0 FMUL R14, R14, 0.25 ;  /* 0x3e8000000e0e0820 */ /* 0x000fe20000400000 */
[----:B------:R-:W-:Y:S01]  /*5a710*/  @!P4 FMUL R18, R18, 16777216 ;  /* 0x4b8000001212c820 */ /* 0x000fe20000400000 */
[----:B------:R-:W-:Y:S01]  /*5a720*/  LOP3.LUT R2, R2, 0xff800000, RZ, 0xc0, !PT ;  /* 0xff80000002027812 */ /* 0x000fe200078ec0ff */
[----:B------:R-:W-:Y:S01]  /*5a730*/  @P0 FMUL R15, R15, 0.25 ;  /* 0x3e8000000f0f0820 */ /* 0x000fe20000400000 */
[----:B------:R-:W-:Y:S01]  /*5a740*/  LOP3.LUT R0, R0, 0xff800000, RZ, 0xc0, !PT ;  /* 0xff80000000007812 */ /* 0x000fe200078ec0ff */
[----:B---3--:R-:W-:Y:S01]  /*5a750*/  @P0 FMUL R12, R12, 0.25 ;  /* 0x3e8000000c0c0820 */ /* 0x008fe20000400000 */
[----:B------:R-:W-:Y:S01]  /*5a760*/  @P0 FMUL R13, R13, 0.25 ;  /* 0x3e8000000d0d0820 */ /* 0x000fe20000400000 */
[----:B------:R-:W1:Y:S01]  /*5a770*/  MUFU.RCP R18, R18 ;  /* 0x0000001200127308 */ /* 0x000e620000001000 */
[----:B------:R-:W-:Y:S01]  /*5a780*/  @!P4 FMUL R17, R17, 16777216 ;  /* 0x4b8000001111c820 */ /* 0x000fe20000400000 */
[----:B------:R-:W3:Y:S02]  /*5a790*/  LDL.LU R8, [R1+0xfc] ;  /* 0x0000fc0001087983 */ /* 0x000ee40000300800 */
[----:B------:R-:W-:Y:S01]  /*5a7a0*/  @P2 FMUL R21, R21, 0.25 ;  /* 0x3e80000015152820 */ /* 0x000fe20000400000 */
[----:B------:R-:W-:Y:S01]  /*5a7b0*/  @P0 FMUL R6, R6, 0.25 ;  /* 0x3e80000006060820 */ /* 0x000fe20000400000 */
[----:B------:R-:W-:Y:S01]  /*5a7c0*/  @!P4 FMUL R14, R14, 16777216 ;  /* 0x4b8000000e0ec820 */ /* 0x000fe20000400000 */
[----:B0-----:R-:W3:Y:S01]  /*5a7d0*/  LDL.LU R9, [R1+0xf0] ;  /* 0x0000f00001097983 */ /* 0x001ee20000300800 */
[----:B------:R-:W-:Y:S01]  /*5a7e0*/  @!P3 FMUL R21, R21, 16777216 ;  /* 0x4b8000001515b820 */ /* 0x000fe20000400000 */
[----:B------:R-:W-:Y:S01]  /*5a7f0*/  @!P4 FMUL R15, R15, 16777216 ;  /* 0x4b8000000f0fc820 */ /* 0x000fe20000400000 */
[----:B------:R-:W-:Y:S01]  /*5a800*/  @P0 FMUL R5, R5, 0.25 ;  /* 0x3e80000005050820 */ /* 0x000fe20000400000 */
[----:B------:R-:W-:Y:S01]  /*5a810*/  STL [R1+0x5e0], R2 ;  /* 0x0005e00201007387 */ /* 0x000fe20000100800 */
[----:B------:R-:W-:Y:S01]  /*5a820*/  @!P4 FMUL R12, R12, 16777216 ;  /* 0x4b8000000c0cc820 */ /* 0x000fe20000400000 */
[----:B-1----:R-:W-:-:S02]  /*5a830*/  FMUL R17, R18, R17 ;  /* 0x0000001112117220 */ /* 0x002fc40000400000 */
[----:B------:R-:W-:Y:S01]  /*5a840*/  STL [R1+0x5dc], R0 ;  /* 0x0005dc0001007387 */ /* 0x000fe20000100800 */
[----:B----4-:R-:W-:Y:S01]  /*5a850*/  @P0 FMUL R20, R20, 0.25 ;  /* 0x3e80000014140820 */ /* 0x010fe20000400000 */
[----:B------:R-:W-:Y:S01]  /*5a860*/  @!P4 FMUL R13, R13, 16777216 ;  /* 0x4b8000000d0dc820 */ /* 0x000fe20000400000 */
[----:B------:R-:W-:Y:S01]  /*5a870*/  @!P4 FMUL R6, R6, 16777216 ;  /* 0x4b8000000606c820 */ /* 0x000fe20000400000 */
[----:B------:R0:W-:Y:S01]  /*5a880*/  STL [R1+0x280], R17 ;  /* 0x0002801101007387 */ /* 0x0001e20000100800 */
[----:B------:R-:W1:Y:S01]  /*5a890*/  MUFU.RCP R21, R21 ;  /* 0x0000001500157308 */ /* 0x000e620000001000 */
[----:B------:R-:W-:Y:S01]  /*5a8a0*/  FMUL R15, R18, R15 ;  /* 0x0000000f120f7220 */ /* 0x000fe20000400000 */
[----:B------:R-:W-:Y:S01]  /*5a8b0*/  @!P4 FMUL R5, R5, 16777216 ;  /* 0x4b8000000505c820 */ /* 0x000fe20000400000 */
[----:B------:R-:W-:Y:S01]  /*5a8c0*/  @!P4 FMUL R20, R20, 16777216 ;  /* 0x4b8000001414c820 */ /* 0x000fe20000400000 */
[C---:B------:R-:W-:Y:S01]  /*5a8d0*/  FMUL R13, R18.reuse, R13 ;  /* 0x0000000d120d7220 */ /* 0x040fe20000400000 */
[----:B------:R-:W-:Y:S01]  /*5a8e0*/  FSEL R3, RZ, -23, P6 ;  /* 0xc1b80000ff037808 */ /* 0x000fe20003000000 */
[C---:B0-----:R-:W-:Y:S01]  /*5a8f0*/  FMUL R17, R18.reuse, R14 ;  /* 0x0000000e12117220 */ /* 0x041fe20000400000 */
[C---:B------:R-:W-:Y:S01]  /*5a900*/  FMUL R14, R18.reuse, R12 ;  /* 0x0000000c120e7220 */ /* 0x040fe20000400000 */
[----:B------:R-:W-:Y:S01]  /*5a910*/  I2FP.F32.S32 R2, R2 ;  /* 0x0000000200027245 */ /* 0x000fe20000201400 */
[C---:B------:R-:W-:Y:S01]  /*5a920*/  FMUL R12, R18.reuse, R6 ;  /* 0x00000006120c7220 */ /* 0x040fe20000400000 */
[----:B------:R-:W-:Y:S01]  /*5a930*/  I2FP.F32.S32 R0, R0 ;  /* 0x0000000000007245 */ /* 0x000fe20000201400 */
[----:B------:R0:W-:Y:S01]  /*5a940*/  STL [R1+0x27c], R17 ;  /* 0x00027c1101007387 */ /* 0x0001e20000100800 */
[C---:B------:R-:W-:Y:S01]  /*5a950*/  FMUL R6, R18.reuse, R5 ;  /* 0x0000000512067220 */ /* 0x040fe20000400000 */
[----:B------:R-:W-:-:S02]  /*5a960*/  FMUL R5, R18, R20 ;  /* 0x0000001412057220 */ /* 0x000fc40000400000 */
[----:B------:R-:W-:Y:S01]  /*5a970*/  STL [R1+0x278], R15 ;  /* 0x0002780f01007387 */ /* 0x000fe20000100800 */
[----:B------:R-:W-:-:S03]  /*5a980*/  FFMA.FTZ R2, R2, 1.1920928955078125e-07, R3 ;  /* 0x3400000002027823 */ /* 0x000fc60000010003 */
[----:B------:R4:W-:Y:S01]  /*5a990*/  STL [R1+0x274], R14 ;  /* 0x0002740e01007387 */ /* 0x0009e20000100800 */
[----:B------:R-:W-:-:S03]  /*5a9a0*/  FFMA.FTZ R0, R0, 1.1920928955078125e-07, R4 ;  /* 0x3400000000007823 */ /* 0x000fc60000010004 */
[----:B------:R-:W-:Y:S04]  /*5a9b0*/  STL [R1+0x270], R13 ;  /* 0x0002700d01007387 */ /* 0x000fe80000100800 */
[----:B------:R0:W-:Y:S04]  /*5a9c0*/  STL [R1+0x26c], R12 ;  /* 0x00026c0c01007387 */ /* 0x0001e80000100800 */
[----:B------:R-:W3:Y:S04]  /*5a9d0*/  LDL.LU R20, [R1+0x135c] ;  /* 0x00135c0001147983 */ /* 0x000ee80000300800 */
[----:B------:R1:W-:Y:S01]  /*5a9e0*/  STL [R1+0x268], R6 ;  /* 0x0002680601007387 */ /* 0x0003e20000100800 */
[----:B------:R-:W-:-:S03]  /*5a9f0*/  @P2 FMUL R23, R23, 0.25 ;  /* 0x3e80000017172820 */ /* 0x000fc60000400000 */
[----:B------:R1:W-:Y:S04]  /*5aa00*/  STL [R1+0x264], R5 ;  /* 0x0002640501007387 */ /* 0x0003e80000100800 */
[----:B0-----:R-:W3:Y:S04]  /*5aa10*/  LDL.LU R17, [R1+0x118] ;  /* 0x0001180001117983 */ /* 0x001ee80000300800 */
[----:B------:R0:W-:Y:S04]  /*5aa20*/  STL [R1+0x63c], R2 ;  /* 0x00063c0201007387 */ /* 0x0001e80000100800 */
[----:B----4-:R-:W4:Y:S01]  /*5aa30*/  LDL.LU R14, [R1+0x114] ;  /* 0x00011400010e7983 */ /* 0x010f220000300800 */
[----:B------:R-:W-:-:S03]  /*5aa40*/  @!P3 FMUL R23, R23, 16777216 ;  /* 0x4b8000001717b820 */ /* 0x000fc60000400000 */
[----:B------:R0:W-:Y:S04]  /*5aa50*/  STL [R1+0x640], R0 ;  /* 0x0006400001007387 */ /* 0x0001e80000100800 */
[----:B------:R-:W4:Y:S04]  /*5aa60*/  LDL.LU R15, [R1+0x108] ;  /* 0x00010800010f7983 */ /* 0x000f280000300800 */
[----:B------:R-:W4:Y:S04]  /*5aa70*/  LDL.LU R12, [R1+0x104] ;  /* 0x00010400010c7983 */ /* 0x000f280000300800 */
[----:B------:R-:W4:Y:S04]  /*5aa80*/  LDL.LU R13, [R1+0xf8] ;  /* 0x0000f800010d7983 */ /* 0x000f280000300800 */
[----:B-1----:R-:W4:Y:S04]  /*5aa90*/  LDL.LU R6, [R1+0xf4] ;  /* 0x0000f40001067983 */ /* 0x002f280000300800 */
[----:B------:R-:W4:Y:S01]  /*5aaa0*/  LDL.LU R5, [R1+0xe8] ;  /* 0x0000e80001057983 */ /* 0x000f220000300800 */
[----:B--2---:R-:W-:Y:S01]  /*5aab0*/  @P2 FMUL R19, R19, 0.25 ;  /* 0x3e80000013132820 */ /* 0x004fe20000400000 */
[----:B-----5:R-:W-:-:S03]  /*5aac0*/  @P2 FMUL R16, R16, 0.25 ;  /* 0x3e80000010102820 */ /* 0x020fc60000400000 */
[----:B------:R-:W-:Y:S01]  /*5aad0*/  @!P3 FMUL R19, R19, 16777216 ;  /* 0x4b8000001313b820 */ /* 0x000fe20000400000 */
[----:B------:R-:W-:Y:S01]  /*5aae0*/  @P2 FMUL R10, R10, 0.25 ;  /* 0x3e8000000a0a2820 */ /* 0x000fe20000400000 */
[----:B------:R-:W-:Y:S02]  /*5aaf0*/  @!P3 FMUL R16, R16, 16777216 ;  /* 0x4b8000001010b820 */ /* 0x000fe40000400000 */
[C---:B0-----:R-:W-:Y:S01]  /*5ab00*/  FMUL R2, R21.reuse, R19 ;  /* 0x0000001315027220 */ /* 0x041fe20000400000 */
[----:B------:R-:W-:Y:S01]  /*5ab10*/  @!P3 FMUL R10, R10, 16777216 ;  /* 0x4b8000000a0ab820 */ /* 0x000fe20000400000 */
[----:B------:R-:W-:-:S03]  /*5ab20*/  FMUL R0, R21, R16 ;  /* 0x0000001015007220 */ /* 0x000fc60000400000 */
[C---:B------:R-:W-:Y:S01]  /*5ab30*/  FMUL R3, R21.reuse, R10 ;  /* 0x0000000a15037220 */ /* 0x040fe20000400000 */
[----:B------:R-:W-:Y:S04]  /*5ab40*/  STL [R1+0x260], R2 ;  /* 0x0002600201007387 */ /* 0x000fe80000100800 */
[----:B------:R0:W-:Y:S04]  /*5ab50*/  STL [R1+0x25c], R0 ;  /* 0x00025c0001007387 */ /* 0x0001e80000100800 */
[----:B------:R1:W-:Y:S01]  /*5ab60*/  STL [R1+0x258], R3 ;  /* 0x0002580301007387 */ /* 0x0003e20000100800 */
[----:B0-----:R-:W-:-:S03]  /*5ab70*/  FMUL R0, R21, R23 ;  /* 0x0000001715007220 */ /* 0x001fc60000400000 */
[----:B------:R-:W2:Y:S01]  /*5ab80*/  LDL.LU R23, [R1+0x1358] ;  /* 0x0013580001177983 */ /* 0x000ea20000300800 */
[----:B------:R-:W-:Y:S01]  /*5ab90*/  @P2 FMUL R11, R11, 0.25 ;  /* 0x3e8000000b0b2820 */ /* 0x000fe20000400000 */
[----:B---3--:R-:W-:-:S03]  /*5aba0*/  @P2 FMUL R8, R8, 0.25 ;  /* 0x3e80000008082820 */ /* 0x008fc60000400000 */
[----:B------:R-:W-:Y:S01]  /*5abb0*/  @!P3 FMUL R11, R11, 16777216 ;  /* 0x4b8000000b0bb820 */ /* 0x000fe20000400000 */
[----:B------:R-:W-:Y:S01]  /*5abc0*/  @P2 FMUL R9, R9, 0.25 ;  /* 0x3e80000009092820 */ /* 0x000fe20000400000 */
[----:B------:R-:W-:Y:S01]  /*5abd0*/  @P2 FMUL R22, R22, 0.25 ;  /* 0x3e80000016162820 */ /* 0x000fe20000400000 */
[----:B------:R-:W-:Y:S01]  /*5abe0*/  @!P3 FMUL R8, R8, 16777216 ;  /* 0x4b8000000808b820 */ /* 0x000fe20000400000 */
[----:B------:R-:W-:Y:S01]  /*5abf0*/  FMUL R2, R21, R11 ;  /* 0x0000000b15027220 */ /* 0x000fe20000400000 */
[----:B------:R-:W-:Y:S01]  /*5ac00*/  @!P3 FMUL R9, R9, 16777216 ;  /* 0x4b8000000909b820 */ /* 0x000fe20000400000 */
[----:B------:R-:W-:Y:S01]  /*5ac10*/  @!P3 FMUL R22, R22, 16777216 ;  /* 0x4b8000001616b820 */ /* 0x000fe20000400000 */
[C---:B-1----:R-:W-:Y:S02]  /*5ac20*/  FMUL R3, R21.reuse, R8 ;  /* 0x0000000815037220 */ /* 0x042fe40000400000 */
[----:B------:R0:W-:Y:S04]  /*5ac30*/  STL [R1+0x254], R2 ;  /* 0x0002540201007387 */ /* 0x0001e80000100800 */
[----:B------:R1:W-:Y:S01]  /*5ac40*/  STL [R1+0x250], R0 ;  /* 0x0002500001007387 */ /* 0x0003e20000100800 */
[----:B0-----:R-:W-:-:S03]  /*5ac50*/  FMUL R2, R21, R9 ;  /* 0x0000000915027220 */ /* 0x001fc60000400000 */
[----:B------:R-:W-:Y:S01]  /*5ac60*/  STL [R1+0x24c], R3 ;  /* 0x00024c0301007387 */ /* 0x000fe20000100800 */
[----:B-1----:R-:W-:-:S03]  /*5ac70*/  FMUL R0, R21, R22 ;  /* 0x0000001615007220 */ /* 0x002fc60000400000 */
[----:B------:R-:W3:Y:S04]  /*5ac80*/  LDL.LU R22, [R1+0x1354] ;  /* 0x0013540001167983 */ /* 0x000ee80000300800 */
[----:B------:R0:W-:Y:S04]  /*5ac90*/  STL [R1+0x248], R2 ;  /* 0x0002480201007387 */ /* 0x0001e80000100800 */
[----:B------:R2:W-:Y:S01]  /*5aca0*/  STL [R1+0x244], R0 ;  /* 0x0002440001007387 */ /* 0x0005e20000100800 */
[C---:B0-----:R-:W-:Y:S01]  /*5acb0*/  FMUL R2, R20.reuse, 8388608 ;  /* 0x4b00000014027820 */ /* 0x041fe20000400000 */
[----:B------:R-:W-:-:S04]  /*5acc0*/  FSETP.GEU.AND P6, PT, R20, 1.175494350822287508e-38, PT ;  /* 0x008000001400780b */ /* 0x000fc80003fce000 */
        /* <DEDUP_REMOVED lines=10> */
[C---:B------:R-:W-:Y:S02]  /*5ad70*/  FSETP.GEU.AND P4, PT, |R20|.reuse, 1.175494350822287508e-38, PT ;  /* 0x008000001400780b */ /* 0x040fe40003f8e200 */
[----:B------:R-:W-:Y:S02]  /*5ad80*/  FSEL R4, RZ, -23, P1 ;  /* 0xc1b80000ff047808 */ /* 0x000fe40000800000 */
[----:B------:R-:W-:Y:S01]  /*5ad90*/  FSETP.GEU.AND P3, PT, |R23|, 1.175494350822287508e-38, PT ;  /* 0x008000001700780b */ /* 0x000fe20003f6e200 */
[----:B------:R-:W-:Y:S01]  /*5ada0*/  VIADD R2, R9, 0xc0cafb0d ;  /* 0xc0cafb0d09027836 */ /* 0x000fe20000000000 */
[----:B------:R-:W-:Y:S01]  /*5adb0*/  FSETP.GT.AND P1, PT, |R23|, 8.50705917302346158658e+37, PT ;  /* 0x7e8000001700780b */ /* 0x000fe20003f24200 */
[----:B------:R-:W-:Y:S01]  /*5adc0*/  VIADD R0, R7, 0xc0cafb0d ;  /* 0xc0cafb0d07007836 */ /* 0x000fe20000000000 */
[----:B------:R-:W5:Y:S03]  /*5add0*/  LDL.LU R11, [R1+0x14c] ;  /* 0x00014c00010b7983 */ /* 0x000f660000300800 */
[----:B------:R-:W-:Y:S01]  /*5ade0*/  @P0 FMUL R20, R20, 0.25 ;  /* 0x3e80000014140820 */ /* 0x000fe20000400000 */
[----:B------:R-:W-:Y:S01]  /*5adf0*/  @P0 FMUL R17, R17, 0.25 ;  /* 0x3e80000011110820 */ /* 0x000fe20000400000 */
[----:B----4-:R-:W-:Y:S01]  /*5ae00*/  @P0 FMUL R14, R14, 0.25 ;  /* 0x3e8000000e0e0820 */ /* 0x010fe20000400000 */
[----:B------:R-:W-:Y:S01]  /*5ae10*/  LOP3.LUT R2, R2, 0xff800000, RZ, 0xc0, !PT ;  /* 0xff80000002027812 */ /* 0x000fe200078ec0ff */
[----:B------:R-:W-:Y:S01]  /*5ae20*/  @!P4 FMUL R20, R20, 16777216 ;  /* 0x4b8000001414c820 */ /* 0x000fe20000400000 */
[----:B------:R-:W-:-:S03]  /*5ae30*/  @P0 FMUL R15, R15, 0.25 ;  /* 0x3e8000000f0f0820 */ /* 0x000fc60000400000 */
[----:B------:R-:W-:Y:S01]  /*5ae40*/  @P1 FMUL R23, R23, 0.25 ;  /* 0x3e80000017171820 */ /* 0x000fe20000400000 */
[----:B------:R-:W-:Y:S01]  /*5ae50*/  LOP3.LUT R18, R0, 0xff800000, RZ, 0xc0, !PT ;  /* 0xff80000000127812 */ /* 0x000fe200078ec0ff */
[----:B------:R-:W1:Y:S01]  /*5ae60*/  MUFU.RCP R20, R20 ;  /* 0x0000001400147308 */ /* 0x000e620000001000 */
[----:B------:R-:W-:Y:S01]  /*5ae70*/  @P0 FMUL R12, R12, 0.25 ;  /* 0x3e8000000c0c0820 */ /* 0x000fe20000400000 */
[----:B------:R-:W-:Y:S01]  /*5ae80*/  @!P3 FMUL R23, R23, 16777216 ;  /* 0x4b8000001717b820 */ /* 0x000fe20000400000 */
[----:B------:R-:W-:Y:S01]  /*5ae90*/  @P0 FMUL R13, R13, 0.25 ;  /* 0x3e8000000d0d0820 */ /* 0x000fe20000400000 */
[----:B------:R-:W-:Y:S01]  /*5aea0*/  @!P4 FMUL R17, R17, 16777216 ;  /* 0x4b8000001111c820 */ /* 0x000fe20000400000 */
[----:B0-----:R-:W4:Y:S01]  /*5aeb0*/  LDL.LU R9, [R1+0x13c] ;  /* 0x00013c0001097983 */ /* 0x001f220000300800 */
[----:B------:R-:W-:Y:S01]  /*5aec0*/  @P0 FMUL R6, R6, 0.25 ;  /* 0x3e80000006060820 */ /* 0x000fe20000400000 */
[----:B------:R-:W-:Y:S01]  /*5aed0*/  @!P4 FMUL R14, R14, 16777216 ;  /* 0x4b8000000e0ec820 */ /* 0x000fe20000400000 */
[----:B------:R-:W-:Y:S01]  /*5aee0*/  @!P4 FMUL R15, R15, 16777216 ;  /* 0x4b8000000f0fc820 */ /* 0x000fe20000400000 */
[----:B------:R-:W4:Y:S01]  /*5aef0*/  LDL.LU R7, [R1+0x130] ;  /* 0x0001300001077983 */ /* 0x000f220000300800 */
[----:B------:R-:W-:Y:S01]  /*5af00*/  @P0 FMUL R5, R5, 0.25 ;  /* 0x3e80000005050820 */ /* 0x000fe20000400000 */
[----:B------:R-:W-:Y:S01]  /*5af10*/  @!P4 FMUL R12, R12, 16777216 ;  /* 0x4b8000000c0cc820 */ /* 0x000fe20000400000 */
[----:B------:R-:W-:Y:S01]  /*5af20*/  I2FP.F32.S32 R0, R18 ;  /* 0x0000001200007245 */ /* 0x000fe20000201400 */
[----:B------:R-:W-:Y:S01]  /*5af30*/  STL [R1+0x5ac], R2 ;  /* 0x0005ac0201007387 */ /* 0x000fe20000100800 */
[----:B---3--:R-:W-:Y:S01]  /*5af40*/  @P0 FMUL R22, R22, 0.25 ;  /* 0x3e80000016160820 */ /* 0x008fe20000400000 */
[----:B------:R-:W-:-:S02]  /*5af50*/  @!P4 FMUL R13, R13, 16777216 ;  /* 0x4b8000000d0dc820 */ /* 0x000fc40000400000 */
[----:B------:R0:W-:Y:S01]  /*5af60*/  STL [R1+0x60c], R18 ;  /* 0x00060c1201007387 */ /* 0x0001e20000100800 */
[----:B------:R-:W-:Y:S01]  /*5af70*/  @!P4 FMUL R6, R6, 16777216 ;  /* 0x4b8000000606c820 */ /* 0x000fe20000400000 */
[----:B------:R-:W3:Y:S01]  /*5af80*/  MUFU.RCP R23, R23 ;  /* 0x0000001700177308 */ /* 0x000ee20000001000 */
[----:B-1----:R-:W-:Y:S01]  /*5af90*/  FMUL R15, R20, R15 ;  /* 0x0000000f140f7220 */ /* 0x002fe20000400000 */
[----:B------:R-:W-:Y:S01]  /*5afa0*/  @!P4 FMUL R5, R5, 16777216 ;  /* 0x4b8000000505c820 */ /* 0x000fe20000400000 */
[----:B------:R-:W-:Y:S01]  /*5afb0*/  @!P4 FMUL R22, R22, 16777216 ;  /* 0x4b8000001616c820 */ /* 0x000fe20000400000 */
[C---:B------:R-:W-:Y:S01]  /*5afc0*/  FMUL R13, R20.reuse, R13 ;  /* 0x0000000d140d7220 */ /* 0x040fe20000400000 */
[C---:B0-----:R-:W-:Y:S01]  /*5afd0*/  FMUL R18, R20.reuse, R17 ;  /* 0x0000001114127220 */ /* 0x041fe20000400000 */
[C---:B------:R-:W-:Y:S01]  /*5afe0*/  FMUL R17, R20.reuse, R14 ;  /* 0x0000000e14117220 */ /* 0x040fe20000400000 */
[C---:B------:R-:W-:Y:S01]  /*5aff0*/  FMUL R14, R20.reuse, R12 ;  /* 0x0000000c140e7220 */ /* 0x040fe20000400000 */
[----:B------:R-:W-:Y:S01]  /*5b000*/  FSEL R3, RZ, -23, P6 ;  /* 0xc1b80000ff037808 */ /* 0x000fe20003000000 */
[C---:B------:R-:W-:Y:S01]  /*5b010*/  FMUL R12, R20.reuse, R6 ;  /* 0x00000006140c7220 */ /* 0x040fe20000400000 */
[----:B------:R-:W-:Y:S01]  /*5b020*/  I2FP.F32.S32 R2, R2 ;  /* 0x0000000200027245 */ /* 0x000fe20000201400 */
[----:B------:R-:W-:Y:S01]  /*5b030*/  STL [R1+0x240], R18 ;  /* 0x0002401201007387 */ /* 0x000fe20000100800 */
[C---:B------:R-:W-:Y:S01]  /*5b040*/  FMUL R6, R20.reuse, R5 ;  /* 0x0000000514067220 */ /* 0x040fe20000400000 */
[----:B------:R-:W-:-:S02]  /*5b050*/  FMUL R5, R20, R22 ;  /* 0x0000001614057220 */ /* 0x000fc40000400000 */
[----:B------:R0:W-:Y:S01]  /*5b060*/  STL [R1+0x23c], R17 ;  /* 0x00023c1101007387 */ /* 0x0001e20000100800 */
[----:B------:R-:W-:-:S03]  /*5b070*/  FFMA.FTZ R2, R2, 1.1920928955078125e-07, R3 ;  /* 0x3400000002027823 */ /* 0x000fc60000010003 */
[----:B------:R-:W-:Y:S04]  /*5b080*/  STL [R1+0x238], R15 ;  /* 0x0002380f01007387 */ /* 0x000fe80000100800 */
[----:B------:R1:W-:Y:S01]  /*5b090*/  STL [R1+0x234], R14 ;  /* 0x0002340e01007387 */ /* 0x0003e20000100800 */
[----:B------:R-:W-:-:S03]  /*5b0a0*/  FFMA.FTZ R0, R0, 1.1920928955078125e-07, R4 ;  /* 0x3400000000007823 */ /* 0x000fc60000010004 */
[----:B------:R-:W-:Y:S04]  /*5b0b0*/  STL [R1+0x230], R13 ;  /* 0x0002300d01007387 */ /* 0x000fe80000100800 */
[----:B------:R0:W-:Y:S04]  /*5b0c0*/  STL [R1+0x22c], R12 ;  /* 0x00022c0c01007387 */ /* 0x0001e80000100800 */
[----:B------:R-:W4:Y:S04]  /*5b0d0*/  LDL.LU R22, [R1+0x1350] ;  /* 0x0013500001167983 */ /* 0x000f280000300800 */
[----:B------:R1:W-:Y:S01]  /*5b0e0*/  STL [R1+0x228], R6 ;  /* 0x0002280601007387 */ /* 0x0003e20000100800 */
[----:B------:R-:W-:-:S03]  /*5b0f0*/  @P1 FMUL R25, R25, 0.25 ;  /* 0x3e80000019191820 */ /* 0x000fc60000400000 */
[----:B------:R1:W-:Y:S04]  /*5b100*/  STL [R1+0x224], R5 ;  /* 0x0002240501007387 */ /* 0x0003e80000100800 */
[----:B0-----:R-:W4:Y:S04]  /*5b110*/  LDL.LU R17, [R1+0x158] ;  /* 0x0001580001117983 */ /* 0x001f280000300800 */
[----:B------:R3:W-:Y:S04]  /*5b120*/  STL [R1+0x634], R2 ;  /* 0x0006340201007387 */ /* 0x0007e80000100800 */
[----:B-1----:R-:W4:Y:S01]  /*5b130*/  LDL.LU R14, [R1+0x154] ;  /* 0x00015400010e7983 */ /* 0x002f220000300800 */
[----:B------:R-:W-:-:S03]  /*5b140*/  @!P3 FMUL R25, R25, 16777216 ;  /* 0x4b8000001919b820 */ /* 0x000fc60000400000 */
[----:B------:R0:W-:Y:S04]  /*5b150*/  STL [R1+0x638], R0 ;  /* 0x0006380001007387 */ /* 0x0001e80000100800 */
[----:B------:R-:W4:Y:S04]  /*5b160*/  LDL.LU R15, [R1+0x148] ;  /* 0x00014800010f7983 */ /* 0x000f280000300800 */
[----:B------:R-:W4:Y:S04]  /*5b170*/  LDL.LU R12, [R1+0x144] ;  /* 0x00014400010c7983 */ /* 0x000f280000300800 */
[----:B------:R-:W4:Y:S04]  /*5b180*/  LDL.LU R13, [R1+0x138] ;  /* 0x00013800010d7983 */ /* 0x000f280000300800 */
[----:B------:R-:W4:Y:S04]  /*5b190*/  LDL.LU R6, [R1+0x134] ;  /* 0x0001340001067983 */ /* 0x000f280000300800 */
[----:B------:R-:W4:Y:S01]  /*5b1a0*/  LDL.LU R5, [R1+0x128] ;  /* 0x0001280001057983 */ /* 0x000f220000300800 */
[----:B--2---:R-:W-:Y:S01]  /*5b1b0*/  @P1 FMUL R19, R19, 0.25 ;  /* 0x3e80000013131820 */ /* 0x004fe20000400000 */
[----:B-----5:R-:W-:-:S03]  /*5b1c0*/  @P1 FMUL R16, R16, 0.25 ;  /* 0x3e80000010101820 */ /* 0x020fc60000400000 */
[----:B------:R-:W-:Y:S01]  /*5b1d0*/  @!P3 FMUL R19, R19, 16777216 ;  /* 0x4b8000001313b820 */ /* 0x000fe20000400000 */
[----:B------:R-:W-:Y:S01]  /*5b1e0*/  @P1 FMUL R10, R10, 0.25 ;  /* 0x3e8000000a0a1820 */ /* 0x000fe20000400000 */
[----:B------:R-:W-:Y:S02]  /*5b1f0*/  @!P3 FMUL R16, R16, 16777216 ;  /* 0x4b8000001010b820 */ /* 0x000fe40000400000 */
[C---:B---3--:R-:W-:Y:S01]  /*5b200*/  FMUL R2, R23.reuse, R19 ;  /* 0x0000001317027220 */ /* 0x048fe20000400000 */
[----:B------:R-:W-:Y:S01]  /*5b210*/  @!P3 FMUL R10, R10, 16777216 ;  /* 0x4b8000000a0ab820 */ /* 0x000fe20000400000 */
[----:B0-----:R-:W-:-:S03]  /*5b220*/  FMUL R0, R23, R16 ;  /* 0x0000001017007220 */ /* 0x001fc60000400000 */
[C---:B------:R-:W-:Y:S01]  /*5b230*/  FMUL R3, R23.reuse, R10 ;  /* 0x0000000a17037220 */ /* 0x040fe20000400000 */
[----:B------:R-:W-:Y:S04]  /*5b240*/  STL [R1+0x11c], R2 ;  /* 0x00011c0201007387 */ /* 0x000fe80000100800 */
[----:B------:R0:W-:Y:S04]  /*5b250*/  STL [R1+0x114], R0 ;  /* 0x0001140001007387 */ /* 0x0001e80000100800 */
[----:B------:R1:W-:Y:S01]  /*5b260*/  STL [R1+0x110], R3 ;  /* 0x0001100301007387 */ /* 0x0003e20000100800 */
[----:B0-----:R-:W-:-:S03]  /*5b270*/  FMUL R0, R23, R25 ;  /* 0x0000001917007220 */ /* 0x001fc60000400000 */
[----:B------:R-:W2:Y:S01]  /*5b280*/  LDL.LU R25, [R1+0x134c] ;  /* 0x00134c0001197983 */ /* 0x000ea20000300800 */
[----:B------:R-:W-:Y:S01]  /*5b290*/  @P1 FMUL R11, R11, 0.25 ;  /* 0x3e8000000b0b1820 */ /* 0x000fe20000400000 */
[----:B----4-:R-:W-:-:S03]  /*5b2a0*/  @P1 FMUL R9, R9, 0.25 ;  /* 0x3e80000009091820 */ /* 0x010fc60000400000 */
[----:B------:R-:W-:Y:S01]  /*5b2b0*/  @!P3 FMUL R11, R11, 16777216 ;  /* 0x4b8000000b0bb820 */ /* 0x000fe20000400000 */
[----:B------:R-:W-:Y:S01]  /*5b2c0*/  @P1 FMUL R24, R24, 0.25 ;  /* 0x3e80000018181820 */ /* 0x000fe20000400000 */
[----:B------:R-:W-:Y:S01]  /*5b2d0*/  @P1 FMUL R7, R7, 0.25 ;  /* 0x3e80000007071820 */ /* 0x000fe20000400000 */
[----:B------:R-:W-:Y:S01]  /*5b2e0*/  @!P3 FMUL R9, R9, 16777216 ;  /* 0x4b8000000909b820 */ /* 0x000fe20000400000 */
[----:B------:R-:W-:Y:S02]  /*5b2f0*/  FMUL R2, R23, R11 ;  /* 0x0000000b17027220 */ /* 0x000fe40000400000 */
[----:B------:R-:W-:Y:S01]  /*5b300*/  @!P3 FMUL R7, R7, 16777216 ;  /* 0x4b8000000707b820 */ /* 0x000fe20000400000 */
[----:B------:R-:W-:Y:S01]  /*5b310*/  @!P3 FMUL R24, R24, 16777216 ;  /* 0x4b8000001818b820 */ /* 0x000fe20000400000 */
[C---:B-1----:R-:W-:Y:S01]  /*5b320*/  FMUL R3, R23.reuse, R9 ;  /* 0x0000000917037220 */ /* 0x042fe20000400000 */
[----:B------:R0:W-:Y:S04]  /*5b330*/  STL [R1+0x10c], R2 ;  /* 0x00010c0201007387 */ /* 0x0001e80000100800 */
[----:B------:R1:W-:Y:S01]  /*5b340*/  STL [R1+0x108], R0 ;  /* 0x0001080001007387 */ /* 0x0003e20000100800 */
[----:B0-----:R-:W-:-:S03]  /*5b350*/  FMUL R2, R23, R7 ;  /* 0x0000000717027220 */ /* 0x001fc60000400000 */
[----:B------:R-:W-:Y:S01]  /*5b360*/  STL [R1+0x104], R3 ;  /* 0x0001040301007387 */ /* 0x000fe20000100800 */
[----:B-1----:R-:W-:-:S03]  /*5b370*/  FMUL R0, R23, R24 ;  /* 0x0000001817007220 */ /* 0x002fc60000400000 */
[----:B------:R-:W3:Y:S04]  /*5b380*/  LDL.LU R24, [R1+0x1348] ;  /* 0x0013480001187983 */ /* 0x000ee80000300800 */
[----:B------:R0:W-:Y:S04]  /*5b390*/  STL [R1+0x100], R2 ;  /* 0x0001000201007387 */ /* 0x0001e80000100800 */
[----:B------:R-:W-:Y:S01]  /*5b3a0*/  STL [R1+0xfc], R0 ;  /* 0x0000fc0001007387 */ /* 0x000fe20000100800 */
        /* <DEDUP_REMOVED lines=9> */
[----:B------:R-:W4:Y:S04]  /*5b440*/  LDL.LU R16, [R1+0x19c] ;  /* 0x00019c0001107983 */ /* 0x000f280000300800 */
[----:B------:R-:W5:Y:S01]  /*5b450*/  LDL.LU R10, [R1+0x190] ;  /* 0x00019000010a7983 */ /* 0x000f620000300800 */
[----:B------:R-:W-:-:S02]  /*5b460*/  FSETP.GT.AND P0, PT, |R22|, 8.50705917302346158658e+37, PT ;  /* 0x7e8000001600780b */ /* 0x000fc40003f04200 */
[----:B------:R-:W-:Y:S01]  /*5b470*/  FSETP.GEU.AND P4, PT, |R22|, 1.175494350822287508e-38, PT ;  /* 0x008000001600780b */ /* 0x000fe20003f8e200 */
[----:B------:R-:W-:Y:S01]  /*5b480*/  VIADD R3, R4, 0xc0cafb0d ;  /* 0xc0cafb0d04037836 */ /* 0x000fe20000000000 */
[----:B------:R-:W5:Y:S01]  /*5b490*/  LDL.LU R11, [R1+0x18c] ;  /* 0x00018c00010b7983 */ /* 0x000f620000300800 */
[----:B0-----:R-:W-:-:S03]  /*5b4a0*/  IADD3 R4, PT, PT, R8, -0x3f3504f3, RZ ;  /* 0xc0cafb0d08047810 */ /* 0x001fc60007ffe0ff */
[----:B------:R-:W5:Y:S01]  /*5b4b0*/  LDL.LU R8, [R1+0x17c] ;  /* 0x00017c0001087983 */ /* 0x000f620000300800 */
[----:B------:R-:W-:-:S04]  /*5b4c0*/  FSEL R0, RZ, -23, P2 ;  /* 0xc1b80000ff007808 */ /* 0x000fc80001000000 */
[----:B------:R-:W-:Y:S01]  /*5b4d0*/  @P0 FMUL R22, R22, 0.25 ;  /* 0x3e80000016160820 */ /* 0x000fe20000400000 */
[C---:B------:R-:W-:Y:S02]  /*5b4e0*/  FSETP.GT.AND P2, PT, |R25|.reuse, 8.50705917302346158658e+37, PT ;  /* 0x7e8000001900780b */ /* 0x040fe40003f44200 */
[----:B------:R-:W-:Y:S01]  /*5b4f0*/  FSETP.GEU.AND P3, PT, |R25|, 1.175494350822287508e-38, PT ;  /* 0x008000001900780b */ /* 0x000fe20003f6e200 */
[----:B------:R-:W-:Y:S01]  /*5b500*/  @!P4 FMUL R22, R22, 16777216 ;  /* 0x4b8000001616c820 */ /* 0x000fe20000400000 */
[----:B------:R-:W-:Y:S01]  /*5b510*/  @P0 FMUL R17, R17, 0.25 ;  /* 0x3e80000011110820 */ /* 0x000fe20000400000 */
[----:B------:R-:W-:Y:S01]  /*5b520*/  @P0 FMUL R14, R14, 0.25 ;  /* 0x3e8000000e0e0820 */ /* 0x000fe20000400000 */
[----:B------:R-:W-:Y:S01]  /*5b530*/  LOP3.LUT R3, R3, 0xff800000, RZ, 0xc0, !PT ;  /* 0xff80000003037812 */ /* 0x000fe200078ec0ff */
[----:B------:R-:W-:Y:S01]  /*5b540*/  @P0 FMUL R15, R15, 0.25 ;  /* 0x3e8000000f0f0820 */ /* 0x000fe20000400000 */
[----:B------:R-:W-:Y:S01]  /*5b550*/  LOP3.LUT R18, R4, 0xff800000, RZ, 0xc0, !PT ;  /* 0xff80000004127812 */ /* 0x000fe200078ec0ff */
[----:B------:R-:W0:Y:S01]  /*5b560*/  MUFU.RCP R22, R22 ;  /* 0x0000001600167308 */ /* 0x000e220000001000 */
[----:B------:R-:W-:Y:S01]  /*5b570*/  @P0 FMUL R12, R12, 0.25 ;  /* 0x3e8000000c0c0820 */ /* 0x000fe20000400000 */
[----:B------:R-:W-:Y:S01]  /*5b580*/  @P0 FMUL R13, R13, 0.25 ;  /* 0x3e8000000d0d0820 */ /* 0x000fe20000400000 */
[----:B------:R-:W-:Y:S01]  /*5b590*/  @P0 FMUL R6, R6, 0.25 ;  /* 0x3e80000006060820 */ /* 0x000fe20000400000 */
[----:B------:R-:W-:Y:S01]  /*5b5a0*/  @P2 FMUL R25, R25, 0.25 ;  /* 0x3e80000019192820 */ /* 0x000fe20000400000 */
[----:B------:R-:W-:Y:S01]  /*5b5b0*/  @!P4 FMUL R17, R17, 16777216 ;  /* 0x4b8000001111c820 */ /* 0x000fe20000400000 */
[----:B------:R-:W-:Y:S01]  /*5b5c0*/  @!P4 FMUL R14, R14, 16777216 ;  /* 0x4b8000000e0ec820 */ /* 0x000fe20000400000 */
[----:B------:R-:W5:Y:S01]  /*5b5d0*/  LDL.LU R9, [R1+0x170] ;  /* 0x0001700001097983 */ /* 0x000f620000300800 */
[----:B------:R-:W-:Y:S01]  /*5b5e0*/  @!P3 FMUL R25, R25, 16777216 ;  /* 0x4b8000001919b820 */ /* 0x000fe20000400000 */
[----:B------:R-:W-:Y:S01]  /*5b5f0*/  @!P4 FMUL R15, R15, 16777216 ;  /* 0x4b8000000f0fc820 */ /* 0x000fe20000400000 */
[----:B------:R-:W-:Y:S01]  /*5b600*/  @P0 FMUL R5, R5, 0.25 ;  /* 0x3e80000005050820 */ /* 0x000fe20000400000 */
[----:B------:R-:W-:Y:S01]  /*5b610*/  STL [R1+0x5e4], R3 ;  /* 0x0005e40301007387 */ /* 0x000fe20000100800 */
[----:B------:R-:W-:Y:S01]  /*5b620*/  @!P4 FMUL R12, R12, 16777216 ;  /* 0x4b8000000c0cc820 */ /* 0x000fe20000400000 */
[----:B------:R-:W-:Y:S01]  /*5b630*/  I2FP.F32.S32 R4, R18 ;  /* 0x0000001200047245 */ /* 0x000fe20000201400 */
[----:B---3--:R-:W-:Y:S01]  /*5b640*/  @P0 FMUL R24, R24, 0.25 ;  /* 0x3e80000018180820 */ /* 0x008fe20000400000 */
[----:B------:R1:W-:Y:S01]  /*5b650*/  STL [R1+0x5e8], R18 ;  /* 0x0005e81201007387 */ /* 0x0003e20000100800 */
[----:B------:R-:W-:Y:S01]  /*5b660*/  @!P4 FMUL R13, R13, 16777216 ;  /* 0x4b8000000d0dc820 */ /* 0x000fe20000400000 */
[----:B------:R-:W-:Y:S01]  /*5b670*/  @!P4 FMUL R6, R6, 16777216 ;  /* 0x4b8000000606c820 */ /* 0x000fe20000400000 */
[----:B------:R-:W3:Y:S01]  /*5b680*/  MUFU.RCP R25, R25 ;  /* 0x0000001900197308 */ /* 0x000ee20000001000 */
[----:B0-----:R-:W-:Y:S01]  /*5b690*/  FMUL R15, R22, R15 ;  /* 0x0000000f160f7220 */ /* 0x001fe20000400000 */
[----:B------:R-:W-:Y:S01]  /*5b6a0*/  @!P4 FMUL R5, R5, 16777216 ;  /* 0x4b8000000505c820 */ /* 0x000fe20000400000 */
[----:B------:R-:W-:Y:S01]  /*5b6b0*/  @!P4 FMUL R24, R24, 16777216 ;  /* 0x4b8000001818c820 */ /* 0x000fe20000400000 */
[C---:B-1----:R-:W-:Y:S01]  /*5b6c0*/  FMUL R18, R22.reuse, R17 ;  /* 0x0000001116127220 */ /* 0x042fe20000400000 */
[C---:B------:R-:W-:Y:S01]  /*5b6d0*/  FMUL R17, R22.reuse, R14 ;  /* 0x0000000e16117220 */ /* 0x040fe20000400000 */
[C---:B------:R-:W-:Y:S01]  /*5b6e0*/  FMUL R14, R22.reuse, R12 ;  /* 0x0000000c160e7220 */ /* 0x040fe20000400000 */
[C---:B------:R-:W-:Y:S01]  /*5b6f0*/  FMUL R13, R22.reuse, R13 ;  /* 0x0000000d160d7220 */ /* 0x040fe20000400000 */
[----:B------:R-:W-:Y:S01]  /*5b700*/  FSEL R2, RZ, -23, P6 ;  /* 0xc1b80000ff027808 */ /* 0x000fe20003000000 */
[----:B------:R-:W-:Y:S01]  /*5b710*/  STL [R1+0xf8], R18 ;  /* 0x0000f81201007387 */ /* 0x000fe20000100800 */
[----:B------:R-:W-:Y:S01]  /*5b720*/  I2FP.F32.S32 R3, R3 ;  /* 0x0000000300037245 */ /* 0x000fe20000201400 */
[C---:B------:R-:W-:Y:S01]  /*5b730*/  FMUL R12, R22.reuse, R6 ;  /* 0x00000006160c7220 */ /* 0x040fe20000400000 */
[C---:B------:R-:W-:Y:S01]  /*5b740*/  FMUL R6, R22.reuse, R5 ;  /* 0x0000000516067220 */ /* 0x040fe20000400000 */
[----:B------:R0:W-:Y:S01]  /*5b750*/  STL [R1+0xf0], R17 ;  /* 0x0000f01101007387 */ /* 0x0001e20000100800 */
[----:B------:R-:W-:-:S03]  /*5b760*/  FMUL R5, R22, R24 ;  /* 0x0000001816057220 */ /* 0x000fc60000400000 */
[----:B------:R-:W-:Y:S01]  /*5b770*/  STL [R1+0xe8], R15 ;  /* 0x0000e80f01007387 */ /* 0x000fe20000100800 */
[----:B------:R-:W-:-:S03]  /*5b780*/  FFMA.FTZ R2, R3, 1.1920928955078125e-07, R2 ;  /* 0x3400000003027823 */ /* 0x000fc60000010002 */
[----:B------:R1:W-:Y:S01]  /*5b790*/  STL [R1+0xe4], R14 ;  /* 0x0000e40e01007387 */ /* 0x0003e20000100800 */
[----:B------:R-:W-:-:S03]  /*5b7a0*/  FFMA.FTZ R0, R4, 1.1920928955078125e-07, R0 ;  /* 0x3400000004007823 */ /* 0x000fc60000010000 */
[----:B------:R-:W-:Y:S04]  /*5b7b0*/  STL [R1+0xe0], R13 ;  /* 0x0000e00d01007387 */ /* 0x000fe80000100800 */
[----:B------:R0:W-:Y:S04]  /*5b7c0*/  STL [R1+0xd8], R12 ;  /* 0x0000d80c01007387 */ /* 0x0001e80000100800 */
[----:B------:R-:W5:Y:S04]  /*5b7d0*/  LDL.LU R24, [R1+0x1344] ;  /* 0x0013440001187983 */ /* 0x000f680000300800 */
[----:B------:R1:W-:Y:S01]  /*5b7e0*/  STL [R1+0xd0], R6 ;  /* 0x0000d00601007387 */ /* 0x0003e20000100800 */
[----:B------:R-:W-:-:S03]  /*5b7f0*/  @P2 FMUL R27, R27, 0.25 ;  /* 0x3e8000001b1b2820 */ /* 0x000fc60000400000 */
[----:B------:R1:W-:Y:S04]  /*5b800*/  STL [R1+0xc8], R5 ;  /* 0x0000c80501007387 */ /* 0x0003e80000100800 */
[----:B0-----:R-:W5:Y:S04]  /*5b810*/  LDL.LU R17, [R1+0x198] ;  /* 0x0001980001117983 */ /* 0x001f680000300800 */
[----:B------:R3:W-:Y:S04]  /*5b820*/  STL [R1+0x628], R2 ;  /* 0x0006280201007387 */ /* 0x0007e80000100800 */
[----:B-1----:R-:W5:Y:S01]  /*5b830*/  LDL.LU R14, [R1+0x194] ;  /* 0x00019400010e7983 */ /* 0x002f620000300800 */
[----:B------:R-:W-:-:S03]  /*5b840*/  @!P3 FMUL R27, R27, 16777216 ;  /* 0x4b8000001b1bb820 */ /* 0x000fc60000400000 */
[----:B------:R0:W-:Y:S04]  /*5b850*/  STL [R1+0x630], R0 ;  /* 0x0006300001007387 */ /* 0x0001e80000100800 */
[----:B------:R-:W5:Y:S04]  /*5b860*/  LDL.LU R15, [R1+0x188] ;  /* 0x00018800010f7983 */ /* 0x000f680000300800 */
[----:B------:R-:W5:Y:S04]  /*5b870*/  LDL.LU R12, [R1+0x184] ;  /* 0x00018400010c7983 */ /* 0x000f680000300800 */
[----:B------:R-:W5:Y:S04]  /*5b880*/  LDL.LU R13, [R1+0x178] ;  /* 0x00017800010d7983 */ /* 0x000f680000300800 */
[----:B------:R-:W5:Y:S04]  /*5b890*/  LDL.LU R6, [R1+0x174] ;  /* 0x0001740001067983 */ /* 0x000f680000300800 */
[----:B------:R-:W5:Y:S01]  /*5b8a0*/  LDL.LU R5, [R1+0x168] ;  /* 0x0001680001057983 */ /* 0x000f620000300800 */
[----:B--2---:R-:W-:Y:S01]  /*5b8b0*/  @P2 FMUL R19, R19, 0.25 ;  /* 0x3e80000013132820 */ /* 0x004fe20000400000 */
[----:B----4-:R-:W-:-:S03]  /*5b8c0*/  @P2 FMUL R16, R16, 0.25 ;  /* 0x3e80000010102820 */ /* 0x010fc60000400000 */
[----:B------:R-:W-:Y:S01]  /*5b8d0*/  @!P3 FMUL R19, R19, 16777216 ;  /* 0x4b8000001313b820 */ /* 0x000fe20000400000 */
[----:B-----5:R-:W-:Y:S01]  /*5b8e0*/  @P2 FMUL R10, R10, 0.25 ;  /* 0x3e8000000a0a2820 */ /* 0x020fe20000400000 */
        /* <DEDUP_REMOVED lines=14> */
[----:B------:R-:W-:Y:S01]  /*5b9d0*/  @!P3 FMUL R8, R8, 16777216 ;  /* 0x4b8000000808b820 */ /* 0x000fe20000400000 */
[----:B------:R-:W-:Y:S02]  /*5b9e0*/  @!P3 FMUL R26, R26, 16777216 ;  /* 0x4b8000001a1ab820 */ /* 0x000fe40000400000 */
[C---:B------:R-:W-:Y:S01]  /*5b9f0*/  FMUL R2, R25.reuse, R11 ;  /* 0x0000000b19027220 */ /* 0x040fe20000400000 */
[----:B-1----:R-:W-:-:S04]  /*5ba00*/  FMUL R3, R25, R8 ;  /* 0x0000000819037220 */ /* 0x002fc80000400000 */
[----:B------:R-:W-:Y:S04]  /*5ba10*/  STL [R1+0xa4], R2 ;  /* 0x0000a40201007387 */ /* 0x000fe80000100800 */
[----:B------:R0:W-:Y:S04]  /*5ba20*/  STL [R1+0xa0], R0 ;  /* 0x0000a00001007387 */ /* 0x0001e80000100800 */
[----:B------:R-:W-:Y:S01]  /*5ba30*/  STL [R1+0x98], R3 ;  /* 0x0000980301007387 */ /* 0x000fe20000100800 */
[----:B0-----:R-:W-:-:S03]  /*5ba40*/  FMUL R0, R25, R26 ;  /* 0x0000001a19007220 */ /* 0x001fc60000400000 */
[----:B------:R-:W3:Y:S01]  /*5ba50*/  LDL.LU R26, [R1+0x133c] ;  /* 0x00133c00011a7983 */ /* 0x000ee20000300800 */
[----:B------:R-:W-:-:S04]  /*5ba60*/  @P2 FMUL R9, R9, 0.25 ;  /* 0x3e80000009092820 */ /* 0x000fc80000400000 */
[----:B------:R-:W-:-:S04]  /*5ba70*/  @!P3 FMUL R9, R9, 16777216 ;  /* 0x4b8000000909b820 */ /* 0x000fc80000400000 */
[----:B------:R-:W-:-:S05]  /*5ba80*/  FMUL R2, R25, R9 ;  /* 0x0000000919027220 */ /* 0x000fca0000400000 */
[----:B------:R0:W-:Y:S01]  /*5ba90*/  STL [R1+0x90], R2 ;  /* 0x0000900201007387 */ /* 0x0001e20000100800 */
[C---:B------:R-:W-:Y:S01]  /*5baa0*/  FSETP.GEU.AND P6, PT, R24.reuse, 1.175494350822287508e-38, PT ;  /* 0x008000001800780b */ /* 0x040fe20003fce000 */
[----:B0-----:R-:W-:Y:S02]  /*5bab0*/  FMUL R2, R24, 8388608 ;  /* 0x4b00000018027820 */ /* 0x001fe40000400000 */
[----:B------:R-:W-:Y:S03]  /*5bac0*/  STL [R1+0x8c], R0 ;  /* 0x00008c0001007387 */ /* 0x000fe60000100800 */
[----:B------:R-:W-:-:S05]  /*5bad0*/  FSEL R4, R2, R24, !P6 ;  /* 0x0000001802047208 */ /* 0x000fca0007000000 */
[----:B------:R0:W-:Y:S01]  /*5bae0*/  STL [R1+0x2f8], R4 ;  /* 0x0002f80401007387 */ /* 0x0001e20000100800 */
[C---:B------:R-:W-:Y:S02]  /*5baf0*/  FSETP.GT.AND P0, PT, |R24|.reuse, 8.50705917302346158658e+37, PT ;  /* 0x7e8000001800780b */ /* 0x040fe40003f04200 */
[----:B------:R-:W-:Y:S01]  /*5bb00*/  FSETP.GEU.AND P4, PT, |R24|, 1.175494350822287508e-38, PT ;  /* 0x008000001800780b */ /* 0x000fe20003f8e200 */
[C---:B--2---:R-:W-:Y:S01]  /*5bb10*/  FMUL R3, R27.reuse, 8388608 ;  /* 0x4b0000001b037820 */ /* 0x044fe20000400000 */
[----:B------:R-:W-:-:S04]  /*5bb20*/  FSETP.GEU.AND P2, PT, R27, 1.175494350822287508e-38, PT ;  /* 0x008000001b00780b */ /* 0x000fc80003f4e000 */
[----:B------:R-:W-:-:S05]  /*5bb30*/  FSEL R10, R3, R27, !P2 ;  /* 0x0000001b030a7208 */ /* 0x000fca0005000000 */
[----:B------:R-:W-:Y:S04]  /*5bb40*/  STL [R1+0x2fc], R10 ;  /* 0x0002fc0a01007387 */ /* 0x000fe80000100800 */
[----:B------:R-:W2:Y:S04]  /*5bb50*/  LDL.LU R19, [R1+0x1cc] ;  /* 0x0001cc0001137983 */ /* 0x000ea80000300800 */
[----:B------:R-:W4:Y:S04]  /*5bb60*/  LDL.LU R16, [R1+0x1c8] ;  /* 0x0001c80001107983 */ /* 0x000f280000300800 */
[----:B------:R-:W5:Y:S04]  /*5bb70*/  LDL.LU R11, [R1+0x1bc] ;  /* 0x0001bc00010b7983 */ /* 0x000f680000300800 */
[----:B------:R-:W5:Y:S04]  /*5bb80*/  LDL.LU R8, [R1+0x1b8] ;  /* 0x0001b80001087983 */ /* 0x000f680000300800 */
[----:B------:R-:W5:Y:S01]  /*5bb90*/  LDL.LU R9, [R1+0x1ac] ;  /* 0x0001ac0001097983 */ /* 0x000f620000300800 */
[----:B------:R-:W-:-:S04]  /*5bba0*/  @P0 FMUL R24, R24, 0.25 ;  /* 0x3e80000018180820 */ /* 0x000fc80000400000 */
[----:B------:R-:W-:Y:S01]  /*5bbb0*/  @!P4 FMUL R24, R24, 16777216 ;  /* 0x4b8000001818c820 */ /* 0x000fe20000400000 */
[----:B------:R-:W-:-:S05]  /*5bbc0*/  VIADD R3, R4, 0xc0cafb0d ;  /* 0xc0cafb0d04037836 */ /* 0x000fca0000000000 */
[----:B------:R-:W1:Y:S01]  /*5bbd0*/  MUFU.RCP R24, R24 ;  /* 0x0000001800187308 */ /* 0x000e620000001000 */
[----:B0-----:R-:W-:Y:S02]  /*5bbe0*/  VIADD R4, R7, 0xc0cafb0d ;  /* 0xc0cafb0d07047836 */ /* 0x001fe40000000000 */
[----:B------:R-:W-:Y:S01]  /*5bbf0*/  @P0 FMUL R17, R17, 0.25 ;  /* 0x3e80000011110820 */ /* 0x000fe20000400000 */
[----:B------:R-:W-:Y:S01]  /*5bc00*/  @P0 FMUL R14, R14, 0.25 ;  /* 0x3e8000000e0e0820 */ /* 0x000fe20000400000 */
[----:B------:R-:W-:Y:S01]  /*5bc10*/  LOP3.LUT R3, R3, 0xff800000, RZ, 0xc0, !PT ;  /* 0xff80000003037812 */ /* 0x000fe200078ec0ff */
[----:B------:R-:W-:Y:S01]  /*5bc20*/  @P0 FMUL R15, R15, 0.25 ;  /* 0x3e8000000f0f0820 */ /* 0x000fe20000400000 */
[----:B------:R-:W-:Y:S01]  /*5bc30*/  LOP3.LUT R18, R4, 0xff800000, RZ, 0xc0, !PT ;  /* 0xff80000004127812 */ /* 0x000fe200078ec0ff */
[----:B------:R-:W-:Y:S01]  /*5bc40*/  @P0 FMUL R12, R12, 0.25 ;  /* 0x3e8000000c0c0820 */ /* 0x000fe20000400000 */
[----:B------:R-:W-:Y:S01]  /*5bc50*/  @P0 FMUL R13, R13, 0.25 ;  /* 0x3e8000000d0d0820 */ /* 0x000fe20000400000 */
[----:B------:R-:W-:Y:S01]  /*5bc60*/  @!P4 FMUL R17, R17, 16777216 ;  /* 0x4b8000001111c820 */ /* 0x000fe20000400000 */
[----:B------:R-:W-:Y:S01]  /*5bc70*/  @P0 FMUL R6, R6, 0.25 ;  /* 0x3e80000006060820 */ /* 0x000fe20000400000 */
[----:B------:R-:W-:Y:S01]  /*5bc80*/  @!P4 FMUL R14, R14, 16777216 ;  /* 0x4b8000000e0ec820 */ /* 0x000fe20000400000 */
[----:B------:R-:W5:Y:S01]  /*5bc90*/  LDL.LU R7, [R1+0x1a8] ;  /* 0x0001a80001077983 */ /* 0x000f620000300800 */
[----:B------:R-:W-:Y:S01]  /*5bca0*/  @!P4 FMUL R15, R15, 16777216 ;  /* 0x4b8000000f0fc820 */ /* 0x000fe20000400000 */
[----:B------:R-:W-:Y:S01]  /*5bcb0*/  @!P4 FMUL R12, R12, 16777216 ;  /* 0x4b8000000c0cc820 */ /* 0x000fe20000400000 */
[----:B------:R-:W-:Y:S01]  /*5bcc0*/  I2FP.F32.S32 R4, R18 ;  /* 0x0000001200047245 */ /* 0x000fe20000201400 */
[----:B------:R-:W-:Y:S01]  /*5bcd0*/  STL [R1+0x5b0], R3 ;  /* 0x0005b00301007387 */ /* 0x000fe20000100800 */
[----:B------:R-:W-:Y:S01]  /*5bce0*/  @!P4 FMUL R13, R13, 16777216 ;  /* 0x4b8000000d0dc820 */ /* 0x000fe20000400000 */
[----:B------:R-:W-:-:S02]  /*5bcf0*/  @P0 FMUL R5, R5, 0.25 ;  /* 0x3e80000005050820 */ /* 0x000fc40000400000 */
[----:B------:R0:W-:Y:S01]  /*5bd00*/  STL [R1+0x610], R18 ;  /* 0x0006101201007387 */ /* 0x0001e20000100800 */
[----:B---3--:R-:W-:Y:S01]  /*5bd10*/  @P0 FMUL R26, R26, 0.25 ;  /* 0x3e8000001a1a0820 */ /* 0x008fe20000400000 */
[----:B------:R-:W-:Y:S01]  /*5bd20*/  @!P4 FMUL R6, R6, 16777216 ;  /* 0x4b8000000606c820 */ /* 0x000fe20000400000 */
[C---:B-1----:R-:W-:Y:S01]  /*5bd30*/  FMUL R15, R24.reuse, R15 ;  /* 0x0000000f180f7220 */ /* 0x042fe20000400000 */
[C---:B------:R-:W-:Y:S01]  /*5bd40*/  FMUL R13, R24.reuse, R13 ;  /* 0x0000000d180d7220 */ /* 0x040fe20000400000 */
[----:B------:R-:W-:Y:S01]  /*5bd50*/  @!P4 FMUL R5, R5, 16777216 ;  /* 0x4b8000000505c820 */ /* 0x000fe20000400000 */
[C---:B0-----:R-:W-:Y:S01]  /*5bd60*/  FMUL R18, R24.reuse, R17 ;  /* 0x0000001118127220 */ /* 0x041fe20000400000 */
[C---:B------:R-:W-:Y:S01]  /*5bd70*/  FMUL R17, R24.reuse, R14 ;  /* 0x0000000e18117220 */ /* 0x040fe20000400000 */
[----:B------:R-:W-:Y:S01]  /*5bd80*/  FMUL R14, R24, R12 ;  /* 0x0000000c180e7220 */ /* 0x000fe20000400000 */
[----:B------:R-:W-:Y:S01]  /*5bd90*/  @!P4 FMUL R26, R26, 16777216 ;  /* 0x4b8000001a1ac820 */ /* 0x000fe20000400000 */
[C---:B------:R-:W-:Y:S01]  /*5bda0*/  FMUL R12, R24.reuse, R6 ;  /* 0x00000006180c7220 */ /* 0x040fe20000400000 */
[----:B------:R-:W-:Y:S01]  /*5bdb0*/  STL [R1+0x88], R18 ;  /* 0x0000881201007387 */ /* 0x000fe20000100800 */
[----:B------:R-:W-:-:S03]  /*5bdc0*/  FMUL R6, R24, R5 ;  /* 0x0000000518067220 */ /* 0x000fc60000400000 */
[----:B------:R0:W-:Y:S01]  /*5bdd0*/  STL [R1+0x84], R17 ;  /* 0x0000841101007387 */ /* 0x0001e20000100800 */
[----:B------:R-:W-:-:S03]  /*5bde0*/  FMUL R5, R24, R26 ;  /* 0x0000001a18057220 */ /* 0x000fc60000400000 */
[----:B------:R-:W-:Y:S04]  /*5bdf0*/  STL [R1+0x80], R15 ;  /* 0x0000800f01007387 */ /* 0x000fe80000100800 */
[----:B------:R1:W-:Y:S04]  /*5be00*/  STL [R1+0x7c], R14 ;  /* 0x00007c0e01007387 */ /* 0x0003e80000100800 */
[----:B------:R-:W-:Y:S04]  /*5be10*/  STL [R1+0x78], R13 ;  /* 0x0000780d01007387 */ /* 0x000fe80000100800 */
[----:B------:R3:W-:Y:S04]  /*5be20*/  STL [R1+0x74], R12 ;  /* 0x0000740c01007387 */ /* 0x0007e80000100800 */
[----:B------:R-:W5:Y:S01]  /*5be30*/  LDL.LU R26, [R1+0x1338] ;  /* 0x00133800011a7983 */ /* 0x000f620000300800 */
[----:B------:R-:W-:-:S02]  /*5be40*/  FSEL R0, RZ, -23, P1 ;  /* 0xc1b80000ff007808 */ /* 0x000fc40000800000 */
[C---:B------:R-:W-:Y:S02]  /*5be50*/  FSETP.GT.AND P1, PT, |R27|.reuse, 8.50705917302346158658e+37, PT ;  /* 0x7e8000001b00780b */ /* 0x040fe40003f24200 */
[----:B------:R-:W-:Y:S02]  /*5be60*/  FSETP.GEU.AND P3, PT, |R27|, 1.175494350822287508e-38, PT ;  /* 0x008000001b00780b */ /* 0x000fe40003f6e200 */
[----:B------:R-:W-:Y:S02]  /*5be70*/  FSEL R2, RZ, -23, P6 ;  /* 0xc1b80000ff027808 */ /* 0x000fe40003000000 */
[----:B------:R-:W-:-:S07]  /*5be80*/  I2FP.F32.S32 R3, R3 ;  /* 0x0000000300037245 */ /* 0x000fce0000201400 */
[----:B------:R-:W-:Y:S01]  /*5be90*/  @P1 FMUL R27, R27, 0.25 ;  /* 0x3e8000001b1b1820 */ /* 0x000fe20000400000 */
[----:B------:R-:W-:-:S03]  /*5bea0*/  FFMA.FTZ R2, R3, 1.1920928955078125e-07, R2 ;  /* 0x3400000003027823 */ /* 0x000fc60000010002 */
[----:B------:R-:W-:Y:S01]  /*5beb0*/  @!P3 FMUL R27, R27, 16777216 ;  /* 0x4b8000001b1bb820 */ /* 0x000fe20000400000 */
[----:B------:R-:W-:Y:S01]  /*5bec0*/  STL [R1+0x6c], R6 ;  /* 0x00006c0601007387 */ /* 0x000fe20000100800 */
[----:B------:R-:W-:-:S03]  /*5bed0*/  FFMA.FTZ R0, R4, 1.1920928955078125e-07, R0 ;  /* 0x3400000004007823 */ /* 0x000fc60000010000 */
[----:B------:R1:W-:Y:S01]  /*5bee0*/  STL [R1+0x64], R5 ;  /* 0x0000640501007387 */ /* 0x0003e20000100800 */
[----:B------:R-:W2:Y:S03]  /*5bef0*/  MUFU.RCP R27, R27 ;  /* 0x0000001b001b7308 */ /* 0x000ea60000001000 */
[----:B0-----:R-:W5:Y:S04]  /*5bf00*/  LDL.LU R17, [R1+0x1c4] ;  /* 0x0001c40001117983 */ /* 0x001f680000300800 */
[----:B------:R0:W-:Y:S04]  /*5bf10*/  STL [R1+0x620], R2 ;  /* 0x0006200201007387 */ /* 0x0001e80000100800 */
[----:B-1----:R-:W5:Y:S04]  /*5bf20*/  LDL.LU R14, [R1+0x1c0] ;  /* 0x0001c000010e7983 */ /* 0x002f680000300800 */
[----:B------:R1:W-:Y:S04]  /*5bf30*/  STL [R1+0x624], R0 ;  /* 0x0006240001007387 */ /* 0x0003e80000100800 */
[----:B---3--:R-:W3:Y:S04]  /*5bf40*/  LDL.LU R12, [R1+0x1b4] ;  /* 0x0001b400010c7983 */ /* 0x008ee80000300800 */
[----:B------:R-:W3:Y:S01]  /*5bf50*/  LDL.LU R13, [R1+0x1d0] ;  /* 0x0001d000010d7983 */ /* 0x000ee20000300800 */
[----:B------:R-:W-:Y:S01]  /*5bf60*/  @P1 FMUL R29, R29, 0.25 ;  /* 0x3e8000001d1d1820 */ /* 0x000fe20000400000 */
[----:B------:R-:W-:-:S02]  /*5bf70*/  @P1 FMUL R28, R28, 0.25 ;  /* 0x3e8000001c1c1820 */ /* 0x000fc40000400000 */
[----:B------:R-:W3:Y:S01]  /*5bf80*/  LDL.LU R5, [R1+0x1d4] ;  /* 0x0001d40001057983 */ /* 0x000ee20000300800 */
[----:B------:R-:W-:-:S03]  /*5bf90*/  @!P3 FMUL R29, R29, 16777216 ;  /* 0x4b8000001d1db820 */ /* 0x000fc60000400000 */
[----:B------:R-:W3:Y:S04]  /*5bfa0*/  LDL.LU R15, [R1+0x1d8] ;  /* 0x0001d800010f7983 */ /* 0x000ee80000300800 */
[----:B------:R-:W3:Y:S01]  /*5bfb0*/  LDL.LU R6, [R1+0x1dc] ;  /* 0x0001dc0001067983 */ /* 0x000ee20000300800 */
[----:B------:R-:W-:Y:S01]  /*5bfc0*/  @!P3 FMUL R28, R28, 16777216 ;  /* 0x4b8000001c1cb820 */ /* 0x000fe20000400000 */
[----:B--2---:R-:W-:Y:S01]  /*5bfd0*/  @P1 FMUL R19, R19, 0.25 ;  /* 0x3e80000013131820 */ /* 0x004fe20000400000 */
[----:B----4-:R-:W-:-:S03]  /*5bfe0*/  @P1 FMUL R16, R16, 0.25 ;  /* 0x3e80000010101820 */ /* 0x010fc60000400000 */
[----:B------:R-:W-:Y:S01]  /*5bff0*/  @!P3 FMUL R19, R19, 16777216 ;  /* 0x4b8000001313b820 */ /* 0x000fe20000400000 */
[----:B-----5:R-:W-:Y:S01]  /*5c000*/  @P1 FMUL R11, R11, 0.25 ;  /* 0x3e8000000b0b1820 */ /* 0x020fe20000400000 */
[----:B------:R-:W-:Y:S02]  /*5c010*/  @!P3 FMUL R16, R16, 16777216 ;  /* 0x4b8000001010b820 */ /* 0x000fe40000400000 */
[----:B0-----:R-:W-:Y:S01]  /*5c020*/  FMUL R2, R27, R19 ;  /* 0x000000131b027220 */ /* 0x001fe20000400000 */
[----:B------:R-:W-:Y:S01]  /*5c030*/  @P1 FMUL R8, R8, 0.25 ;  /* 0x3e80000008081820 */ /* 0x000fe20000400000 */
[----:B------:R-:W-:Y:S01]  /*5c040*/  @!P3 FMUL R11, R11, 16777216 ;  /* 0x4b8000000b0bb820 */ /* 0x000fe20000400000 */
[----:B-1----:R-:W-:Y:S01]  /*5c050*/  FMUL R0, R27, R16 ;  /* 0x000000101b007220 */ /* 0x002fe20000400000 */
[----:B------:R-:W-:Y:S01]  /*5c060*/  @P1 FMUL R9, R9, 0.25 ;  /* 0x3e80000009091820 */ /* 0x000fe20000400000 */
[----:B------:R-:W-:Y:S01]  /*5c070*/  @!P3 FMUL R8, R8, 16777216 ;  /* 0x4b8000000808b820 */ /* 0x000fe20000400000 */
[----:B------:R-:W-:Y:S01]  /*5c080*/  FMUL R3, R27, R11 ;  /* 0x0000000b1b037220 */ /* 0x000fe20000400000 */
[----:B------:R0:W-:Y:S01]  /*5c090*/  STL [R1+0x54], R2 ;  /* 0x0000540201007387 */ /* 0x0001e20000100800 */
[----:B------:R-:W-:-:S03]  /*5c0a0*/  @!P3 FMUL R9, R9, 16777216 ;  /* 0x4b8000000909b820 */ /* 0x000fc60000400000 */
[----:B------:R1:W-:Y:S04]  /*5c0b0*/  STL [R1+0x4c], R0 ;  /* 0x00004c0001007387 */ /* 0x0003e80000100800 */
[----:B------:R2:W-:Y:S01]  /*5c0c0*/  STL [R1+0x44], R3 ;  /* 0x0000440301007387 */ /* 0x0005e20000100800 */
[C---:B0-----:R-:W-:Y:S01]  /*5c0d0*/  FMUL R2, R27.reuse, R8 ;  /* 0x000000081b027220 */ /* 0x041fe20000400000 */
[C---:B-1----:R-:W-:Y:S02]  /*5c0e0*/  FMUL R0, R27.reuse, R29 ;  /* 0x0000001d1b007220 */ /* 0x042fe40000400000 */
[----:B------:R-:W4:Y:S01]  /*5c0f0*/  LDL.LU R29, [R1+0x1334] ;  /* 0x00133400011d7983 */ /* 0x000f220000300800 */
[----:B--2---:R-:W-:-:S03]  /*5c100*/  FMUL R3, R27, R9 ;  /* 0x000000091b037220 */ /* 0x004fc60000400000 */
[----:B------:R-:W-:Y:S04]  /*5c110*/  STL [R1+0x40], R2 ;  /* 0x0000400201007387 */ /* 0x000fe80000100800 */
[----:B------:R0:W-:Y:S04]  /*5c120*/  STL [R1+0x3c], R0 ;  /* 0x00003c0001007387 */ /* 0x0001e80000100800 */
[----:B------:R-:W-:Y:S01]  /*5c130*/  STL [R1+0x38], R3 ;  /* 0x0000380301007387 */ /* 0x000fe20000100800 */
[----:B0-----:R-:W-:-:S03]  /*5c140*/  FMUL R0, R27, R28 ;  /* 0x0000001c1b007220 */ /* 0x001fc60000400000 */
[----:B------:R-:W2:Y:S01]  /*5c150*/  LDL.LU R28, [R1+0x1330] ;  /* 0x00133000011c7983 */ /* 0x000ea20000300800 */
[----:B------:R-:W-:-:S04]  /*5c160*/  @P1 FMUL R7, R7, 0.25 ;  /* 0x3e80000007071820 */ /* 0x000fc80000400000 */
[----:B------:R-:W-:-:S04]  /*5c170*/  @!P3 FMUL R7, R7, 16777216 ;  /* 0x4b8000000707b820 */ /* 0x000fc80000400000 */
[----:B------:R-:W-:-:S05]  /*5c180*/  FMUL R2, R27, R7 ;  /* 0x000000071b027220 */ /* 0x000fca0000400000 */
[----:B------:R-:W-:Y:S04]  /*5c190*/  STL [R1+0x34], R2 ;  /* 0x0000340201007387 */ /* 0x000fe80000100800 */
[----:B------:R0:W-:Y:S01]  /*5c1a0*/  STL [R1+0x30], R0 ;  /* 0x0000300001007387 */ /* 0x0001e20000100800 */
[C---:B------:R-:W-:Y:S02]  /*5c1b0*/  FSETP.GT.AND P0, PT, |R26|.reuse, 8.50705917302346158658e+37, PT ;  /* 0x7e8000001a00780b */ /* 0x040fe40003f04200 */
[C---:B------:R-:W-:Y:S01]  /*5c1c0*/  FSETP.GEU.AND P4, PT, |R26|.reuse, 1.175494350822287508e-38, PT ;  /* 0x008000001a00780b */ /* 0x040fe20003f8e200 */
[C---:B0-----:R-:W-:Y:S01]  /*5c1d0*/  FMUL R0, R26.reuse, 8388608 ;  /* 0x4b0000001a007820 */ /* 0x041fe20000400000 */
[----:B------:R-:W-:-:S04]  /*5c1e0*/  FSETP.GEU.AND P6, PT, R26, 1.175494350822287508e-38, PT ;  /* 0x008000001a00780b */ /* 0x000fc80003fce000 */
[----:B------:R-:W-:-:S05]  /*5c1f0*/  FSEL R3, R0, R26, !P6 ;  /* 0x0000001a00037208 */ /* 0x000fca0007000000 */
[----:B------:R-:W-:-:S04]  /*5c200*/  @P0 FMUL R26, R26, 0.25 ;  /* 0x3e8000001a1a0820 */ /* 0x000fc80000400000 */
[----:B------:R-:W-:-:S04]  /*5c210*/  @!P4 FMUL R26, R26, 16777216 ;  /* 0x4b8000001a1ac820 */ /* 0x000fc80000400000 */
[----:B------:R-:W0:Y:S01]  /*5c220*/  MUFU.RCP R2, R26 ;  /* 0x0000001a00027308 */ /* 0x000e220000001000 */
[----:B------:R-:W-:Y:S01]  /*5c230*/  VIADD R0, R3, 0xc0cafb0d ;  /* 0xc0cafb0d03007836 */ /* 0x000fe20000000000 */
[----:B------:R1:W-:Y:S01]  /*5c240*/  STL [R1+0x1bc], R3 ;  /* 0x0001bc0301007387 */ /* 0x0003e20000100800 */
[----:B------:R-:W-:-:S03]  /*5c250*/  @P0 FMUL R17, R17, 0.25 ;  /* 0x3e80000011110820 */ /* 0x000fc60000400000 */
[----:B------:R-:W-:Y:S02]  /*5c260*/  LOP3.LUT R0, R0, 0xff800000, RZ, 0xc0, !PT ;  /* 0xff80000000007812 */ /* 0x000fe400078ec0ff */
[----:B-1----:R-:W-:Y:S01]  /*5c270*/  IADD3 R3, PT, PT, R10, -0x3f3504f3, RZ ;  /* 0xc0cafb0d0a037810 */ /* 0x002fe20007ffe0ff */
[----:B------:R-:W-:Y:S01]  /*5c280*/  @!P4 FMUL R17, R17, 16777216 ;  /* 0x4b8000001111c820 */ /* 0x000fe20000400000 */
[----:B------:R-:W-:Y:S02]  /*5c290*/  @P0 FMUL R14, R14, 0.25 ;  /* 0x3e8000000e0e0820 */ /* 0x000fe40000400000 */
[----:B------:R-:W-:Y:S01]  /*5c2a0*/  LOP3.LUT R4, R3, 0xff800000, RZ, 0xc0, !PT ;  /* 0xff80000003047812 */ /* 0x000fe200078ec0ff */
[----:B0-----:R-:W-:Y:S01]  /*5c2b0*/  FMUL R3, R2, R17 ;  /* 0x0000001102037220 */ /* 0x001fe20000400000 */
[----:B---3--:R-:W-:Y:S01]  /*5c2c0*/  @P0 FMUL R12, R12, 0.25 ;  /* 0x3e8000000c0c0820 */ /* 0x008fe20000400000 */
[----:B------:R-:W-:Y:S01]  /*5c2d0*/  @!P4 FMUL R14, R14, 16777216 ;  /* 0x4b8000000e0ec820 */ /* 0x000fe20000400000 */
[----:B------:R-:W-:-:S02]  /*5c2e0*/  @P0 FMUL R13, R13, 0.25 ;  /* 0x3e8000000d0d0820 */ /* 0x000fc40000400000 */
[----:B------:R-:W-:Y:S01]  /*5c2f0*/  @!P4 FMUL R12, R12, 16777216 ;  /* 0x4b8000000c0cc820 */ /* 0x000fe20000400000 */
[----:B------:R0:W-:Y:S01]  /*5c300*/  STL [R1+0x5f0], R0 ;  /* 0x0005f00001007387 */ /* 0x0001e20000100800 */
[----:B------:R-:W-:Y:S01]  /*5c310*/  I2FP.F32.S32 R11, R4 ;  /* 0x00000004000b7245 */ /* 0x000fe20000201400 */
[----:B------:R-:W-:Y:S01]  /*5c320*/  @!P4 FMUL R13, R13, 16777216 ;  /* 0x4b8000000d0dc820 */ /* 0x000fe20000400000 */
[----:B------:R-:W-:Y:S01]  /*5c330*/  I2FP.F32.S32 R10, R0 ;  /* 0x00000000000a7245 */ /* 0x000fe20000201400 */
[----:B------:R1:W-:Y:S04]  /*5c340*/  STL [R1+0x5ec], R4 ;  /* 0x0005ec0401007387 */ /* 0x0003e80000100800 */
[----:B------:R3:W-:Y:S01]  /*5c350*/  STL [R1+0x2c], R3 ;  /* 0x00002c0301007387 */ /* 0x0007e20000100800 */
[C---:B0-----:R-:W-:Y:S01]  /*5c360*/  FMUL R0, R2.reuse, R14 ;  /* 0x0000000e02007220 */ /* 0x041fe20000400000 */
[C---:B-1----:R-:W-:Y:S01]  /*5c370*/  FMUL R4, R2.reuse, R12 ;  /* 0x0000000c02047220 */ /* 0x042fe20000400000 */
[----:B---3--:R-:W-:-:S04]  /*5c380*/  FMUL R3, R2, R13 ;  /* 0x0000000d02037220 */ /* 0x008fc80000400000 */
[----:B------:R-:W-:Y:S04]  /*5c390*/  STL [R1+0x1148], R4 ;  /* 0x0011480401007387 */ /* 0x000fe80000100800 */
[----:B------:R0:W-:Y:S04]  /*5c3a0*/  STL [R1+0x28], R0 ;  /* 0x0000280001007387 */ /* 0x0001e80000100800 */
[----:B------:R-:W-:Y:S04]  /*5c3b0*/  STL [R1+0x114c], R3 ;  /* 0x00114c0301007387 */ /* 0x000fe80000100800 */
[----:B------:R-:W3:Y:S04]  /*5c3c0*/  LDL.LU R24, [R1+0x1e4] ;  /* 0x0001e40001187983 */ /* 0x000ee80000300800 */
[----:B------:R-:W5:Y:S01]  /*5c3d0*/  LDL.LU R25, [R1+0x1e8] ;  /* 0x0001e80001197983 */ /* 0x000f620000300800 */
[----:B------:R-:W-:-:S03]  /*5c3e0*/  @P0 FMUL R5, R5, 0.25 ;  /* 0x3e80000005050820 */ /* 0x000fc60000400000 */
[----:B------:R-:W5:Y:S01]  /*5c3f0*/  LDL.LU R12, [R1+0x1ec] ;  /* 0x0001ec00010c7983 */ /* 0x000f620000300800 */
[----:B------:R-:W-:-:S03]  /*5c400*/  @P0 FMUL R15, R15, 0.25 ;  /* 0x3e8000000f0f0820 */ /* 0x000fc60000400000 */
[----:B------:R-:W5:Y:S01]  /*5c410*/  LDL.LU R23, [R1+0x1f0] ;  /* 0x0001f00001177983 */ /* 0x000f620000300800 */
[----:B------:R-:W-:-:S03]  /*5c420*/  @P0 FMUL R6, R6, 0.25 ;  /* 0x3e80000006060820 */ /* 0x000fc60000400000 */
[----:B------:R-:W5:Y:S01]  /*5c430*/  LDL.LU R13, [R1+0x1f4] ;  /* 0x0001f400010d7983 */ /* 0x000f620000300800 */
[----:B------:R-:W-:Y:S01]  /*5c440*/  @!P4 FMUL R5, R5, 16777216 ;  /* 0x4b8000000505c820 */ /* 0x000fe20000400000 */
[----:B------:R-:W-:Y:S01]  /*5c450*/  @!P4 FMUL R15, R15, 16777216 ;  /* 0x4b8000000f0fc820 */ /* 0x000fe20000400000 */
[----:B------:R-:W-:Y:S01]  /*5c460*/  @!P4 FMUL R6, R6, 16777216 ;  /* 0x4b8000000606c820 */ /* 0x000fe20000400000 */
[----:B------:R-:W5:Y:S01]  /*5c470*/  LDL.LU R16, [R1+0x1f8] ;  /* 0x0001f80001107983 */ /* 0x000f620000300800 */
[C---:B------:R-:W-:Y:S01]  /*5c480*/  FMUL R5, R2.reuse, R5 ;  /* 0x0000000502057220 */ /* 0x040fe20000400000 */
[C---:B0-----:R-:W-:Y:S01]  /*5c490*/  FMUL R0, R2.reuse, R15 ;  /* 0x0000000f02007220 */ /* 0x041fe20000400000 */
[----:B------:R-:W-:Y:S01]  /*5c4a0*/  FMUL R6, R2, R6 ;  /* 0x0000000602067220 */ /* 0x000fe20000400000 */
[----:B------:R-:W5:Y:S04]  /*5c4b0*/  LDL.LU R14, [R1+0x1fc] ;  /* 0x0001fc00010e7983 */ /* 0x000f680000300800 */
[----:B------:R-:W5:Y:S04]  /*5c4c0*/  LDL.LU R17, [R1+0x200] ;  /* 0x0002000001117983 */ /* 0x000f680000300800 */
[----:B------:R-:W-:Y:S04]  /*5c4d0*/  STL [R1+0x1150], R5 ;  /* 0x0011500501007387 */ /* 0x000fe80000100800 */
[----:B------:R0:W-:Y:S04]  /*5c4e0*/  STL [R1+0x1154], R0 ;  /* 0x0011540001007387 */ /* 0x0001e80000100800 */
[----:B------:R-:W-:Y:S01]  /*5c4f0*/  STL [R1+0x1158], R6 ;  /* 0x0011580601007387 */ /* 0x000fe20000100800 */
[----:B--2---:R-:W-:-:S04]  /*5c500*/  @P0 FMUL R28, R28, 0.25 ;  /* 0x3e8000001c1c0820 */ /* 0x004fc80000400000 */
[----:B------:R-:W-:-:S04]  /*5c510*/  @!P4 FMUL R28, R28, 16777216 ;  /* 0x4b8000001c1cc820 */ /* 0x000fc80000400000 */
[----:B------:R-:W-:Y:S02]  /*5c520*/  FMUL R2, R2, R28 ;  /* 0x0000001c02027220 */ /* 0x000fe40000400000 */
[----:B------:R-:W2:Y:S01]  /*5c530*/  LDL.LU R28, [R1+0x132c] ;  /* 0x00132c00011c7983 */ /* 0x000ea20000300800 */
[----:B------:R-:W-:Y:S02]  /*5c540*/  FSEL R8, RZ, -23, P2 ;  /* 0xc1b80000ff087808 */ /* 0x000fe40001000000 */
[C---:B----4-:R-:W-:Y:S02]  /*5c550*/  FSETP.GT.AND P2, PT, |R29|.reuse, 8.50705917302346158658e+37, PT ;  /* 0x7e8000001d00780b */ /* 0x050fe40003f44200 */
[C---:B------:R-:W-:Y:S01]  /*5c560*/  FSETP.GEU.AND P1, PT, |R29|.reuse, 1.175494350822287508e-38, PT ;  /* 0x008000001d00780b */ /* 0x040fe20003f2e200 */
[C---:B------:R-:W-:Y:S01]  /*5c570*/  FMUL R7, R29.reuse, 8388608 ;  /* 0x4b0000001d077820 */ /* 0x040fe20000400000 */
[----:B------:R-:W-:-:S04]  /*5c580*/  FSETP.GEU.AND P3, PT, R29, 1.175494350822287508e-38, PT ;  /* 0x008000001d00780b */ /* 0x000fc80003f6e000 */
[----:B0-----:R-:W-:Y:S02]  /*5c590*/  FSEL R0, R7, R29, !P3 ;  /* 0x0000001d07007208 */ /* 0x001fe40005800000 */
[----:B------:R-:W-:-:S03]  /*5c5a0*/  FSEL R9, RZ, -23, P6 ;  /* 0xc1b80000ff097808 */ /* 0x000fc60003000000 */
[----:B------:R-:W-:-:S04]  /*5c5b0*/  @P2 FMUL R29, R29, 0.25 ;  /* 0x3e8000001d1d2820 */ /* 0x000fc80000400000 */
[----:B------:R-:W-:Y:S01]  /*5c5c0*/  @!P1 FMUL R29, R29, 16777216 ;  /* 0x4b8000001d1d9820 */ /* 0x000fe20000400000 */
[----:B------:R-:W-:-:S03]  /*5c5d0*/  FFMA.FTZ R3, R10, 1.1920928955078125e-07, R9 ;  /* 0x340000000a037823 */ /* 0x000fc60000010009 */
[----:B------:R-:W0:Y:S01]  /*5c5e0*/  MUFU.RCP R10, R29 ;  /* 0x0000001d000a7308 */ /* 0x000e220000001000 */
[----:B------:R1:W-:Y:S04]  /*5c5f0*/  STL [R1+0x115c], R2 ;  /* 0x00115c0201007387 */ /* 0x0003e80000100800 */
[----:B------:R-:W-:Y:S01]  /*5c600*/  STL [R1+0x84c], R0 ;  /* 0x00084c0001007387 */ /* 0x000fe20000100800 */
[----:B-1----:R-:W-:-:S03]  /*5c610*/  FFMA.FTZ R2, R11, 1.1920928955078125e-07, R8 ;  /* 0x340000000b027823 */ /* 0x002fc60000010008 */
[----:B------:R-:W-:Y:S04]  /*5c620*/  STL [R1+0x618], R3 ;  /* 0x0006180301007387 */ /* 0x000fe80000100800 */
[----:B------:R-:W4:Y:S04]  /*5c630*/  LDL.LU R19, [R1+0x204] ;  /* 0x0002040001137983 */ /* 0x000f280000300800 */
[----:B------:R-:W-:Y:S04]  /*5c640*/  STL [R1+0x614], R2 ;  /* 0x0006140201007387 */ /* 0x000fe80000100800 */
[----:B------:R-:W4:Y:S04]  /*5c650*/  LDL.LU R18, [R1+0x208] ;  /* 0x0002080001127983 */ /* 0x000f280000300800 */
[----:B------:R-:W4:Y:S04]  /*5c660*/  LDL.LU R20, [R1+0x20c] ;  /* 0x00020c0001147983 */ /* 0x000f280000300800 */
[----:B------:R-:W4:Y:S04]  /*5c670*/  LDL.LU R21, [R1+0x214] ;  /* 0x0002140001157983 */ /* 0x000f280000300800 */
[----:B------:R-:W4:Y:S01]  /*5c680*/  LDL.LU R22, [R1+0x21c] ;  /* 0x00021c0001167983 */ /* 0x000f220000300800 */
[----:B---3--:R-:W-:Y:S01]  /*5c690*/  @P2 FMUL R24, R24, 0.25 ;  /* 0x3e80000018182820 */ /* 0x008fe20000400000 */
[----:B-----5:R-:W-:-:S03]  /*5c6a0*/  @P2 FMUL R25, R25, 0.25 ;  /* 0x3e80000019192820 */ /* 0x020fc60000400000 */
[----:B------:R-:W-:Y:S01]  /*5c6b0*/  @!P1 FMUL R24, R24, 16777216 ;  /* 0x4b80000018189820 */ /* 0x000fe20000400000 */
[----:B------:R-:W-:Y:S01]  /*5c6c0*/  @P2 FMUL R12, R12, 0.25 ;  /* 0x3e8000000c0c2820 */ /* 0x000fe20000400000 */
[----:B------:R-:W-:Y:S01]  /*5c6d0*/  @!P1 FMUL R25, R25, 16777216 ;  /* 0x4b80000019199820 */ /* 0x000fe20000400000 */
[----:B------:R-:W-:Y:S02]  /*5c6e0*/  @P2 FMUL R23, R23, 0.25 ;  /* 0x3e80000017172820 */ /* 0x000fe40000400000 */
[----:B------:R-:W-:Y:S01]  /*5c6f0*/  @!P1 FMUL R12, R12, 16777216 ;  /* 0x4b8000000c0c9820 */ /* 0x000fe20000400000 */
[C---:B0-----:R-:W-:Y:S01]  /*5c700*/  FMUL R11, R10.reuse, R24 ;  /* 0x000000180a0b7220 */ /* 0x041fe20000400000 */
[----:B------:R-:W-:Y:S01]  /*5c710*/  @P2 FMUL R13, R13, 0.25 ;  /* 0x3e8000000d0d2820 */ /* 0x000fe20000400000 */
[----:B------:R-:W-:Y:S01]  /*5c720*/  @!P1 FMUL R23, R23, 16777216 ;  /* 0x4b80000017179820 */ /* 0x000fe20000400000 */
[C---:B------:R-:W-:Y:S01]  /*5c730*/  FMUL R7, R10.reuse, R25 ;  /* 0x000000190a077220 */ /* 0x040fe20000400000 */
[C---:B------:R-:W-:Y:S01]  /*5c740*/  FMUL R12, R10.reuse, R12 ;  /* 0x0000000c0a0c7220 */ /* 0x040fe20000400000 */
[----:B------:R-:W-:Y:S01]  /*5c750*/  @!P1 FMUL R13, R13, 16777216 ;  /* 0x4b8000000d0d9820 */ /* 0x000fe20000400000 */
[----:B------:R-:W-:Y:S01]  /*5c760*/  FMUL R8, R10, R23 ;  /* 0x000000170a087220 */ /* 0x000fe20000400000 */
[----:B------:R-:W-:Y:S01]  /*5c770*/  STL [R1+0x1130], R11 ;  /* 0x0011300b01007387 */ /* 0x000fe20000100800 */
[----:B------:R-:W-:Y:S01]  /*5c780*/  @P2 FMUL R16, R16, 0.25 ;  /* 0x3e80000010102820 */ /* 0x000fe20000400000 */
[----:B------:R-:W-:-:S02]  /*5c790*/  FMUL R13, R10, R13 ;  /* 0x0000000d0a0d7220 */ /* 0x000fc40000400000 */
[----:B------:R-:W-:Y:S01]  /*5c7a0*/  STL [R1+0x1134], R7 ;  /* 0x0011340701007387 */ /* 0x000fe20000100800 */
[----:B------:R-:W-:Y:S01]  /*5c7b0*/  @P2 FMUL R14, R14, 0.25 ;  /* 0x3e8000000e0e2820 */ /* 0x000fe20000400000 */
[----:B------:R-:W-:Y:S02]  /*5c7c0*/  @P2 FMUL R17, R17, 0.25 ;  /* 0x3e80000011112820 */ /* 0x000fe40000400000 */
[----:B------:R0:W-:Y:S01]  /*5c7d0*/  STL [R1+0x1138], R12 ;  /* 0x0011380c01007387 */ /* 0x0001e20000100800 */
[----:B------:R-:W-:Y:S01]  /*5c7e0*/  @!P1 FMUL R16, R16, 16777216 ;  /* 0x4b80000010109820 */ /* 0x000fe20000400000 */
[----:B------:R-:W-:Y:S01]  /*5c7f0*/  @!P1 FMUL R14, R14, 16777216 ;  /* 0x4b8000000e0e9820 */ /* 0x000fe20000400000 */
[----:B------:R-:W-:Y:S01]  /*5c800*/  @!P1 FMUL R17, R17, 16777216 ;  /* 0x4b80000011119820 */ /* 0x000fe20000400000 */
[----:B0-----:R-:W3:Y:S04]  /*5c810*/  LDL.LU R12, [R1+0x220] ;  /* 0x00022000010c7983 */ /* 0x001ee80000300800 */
[----:B------:R0:W-:Y:S01]  /*5c820*/  STL [R1+0x113c], R8 ;  /* 0x00113c0801007387 */ /* 0x0001e20000100800 */
[C---:B------:R-:W-:Y:S01]  /*5c830*/  FMUL R9, R10.reuse, R16 ;  /* 0x000000100a097220 */ /* 0x040fe20000400000 */
[C---:B------:R-:W-:Y:S01]  /*5c840*/  FMUL R14, R10.reuse, R14 ;  /* 0x0000000e0a0e7220 */ /* 0x040fe20000400000 */
[----:B------:R-:W-:Y:S01]  /*5c850*/  FMUL R10, R10, R17 ;  /* 0x000000110a0a7220 */ /* 0x000fe20000400000 */
[----:B0-----:R-:W5:Y:S04]  /*5c860*/  LDL.LU R8, [R1+0x218] ;  /* 0x0002180001087983 */ /* 0x001f680000300800 */
[----:B------:R0:W-:Y:S04]  /*5c870*/  STL [R1+0x1140], R13 ;  /* 0x0011400d01007387 */ /* 0x0001e80000100800 */
[----:B0-----:R-:W5:Y:S04]  /*5c880*/  LDL.LU R13, [R1+0x210] ;  /* 0x00021000010d7983 */ /* 0x001f680000300800 */
[----:B------:R-:W-:Y:S04]  /*5c890*/  STL [R1+0x1144], R9 ;  /* 0x0011440901007387 */ /* 0x000fe80000100800 */
[----:B------:R-:W-:Y:S04]  /*5c8a0*/  STL [R1+0x1160], R14 ;  /* 0x0011600e01007387 */ /* 0x000fe80000100800 */
[----:B------:R-:W-:Y:S01]  /*5c8b0*/  STL [R1+0x1164], R10 ;  /* 0x0011640a01007387 */ /* 0x000fe20000100800 */
[----:B------:R-:W-:-:S02]  /*5c8c0*/  VIADD R17, R0, 0xc0cafb0d ;  /* 0xc0cafb0d00117836 */ /* 0x000fc40000000000 */
[C---:B--2---:R-:W-:Y:S01]  /*5c8d0*/  FMUL R15, R28.reuse, 8388608 ;  /* 0x4b0000001c0f7820 */ /* 0x044fe20000400000 */
[----:B------:R-:W-:-:S04]  /*5c8e0*/  FSETP.GEU.AND P4, PT, R28, 1.175494350822287508e-38, PT ;  /* 0x008000001c00780b */ /* 0x000fc80003f8e000 */
[----:B------:R-:W-:-:S05]  /*5c8f0*/  FSEL R2, R15, R28, !P4 ;  /* 0x0000001c0f027208 */ /* 0x000fca0006000000 */
[----:B------:R0:W-:Y:S01]  /*5c900*/  STL [R1+0x848], R2 ;  /* 0x0008480201007387 */ /* 0x0001e20000100800 */
[----:B------:R-:W-:-:S03]  /*5c910*/  VIADD R16, R2, 0xc0cafb0d ;  /* 0xc0cafb0d02107836 */ /* 0x000fc60000000000 */
[----:B------:R-:W2:Y:S04]  /*5c920*/  LDL.LU R7, [R1+0x54c] ;  /* 0x00054c0001077983 */ /* 0x000ea80000300800 */
[----:B------:R-:W2:Y:S04]  /*5c930*/  LDL.LU R11, [R1+0x550] ;  /* 0x00055000010b7983 */ /* 0x000ea80000300800 */
[----:B------:R-:W2:Y:S04]  /*5c940*/  LDL.LU R29, [R1+0x57c] ;  /* 0x00057c00011d7983 */ /* 0x000ea80000300800 */
[----:B0-----:R-:W2:Y:S04]  /*5c950*/  LDL.LU R2, [R1+0x580] ;  /* 0x0005800001027983 */ /* 0x001ea80000300800 */
[----:B------:R-:W2:Y:S04]  /*5c960*/  LDL.LU R6, [R1+0x55c] ;  /* 0x00055c0001067983 */ /* 0x000ea80000300800 */
[----:B------:R-:W2:Y:S01]  /*5c970*/  LDL.LU R0, [R1+0x564] ;  /* 0x0005640001007983 */ /* 0x000ea20000300800 */
[----:B------:R-:W-:-:S02]  /*5c980*/  FSETP.GT.AND P0, PT, |R28|, 8.50705917302346158658e+37, PT ;  /* 0x7e8000001c00780b */ /* 0x000fc40003f04200 */
[----:B------:R-:W-:Y:S01]  /*5c990*/  FSETP.GEU.AND P6, PT, |R28|, 1.175494350822287508e-38, PT ;  /* 0x008000001c00780b */ /* 0x000fe20003fce200 */
[----:B------:R-:W2:Y:S01]  /*5c9a0*/  LDL.LU R5, [R1+0x584] ;  /* 0x0005840001057983 */ /* 0x000ea20000300800 */
[----:B------:R-:W-:Y:S02]  /*5c9b0*/  LOP3.LUT R10, R16, 0xff800000, RZ, 0xc0, !PT ;  /* 0xff800000100a7812 */ /* 0x000fe400078ec0ff */
[----:B------:R-:W-:Y:S01]  /*5c9c0*/  LOP3.LUT R9, R17, 0xff800000, RZ, 0xc0, !PT ;  /* 0xff80000011097812 */ /* 0x000fe200078ec0ff */
[----:B------:R-:W2:Y:S06]  /*5c9d0*/  LDL.LU R3, [R1+0x588] ;  /* 0x0005880001037983 */ /* 0x000eac0000300800 */
[----:B------:R-:W-:Y:S01]  /*5c9e0*/  @P0 FMUL R28, R28, 0.25 ;  /* 0x3e8000001c1c0820 */ /* 0x000fe20000400000 */
[----:B----4-:R-:W-:Y:S01]  /*5c9f0*/  @P0 FMUL R19, R19, 0.25 ;  /* 0x3e80000013130820 */ /* 0x010fe20000400000 */
[----:B------:R-:W-:Y:S01]  /*5ca00*/  @P0 FMUL R18, R18, 0.25 ;  /* 0x3e80000012120820 */ /* 0x000fe20000400000 */
[----:B------:R-:W4:Y:S01]  /*5ca10*/  LDL.LU R4, [R1+0x56c] ;  /* 0x00056c0001047983 */ /* 0x000f220000300800 */
[----:B------:R-:W-:Y:S01]  /*5ca20*/  @!P6 FMUL R28, R28, 16777216 ;  /* 0x4b8000001c1ce820 */ /* 0x000fe20000400000 */
[----:B------:R-:W-:Y:S01]  /*5ca30*/  @P0 FMUL R20, R20, 0.25 ;  /* 0x3e80000014140820 */ /* 0x000fe20000400000 */
[----:B------:R-:W-:Y:S01]  /*5ca40*/  @!P6 FMUL R19, R19, 16777216 ;  /* 0x4b8000001313e820 */ /* 0x000fe20000400000 */
[----:B------:R-:W-:Y:S01]  /*5ca50*/  @!P6 FMUL R18, R18, 16777216 ;  /* 0x4b8000001212e820 */ /* 0x000fe20000400000 */
[----:B------:R-:W0:Y:S01]  /*5ca60*/  MUFU.RCP R15, R28 ;  /* 0x0000001c000f7308 */ /* 0x000e220000001000 */
[----:B------:R-:W-:Y:S01]  /*5ca70*/  @P0 FMUL R21, R21, 0.25 ;  /* 0x3e80000015150820 */ /* 0x000fe20000400000 */
[----:B------:R-:W-:Y:S01]  /*5ca80*/  @!P6 FMUL R20, R20, 16777216 ;  /* 0x4b8000001414e820 */ /* 0x000fe20000400000 */
[----:B------:R-:W4:Y:S01]  /*5ca90*/  LDL.LU R27, [R1+0x570] ;  /* 0x00057000011b7983 */ /* 0x000f220000300800 */
[----:B------:R-:W-:Y:S01]  /*5caa0*/  @P0 FMUL R22, R22, 0.25 ;  /* 0x3e80000016160820 */ /* 0x000fe20000400000 */
[----:B------:R-:W-:Y:S01]  /*5cab0*/  @!P6 FMUL R21, R21, 16777216 ;  /* 0x4b8000001515e820 */ /* 0x000fe20000400000 */
[----:B------:R-:W-:Y:S01]  /*5cac0*/  FSEL R24, RZ, -23, P4 ;  /* 0xc1b80000ff187808 */ /* 0x000fe20002000000 */
[----:B------:R1:W-:Y:S01]  /*5cad0*/  STL [R1+0x1f8], R10 ;  /* 0x0001f80a01007387 */ /* 0x0003e20000100800 */
[----:B------:R-:W-:Y:S01]  /*5cae0*/  @!P6 FMUL R22, R22, 16777216 ;  /* 0x4b8000001616e820 */ /* 0x000fe20000400000 */
[----:B------:R-:W-:-:S02]  /*5caf0*/  I2FP.F32.S32 R25, R10 ;  /* 0x0000000a00197245 */ /* 0x000fc40000201400 */
[----:B------:R-:W-:Y:S01]  /*5cb00*/  FSEL R23, RZ, -23, P3 ;  /* 0xc1b80000ff177808 */ /* 0x000fe20001800000 */
[----:B------:R1:W-:Y:S01]  /*5cb10*/  STL [R1+0x1fc], R9 ;  /* 0x0001fc0901007387 */ /* 0x0003e20000100800 */
[----:B------:R-:W-:Y:S01]  /*5cb20*/  I2FP.F32.S32 R26, R9 ;  /* 0x00000009001a7245 */ /* 0x000fe20000201400 */
[C---:B0-----:R-:W-:Y:S01]  /*5cb30*/  FMUL R19, R15.reuse, R19 ;  /* 0x000000130f137220 */ /* 0x041fe20000400000 */
[C---:B------:R-:W-:Y:S01]  /*5cb40*/  FMUL R18, R15.reuse, R18 ;  /* 0x000000120f127220 */ /* 0x040fe20000400000 */
[C---:B------:R-:W-:Y:S01]  /*5cb50*/  FMUL R20, R15.reuse, R20 ;  /* 0x000000140f147220 */ /* 0x040fe20000400000 */
[C---:B------:R-:W-:Y:S01]  /*5cb60*/  FMUL R21, R15.reuse, R21 ;  /* 0x000000150f157220 */ /* 0x040fe20000400000 */
[----:B------:R-:W-:Y:S01]  /*5cb70*/  FMUL R22, R15, R22 ;  /* 0x000000160f167220 */ /* 0x000fe20000400000 */
[----:B------:R-:W-:Y:S01]  /*5cb80*/  STL [R1+0x1168], R19 ;  /* 0x0011681301007387 */ /* 0x000fe20000100800 */
[----:B-1----:R-:W-:-:S03]  /*5cb90*/  FFMA.FTZ R10, R25, 1.1920928955078125e-07, R24 ;  /* 0x34000000190a7823 */ /* 0x002fc60000010018 */
[----:B------:R-:W-:Y:S01]  /*5cba0*/  STL [R1+0x116c], R18 ;  /* 0x00116c1201007387 */ /* 0x000fe20000100800 */
[----:B------:R-:W-:-:S03]  /*5cbb0*/  FFMA.FTZ R9, R26, 1.1920928955078125e-07, R23 ;  /* 0x340000001a097823 */ /* 0x000fc60000010017 */
[----:B------:R-:W-:Y:S01]  /*5cbc0*/  STL [R1+0x1170], R20 ;  /* 0x0011701401007387 */ /* 0x000fe20000100800 */
[----:B---3--:R-:W-:-:S04]  /*5cbd0*/  @P0 FMUL R12, R12, 0.25 ;  /* 0x3e8000000c0c0820 */ /* 0x008fc80000400000 */
[----:B------:R-:W-:Y:S01]  /*5cbe0*/  @!P6 FMUL R12, R12, 16777216 ;  /* 0x4b8000000c0ce820 */ /* 0x000fe20000400000 */
[----:B-----5:R-:W-:-:S04]  /*5cbf0*/  @P0 FMUL R8, R8, 0.25 ;  /* 0x3e80000008080820 */ /* 0x020fc80000400000 */
[----:B------:R-:W-:Y:S01]  /*5cc00*/  @!P6 FMUL R8, R8, 16777216 ;  /* 0x4b8000000808e820 */ /* 0x000fe20000400000 */
[----:B------:R-:W-:-:S04]  /*5cc10*/  @P0 FMUL R13, R13, 0.25 ;  /* 0x3e8000000d0d0820 */ /* 0x000fc80000400000 */
[----:B------:R-:W-:Y:S01]  /*5cc20*/  @!P6 FMUL R13, R13, 16777216 ;  /* 0x4b8000000d0de820 */ /* 0x000fe20000400000 */
[----:B------:R-:W-:-:S03]  /*5cc30*/  FMUL R16, R15, R8 ;  /* 0x000000080f107220 */ /* 0x000fc60000400000 */
[C---:B------:R-:W-:Y:S01]  /*5cc40*/  FMUL R17, R15.reuse, R13 ;  /* 0x0000000d0f117220 */ /* 0x040fe20000400000 */
[----:B------:R-:W-:-:S04]  /*5cc50*/  FMUL R15, R15, R12 ;  /* 0x0000000c0f0f7220 */ /* 0x000fc80000400000 */
[----:B------:R-:W-:Y:S04]  /*5cc60*/  STL [R1+0x1174], R17 ;  /* 0x0011741101007387 */ /* 0x000fe80000100800 */
[----:B------:R-:W-:Y:S04]  /*5cc70*/  STL [R1+0x1178], R21 ;  /* 0x0011781501007387 */ /* 0x000fe80000100800 */
[----:B------:R-:W-:Y:S04]  /*5cc80*/  STL [R1+0x117c], R16 ;  /* 0x00117c1001007387 */ /* 0x000fe80000100800 */
[----:B------:R-:W-:Y:S04]  /*5cc90*/  STL [R1+0x1180], R22 ;  /* 0x0011801601007387 */ /* 0x000fe80000100800 */
[----:B------:R-:W-:Y:S04]  /*5cca0*/  STL [R1+0x1184], R15 ;  /* 0x0011840f01007387 */ /* 0x000fe80000100800 */
[----:B------:R-:W-:Y:S04]  /*5ccb0*/  STL [R1+0x61c], R10 ;  /* 0x00061c0a01007387 */ /* 0x000fe80000100800 */
[----:B------:R-:W-:Y:S01]  /*5ccc0*/  STL [R1+0x62c], R9 ;  /* 0x00062c0901007387 */ /* 0x000fe20000100800 */
[----:B--2---:R-:W-:-:S02]  /*5ccd0*/  F2FP.SATFINITE.E4M3.F32.PACK_AB_MERGE_C R8, R11, R7, RZ ;  /* 0x000000070b08723e */ /* 0x004fc400048070ff */
[----:B------:R-:W-:-:S03]  /*5cce0*/  F2FP.SATFINITE.E4M3.F32.PACK_AB_MERGE_C R7, R2, R29, RZ ;  /* 0x0000001d0207723e */ /* 0x000fc600048070ff */
[----:B------:R-:W-:Y:S01]  /*5ccf0*/  STL [R1+0x24], R8 ;  /* 0x0000240801007387 */ /* 0x000fe20000100800 */
[----:B------:R-:W-:-:S03]  /*5cd00*/  F2FP.SATFINITE.E4M3.F32.PACK_AB_MERGE_C R6, R0, R6, RZ ;  /* 0x000000060006723e */ /* 0x000fc600048070ff */
[----:B------:R-:W-:Y:S04]  /*5cd10*/  STL [R1+0x20], R7 ;  /* 0x0000200701007387 */ /* 0x000fe80000100800 */
[----:B------:R-:W-:Y:S04]  /*5cd20*/  STL [R1+0x1c], R6 ;  /* 0x00001c0601007387 */ /* 0x000fe80000100800 */
[----:B------:R-:W2:Y:S01]  /*5cd30*/  LDL.LU R23, [R1+0x530] ;  /* 0x0005300001177983 */ /* 0x000ea20000300800 */
[----:B------:R-:W-:-:S05]  /*5cd40*/  F2FP.SATFINITE.E4M3.F32.PACK_AB_MERGE_C R2, R3, R5, RZ ;  /* 0x000000050302723e */ /* 0x000fca00048070ff */
[----:B------:R-:W-:Y:S01]  /*5cd50*/  STL [R1+0x18], R2 ;  /* 0x0000180201007387 */ /* 0x000fe20000100800 */
[----:B----4-:R-:W-:-:S03]  /*5cd60*/  F2FP.SATFINITE.E4M3.F32.PACK_AB_MERGE_C R0, R27, R4, RZ ;  /* 0x000000041b00723e */ /* 0x010fc600048070ff */
[----:B--2---:R0:W-:Y:S04]  /*5cd70*/  STL [R1+0x12f4], R23 ;  /* 0x0012f41701007387 */ /* 0x0041e80000100800 */
[----:B------:R-:W-:Y:S04]  /*5cd80*/  STL [R1+0x14], R0 ;  /* 0x0000140001007387 */ /* 0x000fe80000100800 */
[----:B0-----:R-:W2:Y:S04]  /*5cd90*/  LDL.LU R23, [R1+0x548] ;  /* 0x0005480001177983 */ /* 0x001ea80000300800 */
[----:B--2---:R0:W-:Y:S04]  /*5cda0*/  STL [R1+0x12fc], R23 ;  /* 0x0012fc1701007387 */ /* 0x0041e80000100800 */
        /* <DEDUP_REMOVED lines=11> */
[----:B------:R-:W3:Y:S04]  /*5ce60*/  LDL.LU R24, [R1+0x558] ;  /* 0x0005580001187983 */ /* 0x000ee80000300800 */
[----:B---3--:R0:W-:Y:S04]  /*5ce70*/  STL [R1+0x12f0], R24 ;  /* 0x0012f01801007387 */ /* 0x0081e80000100800 */
[----:B0-----:R-:W3:Y:S04]  /*5ce80*/  LDL.LU R24, [R1+0x52c] ;  /* 0x00052c0001187983 */ /* 0x001ee80000300800 */
        /* <DEDUP_REMOVED lines=13> */
[----:B0-----:R-:W2:Y:S04]  /*5cf60*/  LDL.LU R24, [R1+0x58c] ;  /* 0x00058c0001187983 */ /* 0x001ea80000300800 */
[----:B------:R-:W3:Y:S04]  /*5cf70*/  LDL.LU R26, [R1+0x568] ;  /* 0x00056800011a7983 */ /* 0x000ee80000300800 */
[----:B---3--:R0:W-:Y:S04]  /*5cf80*/  STL [R1+0x12e8], R26 ;  /* 0x0012e81a01007387 */ /* 0x0081e80000100800 */
[----:B0-----:R-:W3:Y:S01]  /*5cf90*/  LDL.LU R26, [R1+0x534] ;  /* 0x00053400011a7983 */ /* 0x001ee20000300800 */
[----:B--2---:R-:W-:-:S03]  /*5cfa0*/  F2FP.SATFINITE.E4M3.F32.PACK_AB_MERGE_C R23, R23, R24, RZ ;  /* 0x000000181717723e */ /* 0x004fc600048070ff */
[----:B---3--:R0:W-:Y:S04]  /*5cfb0*/  STL [R1+0x12ec], R26 ;  /* 0x0012ec1a01007387 */ /* 0x0081e80000100800 */
[----:B0-----:R-:W2:Y:S04]  /*5cfc0*/  LDL.LU R26, [R1+0x554] ;  /* 0x00055400011a7983 */ /* 0x001ea80000300800 */
[----:B------:R-:W3:Y:S04]  /*5cfd0*/  LDL.LU R25, [R1+0x4cc] ;  /* 0x0004cc0001197983 */ /* 0x000ee80000300800 */
[----:B------:R-:W3:Y:S04]  /*5cfe0*/  LDL.LU R15, [R1+0x4d0] ;  /* 0x0004d000010f7983 */ /* 0x000ee80000300800 */
[----:B------:R-:W4:Y:S04]  /*5cff0*/  LDL.LU R22, [R1+0x4fc] ;  /* 0x0004fc0001167983 */ /* 0x000f280000300800 */
[----:B------:R-:W4:Y:S04]  /*5d000*/  LDL.LU R16, [R1+0x500] ;  /* 0x0005000001107983 */ /* 0x000f280000300800 */
        /* <DEDUP_REMOVED lines=25> */
[----:B--2---:R-:W-:-:S02]  /*5d1a0*/  F2FP.SATFINITE.E4M3.F32.PACK_AB_MERGE_C R23, R23, R24, RZ ;  /* 0x000000181717723e */ /* 0x004fc400048070ff */
        /* <DEDUP_REMOVED lines=21> */
[----:B------:R0:W-:Y:S04]  /*5d300*/  STL [R1], R23 ;  /* 0x0000001701007387 */ /* 0x0001e80000100800 */
[----:B0-----:R-:W2:Y:S02]  /*5d310*/  LDL.LU R23, [R1+0x12f4] ;  /* 0x0012f40001177983 */ /* 0x001ea40000300800 */
[----:B--2---:R-:W-:-:S02]  /*5d320*/  F2FP.SATFINITE.E4M3.F32.PACK_AB_MERGE_C R23, R23, R24, RZ ;  /* 0x000000181717723e */ /* 0x004fc400048070ff */
[----:B------:R-:W2:Y:S04]  /*5d330*/  LDL.LU R24, [R1+0x12f0] ;  /* 0x0012f00001187983 */ /* 0x000ea80000300800 */
[----:B------:R0:W-:Y:S04]  /*5d340*/  STL [R1+0x1188], R23 ;  /* 0x0011881701007387 */ /* 0x0001e80000100800 */
[----:B0-----:R-:W3:Y:S01]  /*5d350*/  LDL.LU R23, [R1+0x560] ;  /* 0x0005600001177983 */ /* 0x001ee20000300800 */
[----:B--2---:R-:W-:-:S03]  /*5d360*/  F2FP.SATFINITE.E4M3.F32.PACK_AB_MERGE_C R24, R24, R26, RZ ;  /* 0x0000001a1818723e */ /* 0x004fc600048070ff */
[----:B------:R-:W2:Y:S04]  /*5d370*/  LDL.LU R26, [R1+0x12ec] ;  /* 0x0012ec00011a7983 */ /* 0x000ea80000300800 */
[----:B------:R0:W-:Y:S04]  /*5d380*/  STL [R1+0x118c], R24 ;  /* 0x00118c1801007387 */ /* 0x0001e80000100800 */
[----:B0-----:R-:W2:Y:S02]  /*5d390*/  LDL.LU R24, [R1+0x538] ;  /* 0x0005380001187983 */ /* 0x001ea40000300800 */
[----:B--2---:R-:W-:-:S02]  /*5d3a0*/  F2FP.SATFINITE.E4M3.F32.PACK_AB_MERGE_C R24, R24, R26, RZ ;  /* 0x0000001a1818723e */ /* 0x004fc400048070ff */
[----:B------:R-:W2:Y:S01]  /*5d3b0*/  LDL.LU R26, [R1+0x12e8] ;  /* 0x0012e800011a7983 */ /* 0x000ea20000300800 */
[----:B---3--:R-:W-:Y:S02]  /*5d3c0*/  F2FP.SATFINITE.E4M3.F32.PACK_AB_MERGE_C R25, R15, R25, RZ ;  /* 0x000000190f19723e */ /* 0x008fe400048070ff */
[----:B-----5:R-:W-:Y:S01]  /*5d3d0*/  F2FP.SATFINITE.E4M3.F32.PACK_AB_MERGE_C R27, R27, R21, RZ ;  /* 0x000000151b1b723e */ /* 0x020fe200048070ff */
[----:B------:R-:W-:Y:S01]  /*5d3e0*/  STL [R1+0x208], R24 ;  /* 0x0002081801007387 */ /* 0x000fe20000100800 */
[----:B------:R-:W-:Y:S02]  /*5d3f0*/  F2FP.SATFINITE.E4M3.F32.PACK_AB_MERGE_C R28, R28, R17, RZ ;  /* 0x000000111c1c723e */ /* 0x000fe400048070ff */
[----:B------:R-:W-:Y:S01]  /*5d400*/  F2FP.SATFINITE.E4M3.F32.PACK_AB_MERGE_C R29, R29, R20, RZ ;  /* 0x000000141d1d723e */ /* 0x000fe200048070ff */
[----:B------:R-:W-:Y:S01]  /*5d410*/  STL [R1+0x1190], R25 ;  /* 0x0011901901007387 */ /* 0x000fe20000100800 */
[----:B------:R-:W-:Y:S02]  /*5d420*/  F2FP.SATFINITE.E4M3.F32.PACK_AB_MERGE_C R15, R19, R18, RZ ;  /* 0x00000012130f723e */ /* 0x000fe400048070ff */
[----:B------:R-:W-:-:S02]  /*5d430*/  F2FP.SATFINITE.E4M3.F32.PACK_AB_MERGE_C R10, R14, R10, RZ ;  /* 0x0000000a0e0a723e */ /* 0x000fc400048070ff */
[----:B------:R-:W-:Y:S02]  /*5d440*/  F2FP.SATFINITE.E4M3.F32.PACK_AB_MERGE_C R9, R13, R9, RZ ;  /* 0x000000090d09723e */ /* 0x000fe400048070ff */
[----:B------:R-:W-:Y:S02]  /*5d450*/  F2FP.SATFINITE.E4M3.F32.PACK_AB_MERGE_C R8, R12, R8, RZ ;  /* 0x000000080c08723e */ /* 0x000fe400048070ff */
[----:B------:R-:W-:Y:S02]  /*5d460*/  F2FP.SATFINITE.E4M3.F32.PACK_AB_MERGE_C R7, R11, R7, RZ ;  /* 0x000000070b07723e */ /* 0x000fe400048070ff */
[----:B------:R-:W-:Y:S02]  /*5d470*/  F2FP.SATFINITE.E4M3.F32.PACK_AB_MERGE_C R6, R6, R2, RZ ;  /* 0x000000020606723e */ /* 0x000fe400048070ff */
[----:B--2---:R-:W-:Y:S02]  /*5d480*/  F2FP.SATFINITE.E4M3.F32.PACK_AB_MERGE_C R23, R26, R23, RZ ;  /* 0x000000171a17723e */ /* 0x004fe400048070ff */
[----:B----4-:R-:W-:-:S03]  /*5d490*/  F2FP.SATFINITE.E4M3.F32.PACK_AB_MERGE_C R26, R16, R22, RZ ;  /* 0x00000016101a723e */ /* 0x010fc600048070ff */
        /* <DEDUP_REMOVED lines=11> */
[----:B0-----:R-:W2:Y:S01]  /*5d550*/  LDL.LU R29, [R1+0x458] ;  /* 0x00045800011d7983 */ /* 0x001ea20000300800 */
[----:B------:R-:W-:-:S02]  /*5d560*/  F2FP.SATFINITE.E4M3.F32.PACK_AB_MERGE_C R2, R5, R0, RZ ;  /* 0x000000000502723e */ /* 0x000fc400048070ff */
[----:B------:R-:W-:-:S03]  /*5d570*/  F2FP.SATFINITE.E4M3.F32.PACK_AB_MERGE_C R0, R4, R3, RZ ;  /* 0x000000030400723e */ /* 0x000fc600048070ff */
[----:B------:R-:W-:Y:S04]  /*5d580*/  STL [R1+0x60], R2 ;  /* 0x0000600201007387 */ /* 0x000fe80000100800 */
        /* <DEDUP_REMOVED lines=69> */
[----:B------:R-:W4:Y:S04]  /*5d9e0*/  LDL.LU R26, [R1+0x460] ;  /* 0x00046000011a7983 */ /* 0x000f280000300800 */
[----:B------:R-:W4:Y:S04]  /*5d9f0*/  LDL.LU R25, [R1+0x468] ;  /* 0x0004680001197983 */ /* 0x000f280000300800 */
[----:B------:R-:W5:Y:S04]  /*5da00*/  LDL.LU R24, [R1+0x398] ;  /* 0x0003980001187983 */ /* 0x000f680000300800 */
[----:B------:R-:W5:Y:S04]  /*5da10*/  LDL.LU R23, [R1+0x39c] ;  /* 0x00039c0001177983 */ /* 0x000f680000300800 */
[----:B------:R-:W3:Y:S04]  /*5da20*/  LDL.LU R15, [R1+0x3e0] ;  /* 0x0003e000010f7983 */ /* 0x000ee80000300800 */
        /* <DEDUP_REMOVED lines=20> */
[----:B------:R-:W3:Y:S01]  /*5db70*/  LDL.LU R4, [R1+0x394] ;  /* 0x0003940001047983 */ /* 0x000ee20000300800 */
[----:B--2---:R-:W-:-:S03]  /*5db80*/  F2FP.SATFINITE.E4M3.F32.PACK_AB_MERGE_C R29, R29, R28, RZ ;  /* 0x0000001c1d1d723e */ /* 0x004fc600048070ff */
        /* <DEDUP_REMOVED lines=64> */
[----:B------:R-:W2:Y:S01]  /*5df90*/  LDL.LU R28, [R1+0x1264] ;  /* 0x00126400011c7983 */ /* 0x000ea20000300800 */
[----:B----4-:R-:W-:Y:S02]  /*5dfa0*/  F2FP.SATFINITE.E4M3.F32.PACK_AB_MERGE_C R25, R25, R26, RZ ;  /* 0x0000001a1919723e */ /* 0x010fe400048070ff */
[----:B-----5:R-:W-:Y:S01]  /*5dfb0*/  F2FP.SATFINITE.E4M3.F32.PACK_AB_MERGE_C R23, R23, R24, RZ ;  /* 0x000000181717723e */ /* 0x020fe200048070ff */
[----:B------:R-:W-:Y:S01]  /*5dfc0*/  STL [R1+0xf4], R29 ;  /* 0x0000f41d01007387 */ /* 0x000fe20000100800 */
[----:B---3--:R-:W-:Y:S02]  /*5dfd0*/  F2FP.SATFINITE.E4M3.F32.PACK_AB_MERGE_C R15, R22, R15, RZ ;  /* 0x0000000f160f723e */ /* 0x008fe400048070ff */
[----:B------:R-:W-:Y:S02]  /*5dfe0*/  F2FP.SATFINITE.E4M3.F32.PACK_AB_MERGE_C R21, R21, R16, RZ ;  /* 0x000000101515723e */ /* 0x000fe400048070ff */
[----:B------:R-:W-:Y:S02]  /*5dff0*/  F2FP.SATFINITE.E4M3.F32.PACK_AB_MERGE_C R16, R20, R17, RZ ;  /* 0x000000111410723e */ /* 0x000fe400048070ff */
[----:B------:R-:W-:-:S02]  /*5e000*/  F2FP.SATFINITE.E4M3.F32.PACK_AB_MERGE_C R10, R14, R10, RZ ;  /* 0x0000000a0e0a723e */ /* 0x000fc400048070ff */
[----:B------:R-:W-:Y:S02]  /*5e010*/  F2FP.SATFINITE.E4M3.F32.PACK_AB_MERGE_C R9, R13, R9, RZ ;  /* 0x000000090d09723e */ /* 0x000fe400048070ff */
[----:B------:R-:W-:Y:S02]  /*5e020*/  F2FP.SATFINITE.E4M3.F32.PACK_AB_MERGE_C R8, R12, R8, RZ ;  /* 0x000000080c08723e */ /* 0x000fe400048070ff */
[----:B------:R-:W-:Y:S02]  /*5e030*/  F2FP.SATFINITE.E4M3.F32.PACK_AB_MERGE_C R7, R11, R7, RZ ;  /* 0x000000070b07723e */ /* 0x000fe400048070ff */
[----:B------:R-:W-:Y:S02]  /*5e040*/  F2FP.SATFINITE.E4M3.F32.PACK_AB_MERGE_C R6, R6, R2, RZ ;  /* 0x000000020606723e */ /* 0x000fe400048070ff */
[----:B--2---:R-:W-:-:S05]  /*5e050*/  F2FP.SATFINITE.E4M3.F32.PACK_AB_MERGE_C R27, R27, R28, RZ ;  /* 0x0000001c1b1b723e */ /* 0x004fca00048070ff */
[----:B------:R-:W-:Y:S04]  /*5e060*/  STL [R1+0x404], R27 ;  /* 0x0004041b01007387 */ /* 0x000fe80000100800 */
[----:B------:R-:W-:Y:S04]  /*5e070*/  STL [R1+0x400], R25 ;  /* 0x0004001901007387 */ /* 0x000fe80000100800 */
[----:B------:R-:W-:Y:S04]  /*5e080*/  STL [R1+0x118], R23 ;  /* 0x0001181701007387 */ /* 0x000fe80000100800 */
[----:B------:R0:W-:Y:S04]  /*5e090*/  STL [R1+0x120], R15 ;  /* 0x0001200f01007387 */ /* 0x0001e80000100800 */
[----:B------:R-:W-:Y:S01]  /*5e0a0*/  STL [R1+0x124], R21 ;  /* 0x0001241501007387 */ /* 0x000fe20000100800 */
[----:B0-----:R-:W-:-:S03]  /*5e0b0*/  F2FP.SATFINITE.E4M3.F32.PACK_AB_MERGE_C R15, R19, R18, RZ ;  /* 0x00000012130f723e */ /* 0x001fc600048070ff */
[----:B------:R-:W-:Y:S04]  /*5e0c0*/  STL [R1+0x128], R16 ;  /* 0x0001281001007387 */ /* 0x000fe80000100800 */
[----:B------:R-:W-:Y:S04]  /*5e0d0*/  STL [R1+0x12c], R15 ;  /* 0x00012c0f01007387 */ /* 0x000fe80000100800 */
[----:B------:R-:W-:Y:S04]  /*5e0e0*/  STL [R1+0x130], R10 ;  /* 0x0001300a01007387 */ /* 0x000fe80000100800 */
[----:B------:R-:W-:Y:S04]  /*5e0f0*/  STL [R1+0x39c], R9 ;  /* 0x00039c0901007387 */ /* 0x000fe80000100800 */
[----:B------:R-:W-:Y:S04]  /*5e100*/  STL [R1+0x398], R8 ;  /* 0x0003980801007387 */ /* 0x000fe80000100800 */
[----:B------:R-:W-:Y:S04]  /*5e110*/  STL [R1+0x134], R7 ;  /* 0x0001340701007387 */ /* 0x000fe80000100800 */
[----:B------:R-:W-:Y:S04]  /*5e120*/  STL [R1+0x138], R6 ;  /* 0x0001380601007387 */ /* 0x000fe80000100800 */
[----:B------:R-:W2:Y:S01]  /*5e130*/  LDL.LU R29, [R1+0x2b8] ;  /* 0x0002b800011d7983 */ /* 0x000ea20000300800 */
        /* <DEDUP_REMOVED lines=175> */
[----:B------:R-:W-:Y:S02]  /*5ec30*/  F2FP.SATFINITE.E4M3.F32.PACK_AB_MERGE_C R2, R5, R0, RZ ;  /* 0x000000000502723e */ /* 0x000fe400048070ff */
[----:B------:R-:W-:-:S02]  /*5ec40*/  F2FP.SATFINITE.E4M3.F32.PACK_AB_MERGE_C R0, R4, R3, RZ ;  /* 0x000000030400723e */ /* 0x000fc400048070ff */
        /* <DEDUP_REMOVED lines=11> */
[----:B------:R0:W-:Y:S04]  /*5ed00*/  STL [R1+0x26c], R8 ;  /* 0x00026c0801007387 */ /* 0x0001e80000100800 */
[----:B------:R-:W-:Y:S04]  /*5ed10*/  STL [R1+0x268], R7 ;  /* 0x0002680701007387 */ /* 0x000fe80000100800 */
[----:B------:R-:W-:Y:S04]  /*5ed20*/  STL [R1+0x190], R6 ;  /* 0x0001900601007387 */ /* 0x000fe80000100800 */
[----:B0-----:R-:W2:Y:S04]  /*5ed30*/  LDL.LU R8, [R1+0x24c] ;  /* 0x00024c0001087983 */ /* 0x001ea80000300800 */
[----:B------:R-:W-:Y:S04]  /*5ed40*/  STL [R1+0x18c], R2 ;  /* 0x00018c0201007387 */ /* 0x000fe80000100800 */
[----:B------:R-:W2:Y:S04]  /*5ed50*/  LDL.LU R12, [R1+0x250] ;  /* 0x00025000010c7983 */ /* 0x000ea80000300800 */
[----:B------:R0:W-:Y:S04]  /*5ed60*/  STL [R1+0x188], R0 ;  /* 0x0001880001007387 */ /* 0x0001e80000100800 */
[----:B0-----:R-:W3:Y:S04]  /*5ed70*/  LDL.LU R0, [R1+0x234] ;  /* 0x0002340001007983 */ /* 0x001ee80000300800 */
[----:B------:R-:W3:Y:S04]  /*5ed80*/  LDL.LU R5, [R1+0x238] ;  /* 0x0002380001057983 */ /* 0x000ee80000300800 */
[----:B------:R-:W4:Y:S04]  /*5ed90*/  LDL.LU R7, [R1+0x254] ;  /* 0x0002540001077983 */ /* 0x000f280000300800 */
[----:B------:R-:W4:Y:S04]  /*5eda0*/  LDL.LU R11, [R1+0x258] ;  /* 0x00025800010b7983 */ /* 0x000f280000300800 */
[----:B------:R-:W5:Y:S04]  /*5edb0*/  LDL.LU R3, [R1+0x23c] ;  /* 0x00023c0001037983 */ /* 0x000f680000300800 */
[----:B------:R-:W5:Y:S04]  /*5edc0*/  LDL.LU R4, [R1+0x240] ;  /* 0x0002400001047983 */ /* 0x000f680000300800 */
[----:B------:R-:W2:Y:S04]  /*5edd0*/  LDL.LU R29, [R1+0xf8] ;  /* 0x0000f800011d7983 */ /* 0x000ea80000300800 */
        /* <DEDUP_REMOVED lines=28> */
[----:B0-----:R-:W2:Y:S01]  /*5efa0*/  LDL.LU R28, [R1+0xc8] ;  /* 0x0000c800011c7983 */ /* 0x001ea20000300800 */
[----:B------:R-:W-:-:S02]  /*5efb0*/  F2FP.SATFINITE.E4M3.F32.PACK_AB_MERGE_C R9, R12, R8, RZ ;  /* 0x000000080c09723e */ /* 0x000fc400048070ff */
[----:B---3--:R-:W-:Y:S01]  /*5efc0*/  F2FP.SATFINITE.E4M3.F32.PACK_AB_MERGE_C R8, R5, R0, RZ ;  /* 0x000000000508723e */ /* 0x008fe200048070ff */
[----:B--2---:R0:W-:Y:S04]  /*5efd0*/  STL [R1+0x11dc], R28 ;  /* 0x0011dc1c01007387 */ /* 0x0041e80000100800 */
[----:B0-----:R-:W2:Y:S04]  /*5efe0*/  LDL.LU R28, [R1+0x25c] ;  /* 0x00025c00011c7983 */ /* 0x001ea80000300800 */
        /* <DEDUP_REMOVED lines=18> */
[----:B------:R-:W-:Y:S04]  /*5f110*/  STL [R1+0x180], R9 ;  /* 0x0001800901007387 */ /* 0x000fe80000100800 */
[----:B------:R-:W3:Y:S04]  /*5f120*/  LDL.LU R5, [R1+0x34] ;  /* 0x0000340001057983 */ /* 0x000ee80000300800 */
[----:B------:R4:W-:Y:S02]  /*5f130*/  STL [R1+0x178], R8 ;  /* 0x0001780801007387 */ /* 0x0009e40000100800 */
[----:B----4-:R-:W-:-:S02]  /*5f140*/  F2FP.SATFINITE.E4M3.F32.PACK_AB_MERGE_C R8, R11, R7, RZ ;  /* 0x000000070b08723e */ /* 0x010fc400048070ff */
[----:B-----5:R-:W-:Y:S02]  /*5f150*/  F2FP.SATFINITE.E4M3.F32.PACK_AB_MERGE_C R7, R4, R3, RZ ;  /* 0x000000030407723e */ /* 0x020fe400048070ff */
[----:B------:R-:W4:Y:S04]  /*5f160*/  LDL.LU R3, [R1+0x38] ;  /* 0x0000380001037983 */ /* 0x000f280000300800 */
[----:B------:R0:W-:Y:S04]  /*5f170*/  STL [R1+0x174], R8 ;  /* 0x0001740801007387 */ /* 0x0001e80000100800 */
[----:B------:R-:W4:Y:S04]  /*5f180*/  LDL.LU R4, [R1+0x3c] ;  /* 0x00003c0001047983 */ /* 0x000f280000300800 */
[----:B------:R1:W-:Y:S04]  /*5f190*/  STL [R1+0x264], R7 ;  /* 0x0002640701007387 */ /* 0x0003e80000100800 */
[----:B------:R-:W5:Y:S04]  /*5f1a0*/  LDL.LU R9, [R1+0x40] ;  /* 0x0000400001097983 */ /* 0x000f680000300800 */
[----:B------:R-:W5:Y:S04]  /*5f1b0*/  LDL.LU R13, [R1+0x44] ;  /* 0x00004400010d7983 */ /* 0x000f680000300800 */
[----:B0-----:R-:W3:Y:S04]  /*5f1c0*/  LDL.LU R8, [R1+0x28] ;  /* 0x0000280001087983 */ /* 0x001ee80000300800 */
[----:B------:R-:W3:Y:S04]  /*5f1d0*/  LDL.LU R12, [R1+0x2c] ;  /* 0x00002c00010c7983 */ /* 0x000ee80000300800 */
[----:B-1----:R-:W3:Y:S04]  /*5f1e0*/  LDL.LU R7, [R1+0x4c] ;  /* 0x00004c0001077983 */ /* 0x002ee80000300800 */
        /* <DEDUP_REMOVED lines=31> */
[----:B------:R0:W-:Y:S01]  /*5f3e0*/  STL [R1+0x25c], R29 ;  /* 0x00025c1d01007387 */ /* 0x0001e20000100800 */
[----:B---3--:R-:W-:Y:S02]  /*5f3f0*/  F2FP.SATFINITE.E4M3.F32.PACK_AB_MERGE_C R25, R25, R26, RZ ;  /* 0x0000001a1919723e */ /* 0x008fe400048070ff */
[----:B------:R-:W-:Y:S02]  /*5f400*/  F2FP.SATFINITE.E4M3.F32.PACK_AB_MERGE_C R23, R23, R24, RZ ;  /* 0x000000181717723e */ /* 0x000fe400048070ff */
[----:B------:R-:W-:Y:S01]  /*5f410*/  F2FP.SATFINITE.E4M3.F32.PACK_AB_MERGE_C R22, R22, R15, RZ ;  /* 0x0000000f1616723e */ /* 0x000fe200048070ff */
[----:B0-----:R-:W3:Y:S01]  /*5f420*/  LDL.LU R29, [R1+0x11a0] ;  /* 0x0011a000011d7983 */ /* 0x001ee20000300800 */
[----:B------:R-:W-:-:S02]  /*5f430*/  F2FP.SATFINITE.E4M3.F32.PACK_AB_MERGE_C R21, R21, R16, RZ ;  /* 0x000000101515723e */ /* 0x000fc400048070ff */
[----:B------:R-:W-:Y:S02]  /*5f440*/  F2FP.SATFINITE.E4M3.F32.PACK_AB_MERGE_C R20, R20, R17, RZ ;  /* 0x000000111414723e */ /* 0x000fe400048070ff */
[----:B------:R-:W-:Y:S02]  /*5f450*/  F2FP.SATFINITE.E4M3.F32.PACK_AB_MERGE_C R19, R19, R18, RZ ;  /* 0x000000121313723e */ /* 0x000fe400048070ff */
[----:B------:R-:W-:Y:S02]  /*5f460*/  F2FP.SATFINITE.E4M3.F32.PACK_AB_MERGE_C R14, R14, R10, RZ ;  /* 0x0000000a0e0e723e */ /* 0x000fe400048070ff */
[----:B------:R-:W-:Y:S02]  /*5f470*/  F2FP.SATFINITE.E4M3.F32.PACK_AB_MERGE_C R6, R6, R2, RZ ;  /* 0x000000020606723e */ /* 0x000fe400048070ff */
[----:B--2---:R-:W-:Y:S02]  /*5f480*/  F2FP.SATFINITE.E4M3.F32.PACK_AB_MERGE_C R27, R27, R28, RZ ;  /* 0x0000001c1b1b723e */ /* 0x004fe400048070ff */
[----:B------:R-:W2:Y:S04]  /*5f490*/  LDL.LU R28, [R1+0x119c] ;  /* 0x00119c00011c7983 */ /* 0x000ea80000300800 */
[----:B------:R0:W-:Y:S04]  /*5f4a0*/  STL [R1+0x258], R27 ;  /* 0x0002581b01007387 */ /* 0x0001e80000100800 */
[----:B0-----:R-:W2:Y:S04]  /*5f4b0*/  LDL.LU R27, [R1+0x1198] ;  /* 0x00119800011b7983 */ /* 0x001ea80000300800 */
        /* <DEDUP_REMOVED lines=23> */
[----:B0-----:R-:W2:Y:S01]  /*5f630*/  LDL.LU R6, [R1+0x1158] ;  /* 0x0011580001067983 */ /* 0x001ea20000300800 */
[----:B------:R-:W-:-:S02]  /*5f640*/  F2FP.SATFINITE.E4M3.F32.PACK_AB_MERGE_C R5, R5, R0, RZ ;  /* 0x000000000505723e */ /* 0x000fc400048070ff */
[----:B--2---:R-:W-:Y:S02]  /*5f650*/  F2FP.SATFINITE.E4M3.F32.PACK_AB_MERGE_C R6, R6, R2, RZ ;  /* 0x000000020606723e */ /* 0x004fe400048070ff */
[----:B------:R-:W2:Y:S04]  /*5f660*/  LDL.LU R2, [R1+0x20] ;  /* 0x0000200001027983 */ /* 0x000ea80000300800 */
[----:B------:R0:W-:Y:S04]  /*5f670*/  STL [R1+0x168], R6 ;  /* 0x0001680601007387 */ /* 0x0001e80000100800 */
[----:B0-----:R-:W2:Y:S04]  /*5f680*/  LDL.LU R6, [R1+0x10] ;  /* 0x0000100001067983 */ /* 0x001ea80000300800 */
[----:B------:R-:W2:Y:S04]  /*5f690*/  LDL.LU R0, [R1+0x1154] ;  /* 0x0011540001007983 */ /* 0x000ea80000300800 */
[----:B------:R0:W-:Y:S04]  /*5f6a0*/  STL [R1+0x164], R5 ;  /* 0x0001640501007387 */ /* 0x0001e80000100800 */
[----:B0-----:R-:W2:Y:S01]  /*5f6b0*/  LDL.LU R5, [R1+0x1150] ;  /* 0x0011500001057983 */ /* 0x001ea20000300800 */
[----:B----4-:R-:W-:-:S02]  /*5f6c0*/  F2FP.SATFINITE.E4M3.F32.PACK_AB_MERGE_C R4, R4, R3, RZ ;  /* 0x000000030404723e */ /* 0x010fc400048070ff */
[----:B--2---:R-:W-:Y:S02]  /*5f6d0*/  F2FP.SATFINITE.E4M3.F32.PACK_AB_MERGE_C R5, R5, R0, RZ ;  /* 0x000000000505723e */ /* 0x004fe400048070ff */
[----:B------:R-:W2:Y:S04]  /*5f6e0*/  LDL.LU R0, [R1+0x24] ;  /* 0x0000240001007983 */ /* 0x000ea80000300800 */
[----:B------:R0:W-:Y:S04]  /*5f6f0*/  STL [R1+0x160], R5 ;  /* 0x0001600501007387 */ /* 0x0001e80000100800 */
[----:B0-----:R-:W4:Y:S04]  /*5f700*/  LDL.LU R5, [R1+0x14] ;  /* 0x0000140001057983 */ /* 0x001f280000300800 */
[----:B------:R-:W2:Y:S04]  /*5f710*/  LDL.LU R3, [R1+0x114c] ;  /* 0x00114c0001037983 */ /* 0x000ea80000300800 */
[----:B------:R0:W-:Y:S04]  /*5f720*/  STL [R1+0x15c], R4 ;  /* 0x00015c0401007387 */ /* 0x0001e80000100800 */
[----:B0-----:R-:W2:Y:S01]  /*5f730*/  LDL.LU R4, [R1+0x1148] ;  /* 0x0011480001047983 */ /* 0x001ea20000300800 */
[----:B-----5:R-:W-:-:S02]  /*5f740*/  F2FP.SATFINITE.E4M3.F32.PACK_AB_MERGE_C R13, R13, R9, RZ ;  /* 0x000000090d0d723e */ /* 0x020fc400048070ff */
[----:B------:R-:W-:Y:S02]  /*5f750*/  F2FP.SATFINITE.E4M3.F32.PACK_AB_MERGE_C R12, R12, R8, RZ ;  /* 0x000000080c0c723e */ /* 0x000fe400048070ff */
[----:B------:R-:W-:Y:S02]  /*5f760*/  F2FP.SATFINITE.E4M3.F32.PACK_AB_MERGE_C R11, R11, R7, RZ ;  /* 0x000000070b0b723e */ /* 0x000fe400048070ff */
[----:B------:R-:W-:Y:S02]  /*5f770*/  F2FP.SATFINITE.E4M3.F32.PACK_AB_MERGE_C R15, R22, R15, RZ ;  /* 0x0000000f160f723e */ /* 0x000fe400048070ff */
[----:B--2---:R-:W-:Y:S02]  /*5f780*/  F2FP.SATFINITE.E4M3.F32.PACK_AB_MERGE_C R4, R4, R3, RZ ;  /* 0x000000030404723e */ /* 0x004fe400048070ff */
[----:B------:R-:W2:Y:S04]  /*5f790*/  LDL.LU R3, [R1+0x1c] ;  /* 0x00001c0001037983 */ /* 0x000ea80000300800 */
[----:B------:R0:W-:Y:S04]  /*5f7a0*/  STL [R1+0x158], R4 ;  /* 0x0001580401007387 */ /* 0x0001e80000100800 */
[----:B0-----:R-:W5:Y:S04]  /*5f7b0*/  LDL.LU R4, [R1+0x18] ;  /* 0x0000180001047983 */ /* 0x001f680000300800 */
[----:B------:R-:W2:Y:S04]  /*5f7c0*/  LDL.LU R9, [R1+0x1144] ;  /* 0x0011440001097983 */ /* 0x000ea80000300800 */
[----:B------:R0:W-:Y:S04]  /*5f7d0*/  STL [R1+0x154], R13 ;  /* 0x0001540d01007387 */ /* 0x0001e80000100800 */
[----:B0-----:R-:W2:Y:S04]  /*5f7e0*/  LDL.LU R13, [R1+0x1140] ;  /* 0x00114000010d7983 */ /* 0x001ea80000300800 */
[----:B------:R-:W3:Y:S04]  /*5f7f0*/  LDL.LU R8, [R1+0x113c] ;  /* 0x00113c0001087983 */ /* 0x000ee80000300800 */
[----:B------:R0:W-:Y:S04]  /*5f800*/  STL [R1+0x24c], R12 ;  /* 0x00024c0c01007387 */ /* 0x0001e80000100800 */
[----:B0-----:R-:W3:Y:S04]  /*5f810*/  LDL.LU R12, [R1+0x1138] ;  /* 0x00113800010c7983 */ /* 0x001ee80000300800 */
[----:B------:R-:W5:Y:S04]  /*5f820*/  LDL.LU R7, [R1+0x1134] ;  /* 0x0011340001077983 */ /* 0x000f680000300800 */
[----:B------:R0:W-:Y:S04]  /*5f830*/  STL [R1+0x248], R11 ;  /* 0x0002480b01007387 */ /* 0x0001e80000100800 */
[----:B0-----:R-:W5:Y:S04]  /*5f840*/  LDL.LU R11, [R1+0x1130] ;  /* 0x00113000010b7983 */ /* 0x001f680000300800 */
[----:B------:R-:W5:Y:S01]  /*5f850*/  LDL.LU R22, [R1+0x4] ;  /* 0x0000040001167983 */ /* 0x000f620000300800 */
[----:B------:R-:W-:-:S03]  /*5f860*/  F2FP.SATFINITE.E4M3.F32.PACK_AB_MERGE_C R10, R14, R10, RZ ;  /* 0x0000000a0e0a723e */ /* 0x000fc600048070ff */
[----:B------:R0:W-:Y:S01]  /*5f870*/  STL [R1+0x150], R15 ;  /* 0x0001500f01007387 */ /* 0x0001e20000100800 */
[----:B------:R-:W-:-:S03]  /*5f880*/  F2FP.SATFINITE.E4M3.F32.PACK_AB_MERGE_C R21, R21, R16, RZ ;  /* 0x000000101515723e */ /* 0x000fc600048070ff */
[----:B0-----:R-:W5:Y:S04]  /*5f890*/  LDL.LU R15, [R1] ;  /* 0x00000000010f7983 */ /* 0x001f680000300800 */
[----:B------:R-:W5:Y:S04]  /*5f8a0*/  LDL.LU R14, [R1+0xc] ;  /* 0x00000c00010e7983 */ /* 0x000f680000300800 */
[----:B------:R0:W-:Y:S04]  /*5f8b0*/  STL [R1+0x14c], R10 ;  /* 0x00014c0a01007387 */ /* 0x0001e80000100800 */
[----:B0-----:R-:W5:Y:S04]  /*5f8c0*/  LDL.LU R10, [R1+0x8] ;  /* 0x00000800010a7983 */ /* 0x001f680000300800 */
[----:B------:R-:W-:Y:S01]  /*5f8d0*/  STL [R1+0x100], R21 ;  /* 0x0001001501007387 */ /* 0x000fe20000100800 */
[----:B----4-:R-:W-:-:S02]  /*5f8e0*/  LOP3.LUT R5, R5, 0xffff, RZ, 0xc0, !PT ;  /* 0x0000ffff05057812 */ /* 0x010fc400078ec0ff */
[----:B------:R-:W-:Y:S02]  /*5f8f0*/  LOP3.LUT R6, R6, 0xffff, RZ, 0xc0, !PT ;  /* 0x0000ffff06067812 */ /* 0x000fe400078ec0ff */
[----:B------:R-:W-:Y:S02]  /*5f900*/  LOP3.LUT R23, R23, 0xffff, RZ, 0xc0, !PT ;  /* 0x0000ffff17177812 */ /* 0x000fe400078ec0ff */
[----:B--2---:R-:W-:Y:S02]  /*5f910*/  F2FP.SATFINITE.E4M3.F32.PACK_AB_MERGE_C R16, R13, R9, RZ ;  /* 0x000000090d10723e */ /* 0x004fe400048070ff */
[----:B------:R-:W-:-:S03]  /*5f920*/  F2FP.SATFINITE.E4M3.F32.PACK_AB_MERGE_C R13, R20, R17, RZ ;  /* 0x00000011140d723e */ /* 0x000fc600048070ff */
[----:B------:R-:W-:Y:S04]  /*5f930*/  STL [R1+0xfc], R16 ;  /* 0x0000fc1001007387 */ /* 0x000fe80000100800 */
[----:B------:R-:W-:Y:S01]  /*5f940*/  STL [R1+0xf8], R13 ;  /* 0x0000f80d01007387 */ /* 0x000fe20000100800 */
[----:B---3--:R-:W-:Y:S02]  /*5f950*/  F2FP.SATFINITE.E4M3.F32.PACK_AB_MERGE_C R9, R12, R8, RZ ;  /* 0x000000080c09723e */ /* 0x008fe400048070ff */
[----:B------:R-:W-:-:S03]  /*5f960*/  F2FP.SATFINITE.E4M3.F32.PACK_AB_MERGE_C R8, R19, R18, RZ ;  /* 0x000000121308723e */ /* 0x000fc600048070ff */
[----:B------:R0:W-:Y:S04]  /*5f970*/  STL [R1+0xb8], R9 ;  /* 0x0000b80901007387 */ /* 0x0001e80000100800 */
[----:B------:R-:W-:Y:S01]  /*5f980*/  STL [R1+0x244], R8 ;  /* 0x0002440801007387 */ /* 0x000fe20000100800 */
[----:B-----5:R-:W-:Y:S02]  /*5f990*/  F2FP.SATFINITE.E4M3.F32.PACK_AB_MERGE_C R7, R11, R7, RZ ;  /* 0x000000070b07723e */ /* 0x020fe400048070ff */
[----:B0-----:R-:W-:-:S03]  /*5f9a0*/  LOP3.LUT R9, R22, 0xffff, RZ, 0xc0, !PT ;  /* 0x0000ffff16097812 */ /* 0x001fc600078ec0ff */
[----:B------:R-:W-:Y:S04]  /*5f9b0*/  STL [R1+0x240], R7 ;  /* 0x0002400701007387 */ /* 0x000fe80000100800 */
[----:B------:R-:W2:Y:S04]  /*5f9c0*/  LDL.LU R22, [R1+0x50] ;  /* 0x0000500001167983 */ /* 0x000ea80000300800 */
[----:B------:R-:W3:Y:S04]  /*5f9d0*/  LDL.LU R19, [R1+0x60] ;  /* 0x0000600001137983 */ /* 0x000ee80000300800 */
[----:B------:R-:W4:Y:S04]  /*5f9e0*/  LDL.LU R20, [R1+0x68] ;  /* 0x0000680001147983 */ /* 0x000f280000300800 */
[----:B------:R-:W5:Y:S01]  /*5f9f0*/  LDL.LU R21, [R1+0x70] ;  /* 0x0000700001157983 */ /* 0x000f620000300800 */
[----:B------:R-:W-:-:S03]  /*5fa00*/  PRMT R11, R5, 0x3340, R1 ;  /* 0x00003340050b7816 */ /* 0x000fc60000000001 */
[----:B------:R0:W-:Y:S01]  /*5fa10*/  STL [R1+0x10f8], R5 ;  /* 0x0010f80501007387 */ /* 0x0001e20000100800 */
[--C-:B------:R-:W-:Y:S02]  /*5fa20*/  PRMT R12, R6, 0x3340, R1.reuse ;  /* 0x00003340060c7816 */ /* 0x100fe40000000001 */
[----:B------:R-:W-:Y:S01]  /*5fa30*/  PRMT R13, R23, 0x3340, R1 ;  /* 0x00003340170d7816 */ /* 0x000fe20000000001 */
[----:B0-----:R-:W2:Y:S04]  /*5fa40*/  LDL.LU R5, [R1+0x58] ;  /* 0x0000580001057983 */ /* 0x001ea80000300800 */
[----:B------:R0:W-:Y:S04]  /*5fa50*/  STL [R1+0x10fc], R6 ;  /* 0x0010fc0601007387 */ /* 0x0001e80000100800 */
[----:B0-----:R-:W4:Y:S04]  /*5fa60*/  LDL.LU R6, [R1+0x5c] ;  /* 0x00005c0001067983 */ /* 0x001f280000300800 */
[----:B------:R0:W-:Y:S04]  /*5fa70*/  STL [R1+0x1100], R23 ;  /* 0x0011001701007387 */ /* 0x0001e80000100800 */
[----:B0-----:R-:W4:Y:S01]  /*5fa80*/  LDL.LU R23, [R1+0x48] ;  /* 0x0000480001177983 */ /* 0x001f220000300800 */
[----:B------:R-:W-:-:S02]  /*5fa90*/  LOP3.LUT R24, R24, 0xffff, RZ, 0xc0, !PT ;  /* 0x0000ffff18187812 */ /* 0x000fc400078ec0ff */
[----:B------:R-:W-:Y:S02]  /*5faa0*/  LOP3.LUT R0, R0, 0xffff, RZ, 0xc0, !PT ;  /* 0x0000ffff00007812 */ /* 0x000fe400078ec0ff */
[----:B------:R-:W-:Y:S02]  /*5fab0*/  LOP3.LUT R3, R3, 0xffff, RZ, 0xc0, !PT ;  /* 0x0000ffff03037812 */ /* 0x000fe400078ec0ff */
[----:B------:R-:W-:Y:S02]  /*5fac0*/  LOP3.LUT R2, R2, 0xffff, RZ, 0xc0, !PT ;  /* 0x0000ffff02027812 */ /* 0x000fe400078ec0ff */
[----:B------:R-:W-:Y:S02]  /*5fad0*/  LOP3.LUT R8, R10, 0xffff, RZ, 0xc0, !PT ;  /* 0x0000ffff0a087812 */ /* 0x000fe400078ec0ff */
[----:B------:R-:W-:Y:S02]  /*5fae0*/  LOP3.LUT R4, R4, 0xffff, RZ, 0xc0, !PT ;  /* 0x0000ffff04047812 */ /* 0x000fe400078ec0ff */
[----:B------:R-:W-:-:S02]  /*5faf0*/  LOP3.LUT R10, R15, 0xffff, RZ, 0xc0, !PT ;  /* 0x0000ffff0f0a7812 */ /* 0x000fc400078ec0ff */
[----:B------:R-:W-:Y:S01]  /*5fb00*/  LOP3.LUT R7, R14, 0xffff, RZ, 0xc0, !PT ;  /* 0x0000ffff0e077812 */ /* 0x000fe200078ec0ff */
[----:B------:R-:W-:Y:S01]  /*5fb10*/  STL [R1+0x1104], R24 ;  /* 0x0011041801007387 */ /* 0x000fe20000100800 */
[----:B------:R-:W-:-:S03]  /*5fb20*/  PRMT R15, R0, 0x3340, R3 ;  /* 0x00003340000f7816 */ /* 0x000fc60000000003 */
[----:B------:R0:W-:Y:S04]  /*5fb30*/  STL [R1+0x110c], R0 ;  /* 0x00110c0001007387 */ /* 0x0001e80000100800 */
[----:B------:R1:W-:Y:S04]  /*5fb40*/  STL [R1+0x1108], R3 ;  /* 0x0011080301007387 */ /* 0x0003e80000100800 */
[----:B------:R0:W-:Y:S01]  /*5fb50*/  STL [R1+0x1114], R2 ;  /* 0x0011140201007387 */ /* 0x0001e20000100800 */
[----:B------:R-:W-:-:S03]  /*5fb60*/  PRMT R16, R2, 0x3340, R4 ;  /* 0x0000334002107816 */ /* 0x000fc60000000004 */
[----:B------:R-:W-:Y:S01]  /*5fb70*/  STL [R1+0x1110], R4 ;  /* 0x0011100401007387 */ /* 0x000fe20000100800 */
[----:B------:R-:W-:-:S03]  /*5fb80*/  PRMT R17, R7, 0x3340, R9 ;  /* 0x0000334007117816 */ /* 0x000fc60000000009 */
[----:B------:R-:W-:Y:S01]  /*5fb90*/  STL [R1+0x111c], R7 ;  /* 0x00111c0701007387 */ /* 0x000fe20000100800 */
[----:B------:R-:W-:-:S03]  /*5fba0*/  PRMT R14, R24, 0x3340, R1 ;  /* 0x00003340180e7816 */ /* 0x000fc60000000001 */
[----:B------:R-:W-:Y:S01]  /*5fbb0*/  STL [R1+0x1118], R9 ;  /* 0x0011180901007387 */ /* 0x000fe20000100800 */
[----:B0-----:R-:W-:Y:S02]  /*5fbc0*/  PRMT R0, R15, 0x5410, R11 ;  /* 0x000054100f007816 */ /* 0x001fe4000000000b */
[----:B------:R-:W-:Y:S01]  /*5fbd0*/  PRMT R18, R8, 0x3340, R10 ;  /* 0x0000334008127816 */ /* 0x000fe2000000000a */
[----:B------:R-:W-:Y:S04]  /*5fbe0*/  STL [R1+0x1124], R8 ;  /* 0x0011240801007387 */ /* 0x000fe80000100800 */
[----:B------:R-:W-:Y:S01]  /*5fbf0*/  STL [R1+0x1120], R10 ;  /* 0x0011200a01007387 */ /* 0x000fe20000100800 */
[----:B-1----:R-:W-:Y:S02]  /*5fc00*/  PRMT R3, R16, 0x5410, R12 ;  /* 0x0000541010037816 */ /* 0x002fe4000000000c */
[----:B------:R-:W-:Y:S01]  /*5fc10*/  PRMT R2, R17, 0x5410, R13 ;  /* 0x0000541011027816 */ /* 0x000fe2000000000d */
[----:B------:R0:W-:Y:S04]  /*5fc20*/  STL [R1+0x1e0], R0 ;  /* 0x0001e00001007387 */ /* 0x0001e80000100800 */
[----:B------:R-:W-:Y:S04]  /*5fc30*/  STL [R1+0x1e8], R3 ;  /* 0x0001e80301007387 */ /* 0x000fe80000100800 */
[----:B------:R1:W-:Y:S01]  /*5fc40*/  STL [R1+0x1f0], R2 ;  /* 0x0001f00201007387 */ /* 0x0003e20000100800 */
[----:B0-----:R-:W-:-:S05]  /*5fc50*/  PRMT R0, R18, 0x5410, R14 ;  /* 0x0000541012007816 */ /* 0x001fca000000000e */
[----:B------:R0:W-:Y:S04]  /*5fc60*/  STL [R1+0x1f4], R0 ;  /* 0x0001f40001007387 */ /* 0x0001e80000100800 */
[----:B-1----:R-:W4:Y:S01]  /*5fc70*/  LDL.LU R2, [R1+0x94] ;  /* 0x0000940001027983 */ /* 0x002f220000300800 */
[----:B------:R-:W-:Y:S02]  /*5fc80*/  LOP3.LUT R29, R29, 0xffff, RZ, 0xc0, !PT ;  /* 0x0000ffff1d1d7812 */ /* 0x000fe400078ec0ff */
[----:B------:R-:W-:Y:S02]  /*5fc90*/  LOP3.LUT R25, R25, 0xffff, RZ, 0xc0, !PT ;  /* 0x0000ffff19197812 */ /* 0x000fe400078ec0ff */
[----:B------:R-:W-:Y:S01]  /*5fca0*/  LOP3.LUT R27, R27, 0xffff, RZ, 0xc0, !PT ;  /* 0x0000ffff1b1b7812 */ /* 0x000fe200078ec0ff */
[----:B0-----:R-:W4:Y:S04]  /*5fcb0*/  LDL.LU R0, [R1+0x9c] ;  /* 0x00009c0001007983 */ /* 0x001f280000300800 */
[----:B------:R-:W4:Y:S01]  /*5fcc0*/  LDL.LU R24, [R1+0xac] ;  /* 0x0000ac0001187983 */ /* 0x000f220000300800 */
[----:B------:R-:W-:-:S02]  /*5fcd0*/  PRMT R14, R29, 0x3340, R1 ;  /* 0x000033401d0e7816 */ /* 0x000fc40000000001 */
[----:B------:R-:W-:Y:S02]  /*5fce0*/  PRMT R18, R25, 0x3340, R27 ;  /* 0x0000334019127816 */ /* 0x000fe4000000001b */
[----:B---3--:R-:W-:Y:S02]  /*5fcf0*/  LOP3.LUT R8, R19, 0xffff, RZ, 0xc0, !PT ;  /* 0x0000ffff13087812 */ /* 0x008fe400078ec0ff */
[----:B-----5:R-:W-:Y:S02]  /*5fd00*/  LOP3.LUT R3, R21, 0xffff, RZ, 0xc0, !PT ;  /* 0x0000ffff15037812 */ /* 0x020fe400078ec0ff */
[----:B--2---:R-:W-:Y:S02]  /*5fd10*/  LOP3.LUT R4, R5, 0xffff, RZ, 0xc0, !PT ;  /* 0x0000ffff05047812 */ /* 0x004fe400078ec0ff */
[----:B------:R-:W-:Y:S02]  /*5fd20*/  PRMT R17, R3, 0x3340, R1 ;  /* 0x0000334003117816 */ /* 0x000fe40000000001 */
[----:B----4-:R-:W-:-:S02]  /*5fd30*/  LOP3.LUT R11, R6, 0xffff, RZ, 0xc0, !PT ;  /* 0x0000ffff060b7812 */ /* 0x010fc400078ec0ff */
[----:B------:R-:W-:Y:S02]  /*5fd40*/  LOP3.LUT R13, R23, 0xffff, RZ, 0xc0, !PT ;  /* 0x0000ffff170d7812 */ /* 0x000fe400078ec0ff */
[----:B------:R-:W2:Y:S04]  /*5fd50*/  LDL.LU R23, [R1+0xb4] ;  /* 0x0000b40001177983 */ /* 0x000ea80000300800 */
[----:B------:R-:W3:Y:S04]  /*5fd60*/  LDL.LU R5, [R1+0xbc] ;  /* 0x0000bc0001057983 */ /* 0x000ee80000300800 */
[----:B------:R0:W-:Y:S04]  /*5fd70*/  STL [R1], R4 ;  /* 0x0000000401007387 */ /* 0x0001e80000100800 */
[----:B------:R-:W-:Y:S04]  /*5fd80*/  STL [R1+0x8], R8 ;  /* 0x0000080801007387 */ /* 0x000fe80000100800 */
[----:B------:R-:W4:Y:S04]  /*5fd90*/  LDL.LU R6, [R1+0xc0] ;  /* 0x0000c00001067983 */ /* 0x000f280000300800 */
[----:B------:R-:W5:Y:S04]  /*5fda0*/  LDL.LU R10, [R1+0xc4] ;  /* 0x0000c400010a7983 */ /* 0x000f680000300800 */
[----:B------:R-:W-:Y:S04]  /*5fdb0*/  STL [R1+0x10], R3 ;  /* 0x0000100301007387 */ /* 0x000fe80000100800 */
[----:B------:R-:W5:Y:S04]  /*5fdc0*/  LDL.LU R7, [R1+0xcc] ;  /* 0x0000cc0001077983 */ /* 0x000f680000300800 */
[----:B------:R1:W-:Y:S04]  /*5fdd0*/  STL [R1+0x1128], R29 ;  /* 0x0011281d01007387 */ /* 0x0003e80000100800 */
[----:B------:R1:W-:Y:S01]  /*5fde0*/  STL [R1+0x112c], R13 ;  /* 0x00112c0d01007387 */ /* 0x0003e20000100800 */
[----:B------:R-:W-:-:S02]  /*5fdf0*/  PRMT R21, R4, 0x3340, R8 ;  /* 0x0000334004157816 */ /* 0x000fc40000000008 */
[----:B0-----:R-:W-:Y:S01]  /*5fe00*/  PRMT R4, R18, 0x5410, R14 ;  /* 0x0000541012047816 */ /* 0x001fe2000000000e */
[----:B-1----:R-:W5:Y:S04]  /*5fe10*/  LDL.LU R29, [R1+0xdc] ;  /* 0x0000dc00011d7983 */ /* 0x002f680000300800 */
[----:B------:R-:W5:Y:S04]  /*5fe20*/  LDL.LU R3, [R1+0xec] ;  /* 0x0000ec0001037983 */ /* 0x000f680000300800 */
[----:B------:R-:W5:Y:S04]  /*5fe30*/  LDL.LU R9, [R1+0xf4] ;  /* 0x0000f40001097983 */ /* 0x000f680000300800 */
[----:B------:R-:W5:Y:S01]  /*5fe40*/  LDL.LU R14, [R1+0xd4] ;  /* 0x0000d400010e7983 */ /* 0x000f620000300800 */
[----:B------:R-:W-:-:S02]  /*5fe50*/  LOP3.LUT R26, R26, 0xffff, RZ, 0xc0, !PT ;  /* 0x0000ffff1a1a7812 */ /* 0x000fc400078ec0ff */
[----:B------:R-:W-:Y:S02]  /*5fe60*/  LOP3.LUT R28, R28, 0xffff, RZ, 0xc0, !PT ;  /* 0x0000ffff1c1c7812 */ /* 0x000fe400078ec0ff */
[----:B------:R-:W-:Y:S02]  /*5fe70*/  LOP3.LUT R22, R22, 0xffff, RZ, 0xc0, !PT ;  /* 0x0000ffff16167812 */ /* 0x000fe400078ec0ff */
[----:B------:R-:W-:Y:S02]  /*5fe80*/  LOP3.LUT R12, R20, 0xffff, RZ, 0xc0, !PT ;  /* 0x0000ffff140c7812 */ /* 0x000fe400078ec0ff */
[----:B------:R-:W-:Y:S02]  /*5fe90*/  PRMT R15, R13, 0x3340, R1 ;  /* 0x000033400d0f7816 */ /* 0x000fe40000000001 */
[----:B------:R-:W-:Y:S02]  /*5fea0*/  PRMT R19, R26, 0x3340, R28 ;  /* 0x000033401a137816 */ /* 0x000fe4000000001c */
[----:B------:R-:W-:-:S02]  /*5feb0*/  PRMT R20, R22, 0x3340, R11 ;  /* 0x0000334016147816 */ /* 0x000fc4000000000b */
[----:B------:R-:W-:Y:S02]  /*5fec0*/  PRMT R16, R12, 0x3340, R1 ;  /* 0x000033400c107816 */ /* 0x000fe40000000001 */
[----:B------:R-:W-:Y:S01]  /*5fed0*/  PRMT R8, R19, 0x5410, R15 ;  /* 0x0000541013087816 */ /* 0x000fe2000000000f */
[----:B------:R0:W-:Y:S01]  /*5fee0*/  STL [R1+0x1e4], R4 ;  /* 0x0001e40401007387 */ /* 0x0001e20000100800 */
[----:B------:R-:W-:-:S03]  /*5fef0*/  PRMT R13, R20, 0x5410, R16 ;  /* 0x00005410140d7816 */ /* 0x000fc60000000010 */
[----:B------:R1:W-:Y:S04]  /*5ff00*/  STL [R1+0x1ec], R8 ;  /* 0x0001ec0801007387 */ /* 0x0003e80000100800 */
[----:B------:R-:W-:Y:S01]  /*5ff10*/  STL [R1+0x234], R13 ;  /* 0x0002340d01007387 */ /* 0x000fe20000100800 */
[----:B0-----:R-:W-:Y:S02]  /*5ff20*/  PRMT R4, R21, 0x5410, R17 ;  /* 0x0000541015047816 */ /* 0x001fe40000000011 */
[----:B-1----:R-:W-:-:S03]  /*5ff30*/  LOP3.LUT R8, R2, 0xffff, RZ, 0xc0, !PT ;  /* 0x0000ffff02087812 */ /* 0x002fc600078ec0ff */
[----:B------:R-:W-:Y:S01]  /*5ff40*/  STL [R1+0x23c], R4 ;  /* 0x00023c0401007387 */ /* 0x000fe20000100800 */
[----:B------:R-:W-:Y:S02]  /*5ff50*/  LOP3.LUT R19, R0, 0xffff, RZ, 0xc0, !PT ;  /* 0x0000ffff00137812 */ /* 0x000fe400078ec0ff */
[----:B------:R-:W-:Y:S01]  /*5ff60*/  LOP3.LUT R18, R24, 0xffff, RZ, 0xc0, !PT ;  /* 0x0000ffff18127812 */ /* 0x000fe200078ec0ff */
[----:B------:R-:W-:Y:S04]  /*5ff70*/  STL [R1+0x4], R8 ;  /* 0x0000040801007387 */ /* 0x000fe80000100800 */
[----:B------:R0:W-:Y:S04]  /*5ff80*/  STL [R1+0xc], R18 ;  /* 0x00000c1201007387 */ /* 0x0001e80000100800 */
[----:B------:R-:W-:Y:S04]  /*5ff90*/  STL [R1+0x18], R19 ;  /* 0x0000181301007387 */ /* 0x000fe80000100800 */
[----:B------:R-:W5:Y:S01]  /*5ffa0*/  LDL.LU R2, [R1+0x118] ;  /* 0x0001180001027983 */ /* 0x000f620000300800 */
[----:B0-----:R-:W-:-:S02]  /*5ffb0*/  PRMT R18, R8, 0x3340, R18 ;  /* 0x0000334008127816 */ /* 0x001fc40000000012 */
[----:B--2---:R-:W-:Y:S02]  /*5ffc0*/  LOP3.LUT R13, R23, 0xffff, RZ, 0xc0, !PT ;  /* 0x0000ffff170d7812 */ /* 0x004fe400078ec0ff */
[----:B---3--:R-:W-:Y:S02]  /*5ffd0*/  LOP3.LUT R5, R5, 0xffff, RZ, 0xc0, !PT ;  /* 0x0000ffff05057812 */ /* 0x008fe400078ec0ff */
[----:B----4-:R-:W-:-:S03]  /*5ffe0*/  LOP3.LUT R4, R6, 0xffff, RZ, 0xc0, !PT ;  /* 0x0000ffff06047812 */ /* 0x010fc600078ec0ff */
[----:B------:R0:W-:Y:S04]  /*5fff0*/  STL [R1+0x14], R5 ;  /* 0x0000140501007387 */ /* 0x0001e80000100800 */
[----:B------:R-:W-:Y:S04]  /*60000*/  STL [R1+0x1c], R13 ;  /* 0x00001c0d01007387 */ /* 0x000fe80000100800 */
[----:B------:R-:W2:Y:S01]  /*60010*/  LDL.LU R0, [R1+0x120] ;  /* 0x0001200001007983 */ /* 0x000ea20000300800 */
[----:B-----5:R-:W-:-:S03]  /*60020*/  LOP3.LUT R10, R10, 0xffff, RZ, 0xc0, !PT ;  /* 0x0000ffff0a0a7812 */ /* 0x020fc600078ec0ff */
[----:B------:R-:W3:Y:S04]  /*60030*/  LDL.LU R24, [R1+0x124] ;  /* 0x0001240001187983 */ /* 0x000ee80000300800 */
[----:B------:R-:W4:Y:S01]  /*60040*/  LDL.LU R23, [R1+0x128] ;  /* 0x0001280001177983 */ /* 0x000f220000300800 */
[----:B------:R-:W-:-:S03]  /*60050*/  LOP3.LUT R7, R7, 0xffff, RZ, 0xc0, !PT ;  /* 0x0000ffff07077812 */ /* 0x000fc600078ec0ff */
[----:B------:R-:W5:Y:S04]  /*60060*/  LDL.LU R6, [R1+0x12c] ;  /* 0x00012c0001067983 */ /* 0x000f680000300800 */
[----:B------:R-:W-:Y:S04]  /*60070*/  STL [R1+0x20], R4 ;  /* 0x0000200401007387 */ /* 0x000fe80000100800 */
[----:B------:R-:W-:Y:S01]  /*60080*/  STL [R1+0x24], R10 ;  /* 0x0000240a01007387 */ /* 0x000fe20000100800 */
[----:B------:R-:W-:Y:S02]  /*60090*/  LOP3.LUT R21, R29, 0xffff, RZ, 0xc0, !PT ;  /* 0x0000ffff1d157812 */ /* 0x000fe400078ec0ff */
[----:B------:R-:W-:-:S02]  /*600a0*/  LOP3.LUT R3, R3, 0xffff, RZ, 0xc0, !PT ;  /* 0x0000ffff03037812 */ /* 0x000fc400078ec0ff */
[----:B------:R-:W-:Y:S02]  /*600b0*/  LOP3.LUT R20, R14, 0xffff, RZ, 0xc0, !PT ;  /* 0x0000ffff0e147812 */ /* 0x000fe400078ec0ff */
[----:B------:R-:W-:-:S03]  /*600c0*/  LOP3.LUT R9, R9, 0xffff, RZ, 0xc0, !PT ;  /* 0x0000ffff09097812 */ /* 0x000fc600078ec0ff */
[----:B------:R-:W-:Y:S04]  /*600d0*/  STL [R1+0x28], R20 ;  /* 0x0000281401007387 */ /* 0x000fe80000100800 */
[----:B------:R-:W-:Y:S04]  /*600e0*/  STL [R1+0x30], R7 ;  /* 0x0000300701007387 */ /* 0x000fe80000100800 */
[----:B------:R1:W-:Y:S04]  /*600f0*/  STL [R1+0x2c], R3 ;  /* 0x00002c0301007387 */ /* 0x0003e80000100800 */
[----:B------:R-:W-:Y:S01]  /*60100*/  STL [R1+0x38], R21 ;  /* 0x0000381501007387 */ /* 0x000fe20000100800 */
[----:B------:R-:W-:-:S03]  /*60110*/  PRMT R14, R5, 0x3340, R1 ;  /* 0x00003340050e7816 */ /* 0x000fc60000000001 */
[----:B------:R1:W-:Y:S04]  /*60120*/  STL [R1+0x40], R9 ;  /* 0x0000400901007387 */ /* 0x0003e80000100800 */
[----:B0-----:R-:W5:Y:S01]  /*60130*/  LDL.LU R5, [R1+0x130] ;  /* 0x0001300001057983 */ /* 0x001f620000300800 */
[--C-:B------:R-:W-:Y:S02]  /*60140*/  PRMT R16, R3, 0x3340, R1.reuse ;  /* 0x0000334003107816 */ /* 0x100fe40000000001 */
[--C-:B------:R-:W-:Y:S02]  /*60150*/  PRMT R15, R4, 0x3340, R1.reuse ;  /* 0x00003340040f7816 */ /* 0x100fe40000000001 */
[----:B------:R-:W-:Y:S01]  /*60160*/  PRMT R17, R9, 0x3340, R1 ;  /* 0x0000334009117816 */ /* 0x000fe20000000001 */
[----:B-1----:R-:W5:Y:S04]  /*60170*/  LDL.LU R3, [R1+0x134] ;  /* 0x0001340001037983 */ /* 0x002f680000300800 */
[----:B------:R-:W5:Y:S04]  /*60180*/  LDL.LU R4, [R1+0x138] ;  /* 0x0001380001047983 */ /* 0x000f680000300800 */
[----:B------:R-:W5:Y:S04]  /*60190*/  LDL.LU R29, [R1+0x13c] ;  /* 0x00013c00011d7983 */ /* 0x000f680000300800 */
[----:B------:R-:W5:Y:S04]  /*601a0*/  LDL.LU R9, [R1+0x140] ;  /* 0x0001400001097983 */ /* 0x000f680000300800 */
[----:B------:R-:W5:Y:S01]  /*601b0*/  LDL.LU R8, [R1+0x144] ;  /* 0x0001440001087983 */ /* 0x000f620000300800 */
[----:B------:R-:W-:-:S03]  /*601c0*/  PRMT R19, R19, 0x3340, R13 ;  /* 0x0000334013137816 */ /* 0x000fc6000000000d */
[----:B------:R-:W5:Y:S01]  /*601d0*/  LDL.LU R13, [R1+0x112c] ;  /* 0x00112c00010d7983 */ /* 0x000f620000300800 */
[----:B------:R-:W-:-:S03]  /*601e0*/  PRMT R20, R10, 0x3340, R20 ;  /* 0x000033400a147816 */ /* 0x000fc60000000014 */
[----:B------:R-:W5:Y:S01]  /*601f0*/  LDL.LU R10, [R1+0x148] ;  /* 0x00014800010a7983 */ /* 0x000f620000300800 */
[----:B------:R-:W-:Y:S02]  /*60200*/  PRMT R14, R18, 0x5410, R14 ;  /* 0x00005410120e7816 */ /* 0x000fe4000000000e */
[----:B------:R-:W-:Y:S02]  /*60210*/  PRMT R21, R7, 0x3340, R21 ;  /* 0x0000334007157816 */ /* 0x000fe40000000015 */
[----:B------:R-:W-:Y:S02]  /*60220*/  PRMT R7, R19, 0x5410, R15 ;  /* 0x0000541013077816 */ /* 0x000fe4000000000f */
[----:B------:R-:W-:Y:S01]  /*60230*/  PRMT R15, R20, 0x5410, R16 ;  /* 0x00005410140f7816 */ /* 0x000fe20000000010 */
[----:B------:R0:W-:Y:S04]  /*60240*/  STL [R1+0x220], R14 ;  /* 0x0002200e01007387 */ /* 0x0001e80000100800 */
[----:B------:R1:W-:Y:S04]  /*60250*/  STL [R1+0x224], R7 ;  /* 0x0002240701007387 */ /* 0x0003e80000100800 */
[----:B------:R-:W-:Y:S01]  /*60260*/  STL [R1+0x230], R15 ;  /* 0x0002300f01007387 */ /* 0x000fe20000100800 */
[----:B0-----:R-:W-:-:S02]  /*60270*/  PRMT R14, R21, 0x5410, R17 ;  /* 0x00005410150e7816 */ /* 0x001fc40000000011 */
[----:B-1----:R-:W-:-:S03]  /*60280*/  LOP3.LUT R7, R2, 0xffff, RZ, 0xc0, !PT ;  /* 0x0000ffff02077812 */ /* 0x002fc600078ec0ff */
[----:B------:R5:W-:Y:S04]  /*60290*/  STL [R1+0x238], R14 ;  /* 0x0002380e01007387 */ /* 0x000be80000100800 */
[----:B------:R-:W-:Y:S01]  /*602a0*/  STL [R1+0x34], R7 ;  /* 0x0000340701007387 */ /* 0x000fe20000100800 */
[----:B--2---:R-:W-:Y:S02]  /*602b0*/  LOP3.LUT R19, R0, 0xffff, RZ, 0xc0, !PT ;  /* 0x0000ffff00137812 */ /* 0x004fe400078ec0ff */
[----:B---3--:R-:W-:Y:S02]  /*602c0*/  LOP3.LUT R18, R24, 0xffff, RZ, 0xc0, !PT ;  /* 0x0000ffff18127812 */ /* 0x008fe400078ec0ff */
[----:B----4-:R-:W-:Y:S02]  /*602d0*/  LOP3.LUT R21, R23, 0xffff, RZ, 0xc0, !PT ;  /* 0x0000ffff17157812 */ /* 0x010fe400078ec0ff */
[----:B-----5:R-:W-:Y:S01]  /*602e0*/  LOP3.LUT R14, R6, 0xffff, RZ, 0xc0, !PT ;  /* 0x0000ffff060e7812 */ /* 0x020fe200078ec0ff */
[----:B------:R-:W-:Y:S04]  /*602f0*/  STL [R1+0x3c], R18 ;  /* 0x00003c1201007387 */ /* 0x000fe80000100800 */
[----:B------:R-:W-:Y:S04]  /*60300*/  STL [R1+0x48], R19 ;  /* 0x0000481301007387 */ /* 0x000fe80000100800 */
[----:B------:R-:W2:Y:S04]  /*60310*/  LDL.LU R2, [R1+0x194] ;  /* 0x0001940001027983 */ /* 0x000ea80000300800 */
[----:B------:R0:W-:Y:S04]  /*60320*/  STL [R1+0x44], R14 ;  /* 0x0000440e01007387 */ /* 0x0001e80000100800 */
[----:B------:R-:W-:Y:S04]  /*60330*/  STL [R1+0x4c], R21 ;  /* 0x00004c1501007387 */ /* 0x000fe80000100800 */
[----:B------:R-:W3:Y:S04]  /*60340*/  LDL.LU R0, [R1+0x1dc] ;  /* 0x0001dc0001007983 */ /* 0x000ee80000300800 */
[----:B------:R-:W4:Y:S04]  /*60350*/  LDL.LU R24, [R1+0x1c4] ;  /* 0x0001c40001187983 */ /* 0x000f280000300800 */
[----:B------:R-:W5:Y:S01]  /*60360*/  LDL.LU R23, [R1+0x1cc] ;  /* 0x0001cc0001177983 */ /* 0x000f620000300800 */
[----:B------:R-:W-:-:S03]  /*60370*/  LOP3.LUT R6, R5, 0xffff, RZ, 0xc0, !PT ;  /* 0x0000ffff05067812 */ /* 0x000fc600078ec0ff */
[----:B------:R-:W5:Y:S01]  /*60380*/  LDL.LU R5, [R1+0x1d4] ;  /* 0x0001d40001057983 */ /* 0x000f620000300800 */
[----:B------:R-:W-:Y:S02]  /*60390*/  LOP3.LUT R3, R3, 0xffff, RZ, 0xc0, !PT ;  /* 0x0000ffff03037812 */ /* 0x000fe400078ec0ff */
[----:B------:R-:W-:Y:S02]  /*603a0*/  LOP3.LUT R4, R4, 0xffff, RZ, 0xc0, !PT ;  /* 0x0000ffff04047812 */ /* 0x000fe400078ec0ff */
[----:B------:R-:W-:Y:S01]  /*603b0*/  LOP3.LUT R20, R29, 0xffff, RZ, 0xc0, !PT ;  /* 0x0000ffff1d147812 */ /* 0x000fe200078ec0ff */
[----:B------:R1:W-:Y:S01]  /*603c0*/  STL [R1+0x50], R6 ;  /* 0x0000500601007387 */ /* 0x0003e20000100800 */
[----:B------:R-:W-:Y:S02]  /*603d0*/  LOP3.LUT R8, R8, 0xffff, RZ, 0xc0, !PT ;  /* 0x0000ffff08087812 */ /* 0x000fe400078ec0ff */
[----:B------:R-:W-:Y:S01]  /*603e0*/  LOP3.LUT R9, R9, 0xffff, RZ, 0xc0, !PT ;  /* 0x0000ffff09097812 */ /* 0x000fe200078ec0ff */
[----:B------:R-:W-:Y:S04]  /*603f0*/  STL [R1+0x54], R3 ;  /* 0x0000540301007387 */ /* 0x000fe80000100800 */
[----:B------:R-:W-:Y:S01]  /*60400*/  STL [R1+0x58], R20 ;  /* 0x0000581401007387 */ /* 0x000fe20000100800 */
[----:B------:R-:W-:-:S03]  /*60410*/  LOP3.LUT R10, R10, 0xffff, RZ, 0xc0, !PT ;  /* 0x0000ffff0a0a7812 */ /* 0x000fc600078ec0ff */
[----:B------:R-:W-:Y:S04]  /*60420*/  STL [R1+0x60], R4 ;  /* 0x0000600401007387 */ /* 0x000fe80000100800 */
[----:B------:R1:W-:Y:S01]  /*60430*/  STL [R1+0x5c], R8 ;  /* 0x00005c0801007387 */ /* 0x0003e20000100800 */
[--C-:B0-----:R-:W-:Y:S02]  /*60440*/  PRMT R14, R14, 0x3340, R1.reuse ;  /* 0x000033400e0e7816 */ /* 0x101fe40000000001 */
[----:B------:R-:W-:Y:S01]  /*60450*/  PRMT R18, R7, 0x3340, R18 ;  /* 0x0000334007127816 */ /* 0x000fe20000000012 */
[----:B------:R0:W-:Y:S01]  /*60460*/  STL [R1+0x64], R9 ;  /* 0x0000640901007387 */ /* 0x0001e20000100800 */
[----:B------:R-:W-:-:S03]  /*60470*/  PRMT R15, R6, 0x3340, R1 ;  /* 0x00003340060f7816 */ /* 0x000fc60000000001 */
[----:B------:R0:W-:Y:S01]  /*60480*/  STL [R1+0x68], R10 ;  /* 0x0000680a01007387 */ /* 0x0001e20000100800 */
[----:B------:R-:W-:-:S03]  /*60490*/  PRMT R19, R19, 0x3340, R21 ;  /* 0x0000334013137816 */ /* 0x000fc60000000015 */
[----:B-1----:R-:W5:Y:S01]  /*604a0*/  LDL.LU R6, [R1+0x1d8] ;  /* 0x0001d80001067983 */ /* 0x002f620000300800 */
[----:B------:R-:W-:Y:S02]  /*604b0*/  PRMT R16, R8, 0x3340, R1 ;  /* 0x0000334008107816 */ /* 0x000fe40000000001 */
[----:B------:R-:W-:Y:S01]  /*604c0*/  PRMT R21, R4, 0x3340, R9 ;  /* 0x0000334004157816 */ /* 0x000fe20000000009 */
[----:B------:R-:W5:Y:S01]  /*604d0*/  LDL.LU R8, [R1+0x1c8] ;  /* 0x0001c80001087983 */ /* 0x000f620000300800 */
[----:B------:R-:W-:Y:S02]  /*604e0*/  PRMT R17, R10, 0x3340, R1 ;  /* 0x000033400a117816 */ /* 0x000fe40000000001 */
[----:B0-----:R-:W-:Y:S02]  /*604f0*/  PRMT R9, R18, 0x5410, R14 ;  /* 0x0000541012097816 */ /* 0x001fe4000000000e */
[----:B------:R-:W-:Y:S01]  /*60500*/  PRMT R20, R3, 0x3340, R20 ;  /* 0x0000334003147816 */ /* 0x000fe20000000014 */
[----:B------:R-:W5:Y:S04]  /*60510*/  LDL.LU R10, [R1+0x1b4] ;  /* 0x0001b400010a7983 */ /* 0x000f680000300800 */
[----:B------:R-:W5:Y:S04]  /*60520*/  LDL.LU R7, [R1+0x198] ;  /* 0x0001980001077983 */ /* 0x000f680000300800 */
[----:B------:R-:W5:Y:S04]  /*60530*/  LDL.LU R3, [R1+0x1a0] ;  /* 0x0001a00001037983 */ /* 0x000f680000300800 */
[----:B------:R-:W5:Y:S01]  /*60540*/  LDL.LU R14, [R1+0x1c0] ;  /* 0x0001c000010e7983 */ /* 0x000f620000300800 */
[----:B------:R-:W-:-:S03]  /*60550*/  PRMT R4, R19, 0x5410, R15 ;  /* 0x0000541013047816 */ /* 0x000fc6000000000f */
[----:B------:R0:W-:Y:S04]  /*60560*/  STL [R1+0x21c], R9 ;  /* 0x00021c0901007387 */ /* 0x0001e80000100800 */
[----:B------:R-:W5:Y:S04]  /*60570*/  LDL.LU R15, [R1+0x1d0] ;  /* 0x0001d000010f7983 */ /* 0x000f680000300800 */
[----:B------:R1:W-:Y:S01]  /*60580*/  STL [R1+0x218], R4 ;  /* 0x0002180401007387 */ /* 0x0003e20000100800 */
[----:B0-----:R-:W-:Y:S02]  /*60590*/  PRMT R9, R20, 0x5410, R16 ;  /* 0x0000541014097816 */ /* 0x001fe40000000010 */
[----:B-1----:R-:W-:-:S03]  /*605a0*/  PRMT R4, R21, 0x5410, R17 ;  /* 0x0000541015047816 */ /* 0x002fc60000000011 */
[----:B------:R-:W-:Y:S04]  /*605b0*/  STL [R1+0x228], R9 ;  /* 0x0002280901007387 */ /* 0x000fe80000100800 */
[----:B------:R0:W-:Y:S01]  /*605c0*/  STL [R1+0x22c], R4 ;  /* 0x00022c0401007387 */ /* 0x0001e20000100800 */
[----:B--2---:R-:W-:Y:S02]  /*605d0*/  LOP3.LUT R18, R2, 0xffff, RZ, 0xc0, !PT ;  /* 0x0000ffff02127812 */ /* 0x004fe400078ec0ff */
[----:B---3--:R-:W-:Y:S02]  /*605e0*/  LOP3.LUT R0, R0, 0xffff, RZ, 0xc0, !PT ;  /* 0x0000ffff00007812 */ /* 0x008fe400078ec0ff */
[----:B----4-:R-:W-:Y:S02]  /*605f0*/  LOP3.LUT R29, R24, 0xffff, RZ, 0xc0, !PT ;  /* 0x0000ffff181d7812 */ /* 0x010fe400078ec0ff */
[----:B-----5:R-:W-:Y:S01]  /*60600*/  LOP3.LUT R19, R23, 0xffff, RZ, 0xc0, !PT ;  /* 0x0000ffff17137812 */ /* 0x020fe200078ec0ff */
[----:B------:R1:W-:Y:S04]  /*60610*/  STL [R1+0x6c], R18 ;  /* 0x00006c1201007387 */ /* 0x0003e80000100800 */
[----:B------:R-:W-:Y:S04]  /*60620*/  STL [R1+0x70], R29 ;  /* 0x0000701d01007387 */ /* 0x000fe80000100800 */
[----:B------:R-:W-:Y:S04]  /*60630*/  STL [R1+0x78], R0 ;  /* 0x0000780001007387 */ /* 0x000fe80000100800 */
[----:B0-----:R-:W2:Y:S01]  /*60640*/  LDL.LU R4, [R1+0x1b8] ;  /* 0x0001b80001047983 */ /* 0x001ea20000300800 */
[----:B------:R-:W-:-:S05]  /*60650*/  LOP3.LUT R5, R5, 0xffff, RZ, 0xc0, !PT ;  /* 0x0000ffff05057812 */ /* 0x000fca00078ec0ff */
[----:B------:R0:W-:Y:S04]  /*60660*/  STL [R1+0x74], R5 ;  /* 0x0000740501007387 */ /* 0x0001e80000100800 */
[----:B------:R-:W-:Y:S04]  /*60670*/  STL [R1+0x7c], R19 ;  /* 0x00007c1301007387 */ /* 0x000fe80000100800 */
[----:B------:R-:W3:Y:S04]  /*60680*/  LDL.LU R2, [R1+0x1b0] ;  /* 0x0001b00001027983 */ /* 0x000ee80000300800 */
[----:B------:R-:W4:Y:S04]  /*60690*/  LDL.LU R24, [R1+0x1ac] ;  /* 0x0001ac0001187983 */ /* 0x000f280000300800 */
[----:B------:R-:W5:Y:S01]  /*606a0*/  LDL.LU R23, [R1+0x1a8] ;  /* 0x0001a80001177983 */ /* 0x000f620000300800 */
[----:B-1----:R-:W-:-:S02]  /*606b0*/  PRMT R18, R18, 0x3340, R29 ;  /* 0x0000334012127816 */ /* 0x002fc4000000001d */
[----:B------:R-:W-:Y:S02]  /*606c0*/  LOP3.LUT R9, R6, 0xffff, RZ, 0xc0, !PT ;  /* 0x0000ffff06097812 */ /* 0x000fe400078ec0ff */
[----:B------:R-:W5:Y:S01]  /*606d0*/  LDL.LU R6, [R1+0x1a4] ;  /* 0x0001a40001067983 */ /* 0x000f620000300800 */
[----:B------:R-:W-:-:S03]  /*606e0*/  LOP3.LUT R8, R8, 0xffff, RZ, 0xc0, !PT ;  /* 0x0000ffff08087812 */ /* 0x000fc600078ec0ff */
[----:B------:R-:W-:Y:S01]  /*606f0*/  STL [R1+0x80], R9 ;  /* 0x0000800901007387 */ /* 0x000fe20000100800 */
[----:B------:R-:W-:Y:S02]  /*60700*/  LOP3.LUT R10, R10, 0xffff, RZ, 0xc0, !PT ;  /* 0x0000ffff0a0a7812 */ /* 0x000fe400078ec0ff */
[----:B------:R-:W-:Y:S02]  /*60710*/  LOP3.LUT R7, R7, 0xffff, RZ, 0xc0, !PT ;  /* 0x0000ffff07077812 */ /* 0x000fe400078ec0ff */
[----:B------:R-:W-:Y:S02]  /*60720*/  LOP3.LUT R21, R14, 0xffff, RZ, 0xc0, !PT ;  /* 0x0000ffff0e157812 */ /* 0x000fe400078ec0ff */
[----:B------:R-:W-:Y:S02]  /*60730*/  LOP3.LUT R20, R15, 0xffff, RZ, 0xc0, !PT ;  /* 0x0000ffff0f147812 */ /* 0x000fe400078ec0ff */
[----:B------:R-:W-:-:S03]  /*60740*/  LOP3.LUT R3, R3, 0xffff, RZ, 0xc0, !PT ;  /* 0x0000ffff03037812 */ /* 0x000fc600078ec0ff */
[----:B------:R1:W-:Y:S04]  /*60750*/  STL [R1+0x84], R20 ;  /* 0x0000841401007387 */ /* 0x0003e80000100800 */
[----:B------:R0:W-:Y:S04]  /*60760*/  STL [R1+0x88], R21 ;  /* 0x0000881501007387 */ /* 0x0001e80000100800 */
[----:B------:R-:W-:Y:S04]  /*60770*/  STL [R1+0x90], R8 ;  /* 0x0000900801007387 */ /* 0x000fe80000100800 */
[----:B------:R1:W-:Y:S04]  /*60780*/  STL [R1+0x8c], R7 ;  /* 0x00008c0701007387 */ /* 0x0003e80000100800 */
[----:B------:R1:W-:Y:S01]  /*60790*/  STL [R1+0x94], R10 ;  /* 0x0000940a01007387 */ /* 0x0003e20000100800 */
[----:B------:R-:W-:-:S03]  /*607a0*/  PRMT R14, R5, 0x3340, R1 ;  /* 0x00003340050e7816 */ /* 0x000fc60000000001 */
[----:B0-----:R-:W5:Y:S04]  /*607b0*/  LDL.LU R5, [R1+0x19c] ;  /* 0x00019c0001057983 */ /* 0x001f680000300800 */
[----:B------:R0:W-:Y:S01]  /*607c0*/  STL [R1+0x98], R3 ;  /* 0x0000980301007387 */ /* 0x0001e20000100800 */
[--C-:B------:R-:W-:Y:S02]  /*607d0*/  PRMT R16, R7, 0x3340, R1.reuse ;  /* 0x0000334007107816 */ /* 0x100fe40000000001 */
[----:B------:R-:W-:Y:S02]  /*607e0*/  PRMT R15, R9, 0x3340, R1 ;  /* 0x00003340090f7816 */ /* 0x000fe40000000001 */
[----:B-1----:R-:W-:Y:S02]  /*607f0*/  PRMT R20, R20, 0x3340, R21 ;  /* 0x0000334014147816 */ /* 0x002fe40000000015 */
[----:B------:R-:W-:-:S02]  /*60800*/  PRMT R21, R8, 0x3340, R10 ;  /* 0x0000334008157816 */ /* 0x000fc4000000000a */
[----:B------:R-:W-:Y:S01]  /*60810*/  PRMT R17, R3, 0x3340, R1 ;  /* 0x0000334003117816 */ /* 0x000fe20000000001 */
[----:B------:R-:W5:Y:S04]  /*60820*/  LDL.LU R7, [R1+0x188] ;  /* 0x0001880001077983 */ /* 0x000f680000300800 */
[----:B------:R-:W5:Y:S01]  /*60830*/  LDL.LU R9, [R1+0x180] ;  /* 0x0001800001097983 */ /* 0x000f620000300800 */
[----:B------:R-:W-:Y:S02]  /*60840*/  PRMT R10, R18, 0x5410, R14 ;  /* 0x00005410120a7816 */ /* 0x000fe4000000000e */
[----:B------:R-:W-:Y:S01]  /*60850*/  PRMT R19, R0, 0x3340, R19 ;  /* 0x0000334000137816 */ /* 0x000fe20000000013 */
[----:B0-----:R-:W5:Y:S04]  /*60860*/  LDL.LU R3, [R1+0x178] ;  /* 0x0001780001037983 */ /* 0x001f680000300800 */
        /* <DEDUP_REMOVED lines=11> */
[----:B--2---:R-:W-:-:S05]  /*60920*/  LOP3.LUT R18, R4, 0xffff, RZ, 0xc0, !PT ;  /* 0x0000ffff04127812 */ /* 0x004fca00078ec0ff */
[----:B------:R-:W-:Y:S01]  /*60930*/  STL [R1+0x9c], R18 ;  /* 0x00009c1201007387 */ /* 0x000fe20000100800 */
[----:B---3--:R-:W-:Y:S02]  /*60940*/  LOP3.LUT R19, R2, 0xffff, RZ, 0xc0, !PT ;  /* 0x0000ffff02137812 */ /* 0x008fe400078ec0ff */
[----:B----4-:R-:W-:Y:S02]  /*60950*/  LOP3.LUT R8, R24, 0xffff, RZ, 0xc0, !PT ;  /* 0x0000ffff18087812 */ /* 0x010fe400078ec0ff */
[----:B-----5:R-:W-:-:S03]  /*60960*/  LOP3.LUT R10, R23, 0xffff, RZ, 0xc0, !PT ;  /* 0x0000ffff170a7812 */ /* 0x020fc600078ec0ff */
[----:B------:R-:W-:Y:S04]  /*60970*/  STL [R1+0xa0], R8 ;  /* 0x0000a00801007387 */ /* 0x000fe80000100800 */
[----:B------:R-:W-:Y:S04]  /*60980*/  STL [R1+0xa8], R19 ;  /* 0x0000a81301007387 */ /* 0x000fe80000100800 */
[----:B------:R-:W2:Y:S01]  /*60990*/  LDL.LU R4, [R1+0x17c] ;  /* 0x00017c0001047983 */ /* 0x000ea20000300800 */
[----:B------:R-:W-:-:S05]  /*609a0*/  LOP3.LUT R6, R6, 0xffff, RZ, 0xc0, !PT ;  /* 0x0000ffff06067812 */ /* 0x000fca00078ec0ff */
[----:B------:R0:W-:Y:S04]  /*609b0*/  STL [R1+0xa4], R6 ;  /* 0x0000a40601007387 */ /* 0x0001e80000100800 */
[----:B------:R-:W-:Y:S04]  /*609c0*/  STL [R1+0xac], R10 ;  /* 0x0000ac0a01007387 */ /* 0x000fe80000100800 */
[----:B------:R-:W3:Y:S04]  /*609d0*/  LDL.LU R2, [R1+0xe0] ;  /* 0x0000e00001027983 */ /* 0x000ee80000300800 */
[----:B------:R-:W4:Y:S04]  /*609e0*/  LDL.LU R24, [R1+0x170] ;  /* 0x0001700001187983 */ /* 0x000f280000300800 */
[----:B------:R-:W5:Y:S01]  /*609f0*/  LDL.LU R23, [R1+0xe4] ;  /* 0x0000e40001177983 */ /* 0x000f620000300800 */
[----:B------:R-:W-:-:S02]  /*60a00*/  LOP3.LUT R5, R5, 0xffff, RZ, 0xc0, !PT ;  /* 0x0000ffff05057812 */ /* 0x000fc400078ec0ff */
[----:B------:R-:W-:-:S03]  /*60a10*/  LOP3.LUT R7, R7, 0xffff, RZ, 0xc0, !PT ;  /* 0x0000ffff07077812 */ /* 0x000fc600078ec0ff */
[----:B------:R1:W-:Y:S01]  /*60a20*/  STL [R1+0xb0], R5 ;  /* 0x0000b00501007387 */ /* 0x0003e20000100800 */
[----:B------:R-:W-:Y:S02]  /*60a30*/  LOP3.LUT R9, R9, 0xffff, RZ, 0xc0, !PT ;  /* 0x0000ffff09097812 */ /* 0x000fe400078ec0ff */
[----:B------:R-:W-:Y:S02]  /*60a40*/  LOP3.LUT R16, R3, 0xffff, RZ, 0xc0, !PT ;  /* 0x0000ffff03107812 */ /* 0x000fe400078ec0ff */
[----:B------:R-:W-:Y:S02]  /*60a50*/  LOP3.LUT R21, R14, 0xffff, RZ, 0xc0, !PT ;  /* 0x0000ffff0e157812 */ /* 0x000fe400078ec0ff */
[----:B------:R-:W-:Y:S02]  /*60a60*/  LOP3.LUT R20, R15, 0xffff, RZ, 0xc0, !PT ;  /* 0x0000ffff0f147812 */ /* 0x000fe400078ec0ff */
[----:B------:R-:W-:-:S03]  /*60a70*/  LOP3.LUT R17, R0, 0xffff, RZ, 0xc0, !PT ;  /* 0x0000ffff00117812 */ /* 0x000fc600078ec0ff */
[----:B------:R0:W-:Y:S04]  /*60a80*/  STL [R1+0xc4], R20 ;  /* 0x0000c41401007387 */ /* 0x0001e80000100800 */
[----:B------:R-:W-:Y:S04]  /*60a90*/  STL [R1+0xc8], R7 ;  /* 0x0000c80701007387 */ /* 0x000fe80000100800 */
[----:B------:R0:W-:Y:S04]  /*60aa0*/  STL [R1+0xd0], R21 ;  /* 0x0000d01501007387 */ /* 0x0001e80000100800 */
[----:B------:R-:W-:Y:S04]  /*60ab0*/  STL [R1+0xcc], R16 ;  /* 0x0000cc1001007387 */ /* 0x000fe80000100800 */
[----:B------:R0:W-:Y:S04]  /*60ac0*/  STL [R1+0xd4], R9 ;  /* 0x0000d40901007387 */ /* 0x0001e80000100800 */
[----:B------:R-:W5:Y:S04]  /*60ad0*/  LDL.LU R3, [R1+0x110] ;  /* 0x0001100001037983 */ /* 0x000f680000300800 */
[----:B------:R-:W5:Y:S04]  /*60ae0*/  LDL.LU R0, [R1+0x108] ;  /* 0x0001080001007983 */ /* 0x000f680000300800 */
[----:B------:R1:W-:Y:S01]  /*60af0*/  STL [R1+0xd8], R17 ;  /* 0x0000d81101007387 */ /* 0x0003e20000100800 */
[----:B------:R-:W-:-:S02]  /*60b00*/  PRMT R14, R6, 0x3340, R1 ;  /* 0x00003340060e7816 */ /* 0x000fc40000000001 */
[----:B------:R-:W-:Y:S01]  /*60b10*/  PRMT R15, R5, 0x3340, R1 ;  /* 0x00003340050f7816 */ /* 0x000fe20000000001 */
[----:B0-----:R-:W5:Y:S04]  /*60b20*/  LDL.LU R6, [R1+0x114] ;  /* 0x0001140001067983 */ /* 0x001f680000300800 */
[----:B-1----:R-:W5:Y:S01]  /*60b30*/  LDL.LU R5, [R1+0x10c] ;  /* 0x00010c0001057983 */ /* 0x002f620000300800 */
[----:B------:R-:W-:Y:S02]  /*60b40*/  PRMT R18, R18, 0x3340, R8 ;  /* 0x0000334012127816 */ /* 0x000fe40000000008 */
[----:B------:R-:W-:Y:S01]  /*60b50*/  PRMT R19, R19, 0x3340, R10 ;  /* 0x0000334013137816 */ /* 0x000fe2000000000a */
[----:B------:R-:W5:Y:S04]  /*60b60*/  LDL.LU R8, [R1+0x1124] ;  /* 0x0011240001087983 */ /* 0x000f680000300800 */
[----:B------:R-:W5:Y:S01]  /*60b70*/  LDL.LU R10, [R1+0x1120] ;  /* 0x00112000010a7983 */ /* 0x000f620000300800 */
[----:B------:R-:W-:-:S02]  /*60b80*/  PRMT R20, R20, 0x3340, R7 ;  /* 0x0000334014147816 */ /* 0x000fc40000000007 */
[----:B------:R-:W-:Y:S01]  /*60b90*/  PRMT R21, R21, 0x3340, R9 ;  /* 0x0000334015157816 */ /* 0x000fe20000000009 */
[----:B------:R-:W5:Y:S04]  /*60ba0*/  LDL.LU R7, [R1+0x111c] ;  /* 0x00111c0001077983 */ /* 0x000f680000300800 */
[----:B------:R-:W5:Y:S01]  /*60bb0*/  LDL.LU R9, [R1+0x1118] ;  /* 0x0011180001097983 */ /* 0x000f620000300800 */
[----:B------:R-:W-:-:S03]  /*60bc0*/  PRMT R18, R18, 0x5410, R14 ;  /* 0x0000541012127816 */ /* 0x000fc6000000000e */
[----:B------:R-:W5:Y:S01]  /*60bd0*/  LDL.LU R14, [R1+0x184] ;  /* 0x00018400010e7983 */ /* 0x000f620000300800 */
[----:B------:R-:W-:Y:S02]  /*60be0*/  PRMT R16, R16, 0x3340, R1 ;  /* 0x0000334010107816 */ /* 0x000fe40000000001 */
[----:B------:R-:W-:Y:S01]  /*60bf0*/  PRMT R19, R19, 0x5410, R15 ;  /* 0x0000541013137816 */ /* 0x000fe2000000000f */
[----:B------:R0:W-:Y:S04]  /*60c00*/  STL [R1+0x1a8], R18 ;  /* 0x0001a81201007387 */ /* 0x0001e80000100800 */
[----:B------:R-:W5:Y:S04]  /*60c10*/  LDL.LU R15, [R1+0x16c] ;  /* 0x00016c00010f7983 */ /* 0x000f680000300800 */
[----:B------:R1:W-:Y:S01]  /*60c20*/  STL [R1+0x1a4], R19 ;  /* 0x0001a41301007387 */ /* 0x0003e20000100800 */
[----:B------:R-:W-:-:S02]  /*60c30*/  PRMT R17, R17, 0x3340, R1 ;  /* 0x0000334011117816 */ /* 0x000fc40000000001 */
[----:B0-----:R-:W-:Y:S02]  /*60c40*/  PRMT R18, R20, 0x5410, R16 ;  /* 0x0000541014127816 */ /* 0x001fe40000000010 */
[----:B------:R-:W5:Y:S01]  /*60c50*/  LDL.LU R16, [R1+0x104] ;  /* 0x0001040001107983 */ /* 0x000f620000300800 */
[----:B-1----:R-:W-:-:S03]  /*60c60*/  PRMT R19, R21, 0x5410, R17 ;  /* 0x0000541015137816 */ /* 0x002fc60000000011 */
[----:B------:R-:W-:Y:S04]  /*60c70*/  STL [R1+0x1b8], R18 ;  /* 0x0001b81201007387 */ /* 0x000fe80000100800 */
[----:B------:R-:W5:Y:S04]  /*60c80*/  LDL.LU R17, [R1+0x11c] ;  /* 0x00011c0001117983 */ /* 0x000f680000300800 */
[----:B------:R2:W-:Y:S02]  /*60c90*/  STL [R1+0x1b4], R19 ;  /* 0x0001b41301007387 */ /* 0x0005e40000100800 */
[----:B--2---:R-:W-:-:S02]  /*60ca0*/  LOP3.LUT R19, R4, 0xffff, RZ, 0xc0, !PT ;  /* 0x0000ffff04137812 */ /* 0x004fc400078ec0ff */
[----:B---3--:R-:W-:Y:S02]  /*60cb0*/  LOP3.LUT R2, R2, 0xffff, RZ, 0xc0, !PT ;  /* 0x0000ffff02027812 */ /* 0x008fe400078ec0ff */
[----:B----4-:R-:W-:Y:S02]  /*60cc0*/  LOP3.LUT R4, R24, 0xffff, RZ, 0xc0, !PT ;  /* 0x0000ffff18047812 */ /* 0x010fe400078ec0ff */
[----:B-----5:R-:W-:Y:S02]  /*60cd0*/  LOP3.LUT R21, R3, 0xffff, RZ, 0xc0, !PT ;  /* 0x0000ffff03157812 */ /* 0x020fe400078ec0ff */
[----:B------:R-:W-:Y:S02]  /*60ce0*/  LOP3.LUT R0, R0, 0xffff, RZ, 0xc0, !PT ;  /* 0x0000ffff00007812 */ /* 0x000fe400078ec0ff */
[----:B------:R-:W-:Y:S02]  /*60cf0*/  LOP3.LUT R18, R14, 0xffff, RZ, 0xc0, !PT ;  /* 0x0000ffff0e127812 */ /* 0x000fe400078ec0ff */
[----:B------:R-:W-:-:S03]  /*60d00*/  LOP3.LUT R14, R23, 0xffff, RZ, 0xc0, !PT ;  /* 0x0000ffff170e7812 */ /* 0x000fc600078ec0ff */
[----:B------:R-:W-:Y:S04]  /*60d10*/  STL [R1+0xdc], R18 ;  /* 0x0000dc1201007387 */ /* 0x000fe80000100800 */
[----:B------:R-:W-:Y:S04]  /*60d20*/  STL [R1+0xe0], R2 ;  /* 0x0000e00201007387 */ /* 0x000fe80000100800 */
[----:B------:R-:W-:Y:S01]  /*60d30*/  STL [R1+0xe8], R19 ;  /* 0x0000e81301007387 */ /* 0x000fe20000100800 */
[----:B------:R-:W-:-:S03]  /*60d40*/  LOP3.LUT R15, R15, 0xffff, RZ, 0xc0, !PT ;  /* 0x0000ffff0f0f7812 */ /* 0x000fc600078ec0ff */
[----:B------:R-:W2:Y:S04]  /*60d50*/  LDL.LU R24, [R1+0x160] ;  /* 0x0001600001187983 */ /* 0x000ea80000300800 */
[----:B------:R0:W-:Y:S04]  /*60d60*/  STL [R1+0xe4], R14 ;  /* 0x0000e40e01007387 */ /* 0x0001e80000100800 */
[----:B------:R-:W-:Y:S04]  /*60d70*/  STL [R1+0xec], R4 ;  /* 0x0000ec0401007387 */ /* 0x000fe80000100800 */
[----:B------:R-:W3:Y:S01]  /*60d80*/  LDL.LU R23, [R1+0x15c] ;  /* 0x00015c0001177983 */ /* 0x000ee20000300800 */
[----:B------:R-:W-:-:S03]  /*60d90*/  LOP3.LUT R20, R16, 0xffff, RZ, 0xc0, !PT ;  /* 0x0000ffff10147812 */ /* 0x000fc600078ec0ff */
[----:B------:R1:W-:Y:S01]  /*60da0*/  STL [R1+0xf0], R15 ;  /* 0x0000f00f01007387 */ /* 0x0003e20000100800 */
[----:B------:R-:W-:Y:S02]  /*60db0*/  LOP3.LUT R16, R5, 0xffff, RZ, 0xc0, !PT ;  /* 0x0000ffff05107812 */ /* 0x000fe400078ec0ff */
[----:B------:R-:W-:Y:S01]  /*60dc0*/  LOP3.LUT R3, R6, 0xffff, RZ, 0xc0, !PT ;  /* 0x0000ffff06037812 */ /* 0x000fe200078ec0ff */
[----:B------:R4:W-:Y:S04]  /*60dd0*/  STL [R1+0x104], R20 ;  /* 0x0001041401007387 */ /* 0x0009e80000100800 */
[----:B------:R-:W-:Y:S04]  /*60de0*/  STL [R1+0x108], R0 ;  /* 0x0001080001007387 */ /* 0x000fe80000100800 */
[----:B------:R-:W-:Y:S01]  /*60df0*/  STL [R1+0x110], R21 ;  /* 0x0001101501007387 */ /* 0x000fe20000100800 */
[----:B------:R-:W-:-:S03]  /*60e00*/  LOP3.LUT R17, R17, 0xffff, RZ, 0xc0, !PT ;  /* 0x0000ffff11117812 */ /* 0x000fc600078ec0ff */
[----:B------:R-:W5:Y:S04]  /*60e10*/  LDL.LU R6, [R1+0x100] ;  /* 0x0001000001067983 */ /* 0x000f680000300800 */
[----:B------:R4:W-:Y:S01]  /*60e20*/  STL [R1+0x10c], R16 ;  /* 0x00010c1001007387 */ /* 0x0009e20000100800 */
[--C-:B0-----:R-:W-:Y:S02]  /*60e30*/  PRMT R14, R14, 0x3340, R1.reuse ;  /* 0x000033400e0e7816 */ /* 0x101fe40000000001 */
[----:B------:R-:W-:Y:S01]  /*60e40*/  PRMT R18, R18, 0x3340, R2 ;  /* 0x0000334012127816 */ /* 0x000fe20000000002 */
[----:B------:R0:W-:Y:S04]  /*60e50*/  STL [R1+0x114], R3 ;  /* 0x0001140301007387 */ /* 0x0001e80000100800 */
[----:B------:R-:W5:Y:S01]  /*60e60*/  LDL.LU R5, [R1+0xfc] ;  /* 0x0000fc0001057983 */ /* 0x000f620000300800 */
[----:B-1----:R-:W-:-:S03]  /*60e70*/  PRMT R15, R15, 0x3340, R1 ;  /* 0x000033400f0f7816 */ /* 0x002fc60000000001 */
[----:B------:R1:W-:Y:S01]  /*60e80*/  STL [R1+0x118], R17 ;  /* 0x0001181101007387 */ /* 0x0003e20000100800 */
[----:B------:R-:W-:-:S03]  /*60e90*/  PRMT R19, R19, 0x3340, R4 ;  /* 0x0000334013137816 */ /* 0x000fc60000000004 */
[----:B------:R-:W5:Y:S01]  /*60ea0*/  LDL.LU R2, [R1+0x1114] ;  /* 0x0011140001027983 */ /* 0x000f620000300800 */
[----:B------:R-:W-:-:S03]  /*60eb0*/  PRMT R14, R18, 0x5410, R14 ;  /* 0x00005410120e7816 */ /* 0x000fc6000000000e */
[----:B------:R-:W5:Y:S01]  /*60ec0*/  LDL.LU R4, [R1+0x1110] ;  /* 0x0011100001047983 */ /* 0x000f620000300800 */
[----:B----4-:R-:W-:Y:S02]  /*60ed0*/  PRMT R20, R20, 0x3340, R0 ;  /* 0x0000334014147816 */ /* 0x010fe40000000000 */
[----:B------:R-:W-:Y:S01]  /*60ee0*/  PRMT R16, R16, 0x3340, R1 ;  /* 0x0000334010107816 */ /* 0x000fe20000000001 */
[----:B------:R-:W4:Y:S01]  /*60ef0*/  LDL.LU R0, [R1+0x110c] ;  /* 0x00110c0001007983 */ /* 0x000f220000300800 */
[----:B------:R-:W-:-:S03]  /*60f00*/  PRMT R21, R21, 0x3340, R3 ;  /* 0x0000334015157816 */ /* 0x000fc60000000003 */
[----:B0-----:R-:W4:Y:S01]  /*60f10*/  LDL.LU R3, [R1+0x1108] ;  /* 0x0011080001037983 */ /* 0x001f220000300800 */
[----:B------:R-:W-:-:S03]  /*60f20*/  PRMT R15, R19, 0x5410, R15 ;  /* 0x00005410130f7816 */ /* 0x000fc6000000000f */
[----:B------:R-:W4:Y:S04]  /*60f30*/  LDL.LU R18, [R1+0x168] ;  /* 0x0001680001127983 */ /* 0x000f280000300800 */
[----:B------:R0:W-:Y:S01]  /*60f40*/  STL [R1+0x194], R14 ;  /* 0x0001940e01007387 */ /* 0x0001e20000100800 */
[----:B-1----:R-:W-:Y:S02]  /*60f50*/  PRMT R17, R17, 0x3340, R1 ;  /* 0x0000334011117816 */ /* 0x002fe40000000001 */
[----:B------:R-:W-:Y:S02]  /*60f60*/  PRMT R16, R20, 0x5410, R16 ;  /* 0x0000541014107816 */ /* 0x000fe40000000010 */
[----:B------:R-:W-:Y:S01]  /*60f70*/  PRMT R17, R21, 0x5410, R17 ;  /* 0x0000541015117816 */ /* 0x000fe20000000011 */
[----:B0-----:R-:W4:Y:S04]  /*60f80*/  LDL.LU R14, [R1+0x158] ;  /* 0x00015800010e7983 */ /* 0x001f280000300800 */
[----:B------:R-:W4:Y:S04]  /*60f90*/  LDL.LU R19, [R1+0x164] ;  /* 0x0001640001137983 */ /* 0x000f280000300800 */
[----:B------:R0:W-:Y:S04]  /*60fa0*/  STL [R1+0x198], R15 ;  /* 0x0001980f01007387 */ /* 0x0001e80000100800 */
[----:B0-----:R-:W4:Y:S04]  /*60fb0*/  LDL.LU R15, [R1+0x154] ;  /* 0x00015400010f7983 */ /* 0x001f280000300800 */
[----:B------:R-:W4:Y:S04]  /*60fc0*/  LDL.LU R20, [R1+0x150] ;  /* 0x0001500001147983 */ /* 0x000f280000300800 */
[----:B------:R0:W-:Y:S04]  /*60fd0*/  STL [R1+0x1ac], R16 ;  /* 0x0001ac1001007387 */ /* 0x0001e80000100800 */
[----:B0-----:R-:W4:Y:S04]  /*60fe0*/  LDL.LU R16, [R1+0xf8] ;  /* 0x0000f80001107983 */ /* 0x001f280000300800 */
[----:B------:R-:W4:Y:S04]  /*60ff0*/  LDL.LU R21, [R1+0x14c] ;  /* 0x00014c0001157983 */ /* 0x000f280000300800 */
[----:B------:R0:W-:Y:S04]  /*61000*/  STL [R1+0x1b0], R17 ;  /* 0x0001b01101007387 */ /* 0x0001e80000100800 */
[----:B0-----:R-:W4:Y:S01]  /*61010*/  LDL.LU R17, [R1+0xb8] ;  /* 0x0000b80001117983 */ /* 0x001f220000300800 */
[----:B--2---:R-:W-:-:S02]  /*61020*/  LOP3.LUT R24, R24, 0xffff, RZ, 0xc0, !PT ;  /* 0x0000ffff18187812 */ /* 0x004fc400078ec0ff */
[----:B---3--:R-:W-:Y:S02]  /*61030*/  LOP3.LUT R23, R23, 0xffff, RZ, 0xc0, !PT ;  /* 0x0000ffff17177812 */ /* 0x008fe400078ec0ff */
[----:B-----5:R-:W-:Y:S02]  /*61040*/  LOP3.LUT R6, R6, 0xffff, RZ, 0xc0, !PT ;  /* 0x0000ffff06067812 */ /* 0x020fe400078ec0ff */
[----:B------:R-:W-:Y:S02]  /*61050*/  LOP3.LUT R5, R5, 0xffff, RZ, 0xc0, !PT ;  /* 0x0000ffff05057812 */ /* 0x000fe400078ec0ff */
[----:B----4-:R-:W-:-:S05]  /*61060*/  LOP3.LUT R18, R18, 0xffff, RZ, 0xc0, !PT ;  /* 0x0000ffff12127812 */ /* 0x010fca00078ec0ff */
[----:B------:R0:W-:Y:S04]  /*61070*/  STL [R1+0x11c], R18 ;  /* 0x00011c1201007387 */ /* 0x0001e80000100800 */
[----:B------:R-:W-:Y:S01]  /*61080*/  STL [R1+0x120], R24 ;  /* 0x0001201801007387 */ /* 0x000fe20000100800 */
[----:B------:R-:W-:Y:S02]  /*61090*/  LOP3.LUT R14, R14, 0xffff, RZ, 0xc0, !PT ;  /* 0x0000ffff0e0e7812 */ /* 0x000fe400078ec0ff */
[----:B------:R-:W-:-:S05]  /*610a0*/  LOP3.LUT R19, R19, 0xffff, RZ, 0xc0, !PT ;  /* 0x0000ffff13137812 */ /* 0x000fca00078ec0ff */
[----:B------:R1:W-:Y:S04]  /*610b0*/  STL [R1+0x128], R19 ;  /* 0x0001281301007387 */ /* 0x0003e80000100800 */
[----:B------:R-:W-:Y:S04]  /*610c0*/  STL [R1+0x124], R14 ;  /* 0x0001240e01007387 */ /* 0x000fe80000100800 */
[----:B------:R-:W-:Y:S01]  /*610d0*/  STL [R1+0x12c], R23 ;  /* 0x00012c1701007387 */ /* 0x000fe20000100800 */
[----:B------:R-:W-:Y:S02]  /*610e0*/  LOP3.LUT R15, R15, 0xffff, RZ, 0xc0, !PT ;  /* 0x0000ffff0f0f7812 */ /* 0x000fe400078ec0ff */
[----:B------:R-:W-:-:S03]  /*610f0*/  LOP3.LUT R20, R20, 0xffff, RZ, 0xc0, !PT ;  /* 0x0000ffff14147812 */ /* 0x000fc600078ec0ff */
[----:B------:R-:W-:Y:S04]  /*61100*/  STL [R1+0x134], R15 ;  /* 0x0001340f01007387 */ /* 0x000fe80000100800 */
[----:B------:R2:W-:Y:S04]  /*61110*/  STL [R1+0x150], R20 ;  /* 0x0001501401007387 */ /* 0x0005e80000100800 */
[----:B------:R3:W-:Y:S01]  /*61120*/  STL [R1+0x148], R6 ;  /* 0x0001480601007387 */ /* 0x0007e20000100800 */
[----:B------:R-:W-:Y:S02]  /*61130*/  LOP3.LUT R16, R16, 0xffff, RZ, 0xc0, !PT ;  /* 0x0000ffff10107812 */ /* 0x000fe400078ec0ff */
[----:B------:R-:W-:-:S02]  /*61140*/  LOP3.LUT R21, R21, 0xffff, RZ, 0xc0, !PT ;  /* 0x0000ffff15157812 */ /* 0x000fc400078ec0ff */
[----:B0-----:R-:W-:-:S03]  /*61150*/  PRMT R18, R18, 0x3340, R24 ;  /* 0x0000334012127816 */ /* 0x001fc60000000018 */
[----:B------:R0:W-:Y:S04]  /*61160*/  STL [R1+0x158], R21 ;  /* 0x0001581501007387 */ /* 0x0001e80000100800 */
[----:B------:R-:W-:Y:S04]  /*61170*/  STL [R1+0x144], R16 ;  /* 0x0001441001007387 */ /* 0x000fe80000100800 */
[----:B------:R4:W-:Y:S01]  /*61180*/  STL [R1+0x154], R5 ;  /* 0x0001540501007387 */ /* 0x0009e20000100800 */
[----:B------:R-:W-:Y:S02]  /*61190*/  LOP3.LUT R17, R17, 0xffff, RZ, 0xc0, !PT ;  /* 0x0000ffff11117812 */ /* 0x000fe400078ec0ff */
[----:B-1----:R-:W-:-:S02]  /*611a0*/  PRMT R19, R19, 0x3340, R23 ;  /* 0x0000334013137816 */ /* 0x002fc40000000017 */
[----:B--2---:R-:W-:Y:S01]  /*611b0*/  PRMT R20, R20, 0x3340, R6 ;  /* 0x0000334014147816 */ /* 0x004fe20000000006 */
[----:B------:R1:W-:Y:S04]  /*611c0*/  STL [R1+0x14c], R17 ;  /* 0x00014c1101007387 */ /* 0x0003e80000100800 */
[----:B------:R-:W2:Y:S04]  /*611d0*/  LDL.LU R24, [R1+0x1104] ;  /* 0x0011040001187983 */ /* 0x000ea80000300800 */
[----:B------:R-:W5:Y:S04]  /*611e0*/  LDL.LU R23, [R1+0x1100] ;  /* 0x0011000001177983 */ /* 0x000f680000300800 */
[----:B---3--:R-:W3:Y:S01]  /*611f0*/  LDL.LU R6, [R1+0x10fc] ;  /* 0x0010fc0001067983 */ /* 0x008ee20000300800 */
[----:B0-----:R-:W-:-:S03]  /*61200*/  PRMT R21, R21, 0x3340, R5 ;  /* 0x0000334015157816 */ /* 0x001fc60000000005 */
[----:B----4-:R-:W4:Y:S01]  /*61210*/  LDL.LU R5, [R1+0x10f8] ;  /* 0x0010f80001057983 */ /* 0x010f220000300800 */
[----:B------:R-:W-:Y:S02]  /*61220*/  PRMT R14, R14, 0x3340, R1 ;  /* 0x000033400e0e7816 */ /* 0x000fe40000000001 */
[----:B------:R-:W-:Y:S02]  /*61230*/  SHF.R.U32.HI R0, RZ, 0x8, R0 ;  /* 0x00000008ff007819 */ /* 0x000fe40000011600 */
[----:B------:R-:W-:Y:S02]  /*61240*/  SHF.R.U32.HI R3, RZ, 0x8, R3 ;  /* 0x00000008ff037819 */ /* 0x000fe40000011603 */
[--C-:B------:R-:W-:Y:S02]  /*61250*/  PRMT R15, R15, 0x3340, R1.reuse ;  /* 0x000033400f0f7816 */ /* 0x100fe40000000001 */
[----:B------:R-:W-:Y:S02]  /*61260*/  PRMT R14, R18, 0x5410, R14 ;  /* 0x00005410120e7816 */ /* 0x000fe4000000000e */
[----:B------:R-:W-:-:S02]  /*61270*/  PRMT R16, R16, 0x3340, R1 ;  /* 0x0000334010107816 */ /* 0x000fc40000000001 */
[----:B-1----:R-:W-:Y:S02]  /*61280*/  PRMT R17, R17, 0x3340, R1 ;  /* 0x0000334011117816 */ /* 0x002fe40000000001 */
[----:B------:R-:W-:Y:S02]  /*61290*/  LOP3.LUT R3, R3, 0xffff, RZ, 0xc0, !PT ;  /* 0x0000ffff03037812 */ /* 0x000fe400078ec0ff */
[----:B------:R-:W-:Y:S02]  /*612a0*/  LOP3.LUT R0, R0, 0xffff, RZ, 0xc0, !PT ;  /* 0x0000ffff00007812 */ /* 0x000fe400078ec0ff */
[----:B------:R-:W-:Y:S02]  /*612b0*/  PRMT R18, R19, 0x5410, R15 ;  /* 0x0000541013127816 */ /* 0x000fe4000000000f */
[----:B------:R-:W-:Y:S02]  /*612c0*/  SHF.R.U32.HI R2, RZ, 0x8, R2 ;  /* 0x00000008ff027819 */ /* 0x000fe40000011602 */
[----:B------:R-:W-:-:S02]  /*612d0*/  SHF.R.U32.HI R4, RZ, 0x8, R4 ;  /* 0x00000008ff047819 */ /* 0x000fc40000011604 */
[----:B------:R-:W-:Y:S01]  /*612e0*/  PRMT R15, R20, 0x5410, R16 ;  /* 0x00005410140f7816 */ /* 0x000fe20000000010 */
[----:B------:R0:W-:Y:S01]  /*612f0*/  STL [R1+0x18c], R14 ;  /* 0x00018c0e01007387 */ /* 0x0001e20000100800 */
[----:B------:R-:W-:Y:S02]  /*61300*/  PRMT R0, R0, 0x3340, R3 ;  /* 0x0000334000007816 */ /* 0x000fe40000000003 */
[----:B------:R-:W-:Y:S02]  /*61310*/  LOP3.LUT R4, R4, 0xffff, RZ, 0xc0, !PT ;  /* 0x0000ffff04047812 */ /* 0x000fe400078ec0ff */
[----:B------:R-:W-:Y:S01]  /*61320*/  LOP3.LUT R2, R2, 0xffff, RZ, 0xc0, !PT ;  /* 0x0000ffff02027812 */ /* 0x000fe200078ec0ff */
[----:B------:R-:W-:Y:S04]  /*61330*/  STL [R1+0x190], R18 ;  /* 0x0001901201007387 */ /* 0x000fe80000100800 */
[----:B------:R-:W-:Y:S01]  /*61340*/  STL [R1+0x19c], R15 ;  /* 0x00019c0f01007387 */ /* 0x000fe20000100800 */
[----:B0-----:R-:W-:-:S02]  /*61350*/  PRMT R14, R21, 0x5410, R17 ;  /* 0x00005410150e7816 */ /* 0x001fc40000000011 */
[----:B------:R-:W-:Y:S02]  /*61360*/  SHF.R.U32.HI R7, RZ, 0x8, R7 ;  /* 0x00000008ff077819 */ /* 0x000fe40000011607 */
[----:B------:R-:W-:Y:S02]  /*61370*/  SHF.R.U32.HI R9, RZ, 0x8, R9 ;  /* 0x00000008ff097819 */ /* 0x000fe40000011609 */
[----:B------:R-:W-:Y:S01]  /*61380*/  PRMT R2, R2, 0x3340, R4 ;  /* 0x0000334002027816 */ /* 0x000fe20000000004 */
[----:B------:R-:W-:Y:S04]  /*61390*/  STL [R1+0x1a0], R14 ;  /* 0x0001a00e01007387 */ /* 0x000fe80000100800 */
[----:B------:R0:W-:Y:S01]  /*613a0*/  STL [R1+0x188], R0 ;  /* 0x0001880001007387 */ /* 0x0001e20000100800 */
[----:B------:R-:W-:-:S02]  /*613b0*/  LOP3.LUT R9, R9, 0xffff, RZ, 0xc0, !PT ;  /* 0x0000ffff09097812 */ /* 0x000fc400078ec0ff */
[----:B------:R-:W-:Y:S02]  /*613c0*/  LOP3.LUT R7, R7, 0xffff, RZ, 0xc0, !PT ;  /* 0x0000ffff07077812 */ /* 0x000fe400078ec0ff */
[----:B------:R-:W-:Y:S02]  /*613d0*/  SHF.R.U32.HI R8, RZ, 0x8, R8 ;  /* 0x00000008ff087819 */ /* 0x000fe40000011608 */
[----:B------:R-:W-:Y:S02]  /*613e0*/  SHF.R.U32.HI R10, RZ, 0x8, R10 ;  /* 0x00000008ff0a7819 */ /* 0x000fe4000001160a */
[----:B------:R-:W-:Y:S02]  /*613f0*/  LOP3.LUT R8, R8, 0xffff, RZ, 0xc0, !PT ;  /* 0x0000ffff08087812 */ /* 0x000fe400078ec0ff */
[----:B------:R-:W-:Y:S02]  /*61400*/  LOP3.LUT R10, R10, 0xffff, RZ, 0xc0, !PT ;  /* 0x0000ffff0a0a7812 */ /* 0x000fe400078ec0ff */
[----:B------:R-:W-:-:S02]  /*61410*/  SHF.R.U32.HI R25, RZ, 0x8, R25 ;  /* 0x00000008ff197819 */ /* 0x000fc40000011619 */
[----:B------:R-:W-:Y:S02]  /*61420*/  SHF.R.U32.HI R27, RZ, 0x8, R27 ;  /* 0x00000008ff1b7819 */ /* 0x000fe4000001161b */
[----:B------:R-:W-:Y:S02]  /*61430*/  LOP3.LUT R25, R25, 0xffff, RZ, 0xc0, !PT ;  /* 0x0000ffff19197812 */ /* 0x000fe400078ec0ff */
[----:B------:R-:W-:Y:S02]  /*61440*/  LOP3.LUT R27, R27, 0xffff, RZ, 0xc0, !PT ;  /* 0x0000ffff1b1b7812 */ /* 0x000fe400078ec0ff */
[----:B---3--:R-:W-:Y:S02]  /*61450*/  SHF.R.U32.HI R6, RZ, 0x8, R6 ;  /* 0x00000008ff067819 */ /* 0x008fe40000011606 */
[----:B----4-:R-:W-:Y:S02]  /*61460*/  SHF.R.U32.HI R5, RZ, 0x8, R5 ;  /* 0x00000008ff057819 */ /* 0x010fe40000011605 */
[----:B------:R-:W-:-:S02]  /*61470*/  LOP3.LUT R6, R6, 0xffff, RZ, 0xc0, !PT ;  /* 0x0000ffff06067812 */ /* 0x000fc400078ec0ff */
[----:B------:R-:W-:Y:S02]  /*61480*/  LOP3.LUT R5, R5, 0xffff, RZ, 0xc0, !PT ;  /* 0x0000ffff05057812 */ /* 0x000fe400078ec0ff */
[--C-:B0-----:R-:W-:Y:S02]  /*61490*/  PRMT R0, R6, 0x3340, R1.reuse ;  /* 0x0000334006007816 */ /* 0x101fe40000000001 */
[----:B------:R-:W-:-:S05]  /*614a0*/  PRMT R3, R5, 0x3340, R1 ;  /* 0x0000334005037816 */ /* 0x000fca0000000001 */
[----:B------:R0:W-:Y:S04]  /*614b0*/  STL [R1+0x184], R3 ;  /* 0x0001840301007387 */ /* 0x0001e80000100800 */
[----:B------:R-:W-:Y:S04]  /*614c0*/  STL [R1+0x180], R2 ;  /* 0x0001800201007387 */ /* 0x000fe80000100800 */
[----:B------:R1:W-:Y:S01]  /*614d0*/  STL [R1+0x17c], R0 ;  /* 0x00017c0001007387 */ /* 0x0003e20000100800 */
[----:B-----5:R-:W-:Y:S02]  /*614e0*/  SHF.R.U32.HI R23, RZ, 0x8, R23 ;  /* 0x00000008ff177819 */ /* 0x020fe40000011617 */
[----:B--2---:R-:W-:Y:S01]  /*614f0*/  SHF.R.U32.HI R24, RZ, 0x8, R24 ;  /* 0x00000008ff187819 */ /* 0x004fe20000011618 */
[----:B0-----:R-:W2:Y:S04]  /*61500*/  LDL.LU R3, [R1] ;  /* 0x0000000001037983 */ /* 0x001ea80000300800 */
[----:B------:R-:W3:Y:S01]  /*61510*/  LDL.LU R17, [R1+0x8] ;  /* 0x0000080001117983 */ /* 0x000ee20000300800 */
[----:B-1----:R-:W-:-:S02]  /*61520*/  PRMT R0, R7, 0x3340, R9 ;  /* 0x0000334007007816 */ /* 0x002fc40000000009 */
[----:B------:R-:W-:-:S03]  /*61530*/  LOP3.LUT R23, R23, 0xffff, RZ, 0xc0, !PT ;  /* 0x0000ffff17177812 */ /* 0x000fc600078ec0ff */
[----:B------:R0:W-:Y:S04]  /*61540*/  STL [R1+0x178], R0 ;  /* 0x0001780001007387 */ /* 0x0001e80000100800 */
[----:B------:R-:W4:Y:S01]  /*61550*/  LDL.LU R14, [R1+0x10] ;  /* 0x00001000010e7983 */ /* 0x000f220000300800 */
[----:B------:R-:W-:Y:S02]  /*61560*/  LOP3.LUT R24, R24, 0xffff, RZ, 0xc0, !PT ;  /* 0x0000ffff18187812 */ /* 0x000fe400078ec0ff */
[--C-:B------:R-:W-:Y:S02]  /*61570*/  PRMT R4, R23, 0x3340, R1.reuse ;  /* 0x0000334017047816 */ /* 0x100fe40000000001 */
[----:B------:R-:W-:Y:S02]  /*61580*/  PRMT R2, R8, 0x3340, R10 ;  /* 0x0000334008027816 */ /* 0x000fe4000000000a */
[----:B0-----:R-:W-:Y:S01]  /*61590*/  PRMT R0, R24, 0x3340, R1 ;  /* 0x0000334018007816 */ /* 0x001fe20000000001 */
[----:B------:R-:W-:Y:S04]  /*615a0*/  STL [R1+0x174], R4 ;  /* 0x0001740401007387 */ /* 0x000fe80000100800 */
[----:B------:R-:W-:Y:S04]  /*615b0*/  STL [R1+0x170], R2 ;  /* 0x0001700201007387 */ /* 0x000fe80000100800 */
[----:B------:R0:W-:Y:S04]  /*615c0*/  STL [R1+0x16c], R0 ;  /* 0x00016c0001007387 */ /* 0x0001e80000100800 */
[----:B------:R-:W5:Y:S04]  /*615d0*/  LDL.LU R21, [R1+0x4] ;  /* 0x0000040001157983 */ /* 0x000f680000300800 */
[----:B------:R-:W5:Y:S01]  /*615e0*/  LDL.LU R20, [R1+0xc] ;  /* 0x00000c0001147983 */ /* 0x000f620000300800 */
[----:B0-----:R-:W-:-:S05]  /*615f0*/  PRMT R0, R25, 0x3340, R27 ;  /* 0x0000334019007816 */ /* 0x001fca000000001b */
[----:B------:R0:W-:Y:S04]  /*61600*/  STL [R1+0x168], R0 ;  /* 0x0001680001007387 */ /* 0x0001e80000100800 */
[----:B------:R-:W5:Y:S04]  /*61610*/  LDL.LU R16, [R1+0x14] ;  /* 0x0000140001107983 */ /* 0x000f680000300800 */
[----:B------:R-:W5:Y:S04]  /*61620*/  LDL.LU R19, [R1+0x18] ;  /* 0x0000180001137983 */ /* 0x000f680000300800 */
[----:B------:R-:W5:Y:S01]  /*61630*/  LDL.LU R15, [R1+0x1c] ;  /* 0x00001c00010f7983 */ /* 0x000f620000300800 */
[----:B------:R-:W-:-:S02]  /*61640*/  SHF.R.U32.HI R29, RZ, 0x8, R29 ;  /* 0x00000008ff1d7819 */ /* 0x000fc4000001161d */
[----:B------:R-:W-:Y:S02]  /*61650*/  SHF.R.U32.HI R26, RZ, 0x8, R26 ;  /* 0x00000008ff1a7819 */ /* 0x000fe4000001161a */
[----:B------:R-:W-:Y:S02]  /*61660*/  SHF.R.U32.HI R28, RZ, 0x8, R28 ;  /* 0x00000008ff1c7819 */ /* 0x000fe4000001161c */
[----:B------:R-:W-:Y:S02]  /*61670*/  SHF.R.U32.HI R13, RZ, 0x8, R13 ;  /* 0x00000008ff0d7819 */ /* 0x000fe4000001160d */
[----:B------:R-:W-:Y:S02]  /*61680*/  LOP3.LUT R29, R29, 0xffff, RZ, 0xc0, !PT ;  /* 0x0000ffff1d1d7812 */ /* 0x000fe400078ec0ff */
[----:B------:R-:W-:Y:S02]  /*61690*/  LOP3.LUT R26, R26, 0xffff, RZ, 0xc0, !PT ;  /* 0x0000ffff1a1a7812 */ /* 0x000fe400078ec0ff */
[----:B------:R-:W-:-:S02]  /*616a0*/  LOP3.LUT R28, R28, 0xffff, RZ, 0xc0, !PT ;  /* 0x0000ffff1c1c7812 */ /* 0x000fc400078ec0ff */
[----:B------:R-:W-:Y:S01]  /*616b0*/  LOP3.LUT R13, R13, 0xffff, RZ, 0xc0, !PT ;  /* 0x0000ffff0d0d7812 */ /* 0x000fe200078ec0ff */
[----:B------:R-:W5:Y:S01]  /*616c0*/  LDL.LU R18, [R1+0x20] ;  /* 0x0000200001127983 */ /* 0x000f620000300800 */
[----:B------:R-:W-:Y:S02]  /*616d0*/  PRMT R4, R29, 0x3340, R1 ;  /* 0x000033401d047816 */ /* 0x000fe40000000001 */
[----:B------:R-:W-:Y:S02]  /*616e0*/  PRMT R2, R26, 0x3340, R28 ;  /* 0x000033401a027816 */ /* 0x000fe4000000001c */
[----:B------:R-:W-:Y:S02]  /*616f0*/  SHF.R.U32.HI R22, RZ, 0x8, R22 ;  /* 0x00000008ff167819 */ /* 0x000fe40000011616 */
[----:B------:R-:W-:Y:S02]  /*61700*/  SHF.R.U32.HI R11, RZ, 0x8, R11 ;  /* 0x00000008ff0b7819 */ /* 0x000fe4000001160b */
[----:B0-----:R-:W-:Y:S01]  /*61710*/  PRMT R0, R13, 0x3340, R1 ;  /* 0x000033400d007816 */ /* 0x001fe20000000001 */
[----:B------:R0:W-:Y:S01]  /*61720*/  STL [R1+0x164], R4 ;  /* 0x0001640401007387 */ /* 0x0001e20000100800 */
[----:B------:R-:W-:-:S02]  /*61730*/  LOP3.LUT R22, R22, 0xffff, RZ, 0xc0, !PT ;  /* 0x0000ffff16167812 */ /* 0x000fc400078ec0ff */
[----:B------:R-:W-:Y:S01]  /*61740*/  LOP3.LUT R11, R11, 0xffff, RZ, 0xc0, !PT ;  /* 0x0000ffff0b0b7812 */ /* 0x000fe200078ec0ff */
[----:B------:R-:W-:Y:S04]  /*61750*/  STL [R1+0x160], R2 ;  /* 0x0001600201007387 */ /* 0x000fe80000100800 */
[----:B------:R-:W-:Y:S04]  /*61760*/  STL [R1+0x15c], R0 ;  /* 0x00015c0001007387 */ /* 0x000fe80000100800 */
[----:B------:R-:W5:Y:S04]  /*61770*/  LDL.LU R10, [R1+0x24] ;  /* 0x00002400010a7983 */ /* 0x000f680000300800 */
[----:B------:R-:W5:Y:S01]  /*61780*/  LDL.LU R23, [R1+0x28] ;  /* 0x0000280001177983 */ /* 0x000f620000300800 */
[----:B------:R-:W-:-:S02]  /*61790*/  SHF.R.U32.HI R12, RZ, 0x8, R12 ;  /* 0x00000008ff0c7819 */ /* 0x000fc4000001160c */
[----:B0-----:R-:W-:Y:S02]  /*617a0*/  PRMT R4, R22, 0x3340, R11 ;  /* 0x0000334016047816 */ /* 0x001fe4000000000b */
[----:B------:R-:W-:-:S03]  /*617b0*/  LOP3.LUT R12, R12, 0xffff, RZ, 0xc0, !PT ;  /* 0x0000ffff0c0c7812 */ /* 0x000fc600078ec0ff */
[----:B------:R0:W-:Y:S04]  /*617c0*/  STL [R1+0x140], R4 ;  /* 0x0001400401007387 */ /* 0x0001e80000100800 */
[----:B------:R-:W5:Y:S04]  /*617d0*/  LDL.LU R7, [R1+0x2c] ;  /* 0x00002c0001077983 */ /* 0x000f680000300800 */
[----:B------:R-:W5:Y:S01]  /*617e0*/  LDL.LU R9, [R1+0x30] ;  /* 0x0000300001097983 */ /* 0x000f620000300800 */
[----:B0-----:R-:W-:Y:S02]  /*617f0*/  PRMT R4, R12, 0x3340, R1 ;  /* 0x000033400c047816 */ /* 0x001fe40000000001 */
[----:B--2---:R-:W-:-:S02]  /*61800*/  SHF.R.U32.HI R0, RZ, 0x8, R3 ;  /* 0x00000008ff007819 */ /* 0x004fc40000011603 */
[----:B---3--:R-:W-:Y:S02]  /*61810*/  SHF.R.U32.HI R3, RZ, 0x8, R17 ;  /* 0x00000008ff037819 */ /* 0x008fe40000011611 */
[----:B------:R-:W2:Y:S01]  /*61820*/  LDL.LU R17, [R1+0x38] ;  /* 0x0000380001117983 */ /* 0x000ea20000300800 */
[----:B------:R-:W-:Y:S02]  /*61830*/  LOP3.LUT R0, R0, 0xffff, RZ, 0xc0, !PT ;  /* 0x0000ffff00007812 */ /* 0x000fe400078ec0ff */
[----:B------:R-:W-:Y:S02]  /*61840*/  LOP3.LUT R3, R3, 0xffff, RZ, 0xc0, !PT ;  /* 0x0000ffff03037812 */ /* 0x000fe400078ec0ff */
[----:B----4-:R-:W-:Y:S02]  /*61850*/  SHF.R.U32.HI R2, RZ, 0x8, R14 ;  /* 0x00000008ff027819 */ /* 0x010fe4000001160e */
[----:B------:R-:W-:Y:S01]  /*61860*/  PRMT R3, R0, 0x3340, R3 ;  /* 0x0000334000037816 */ /* 0x000fe20000000003 */
[----:B------:R-:W3:Y:S01]  /*61870*/  LDL.LU R14, [R1+0x40] ;  /* 0x00004000010e7983 */ /* 0x000ee20000300800 */
[----:B------:R-:W-:-:S03]  /*61880*/  LOP3.LUT R2, R2, 0xffff, RZ, 0xc0, !PT ;  /* 0x0000ffff02027812 */ /* 0x000fc600078ec0ff */
[----:B------:R0:W-:Y:S01]  /*61890*/  STL [R1+0x13c], R4 ;  /* 0x00013c0401007387 */ /* 0x0001e20000100800 */
[----:B------:R-:W-:-:S03]  /*618a0*/  PRMT R0, R2, 0x3340, R1 ;  /* 0x0000334002007816 */ /* 0x000fc60000000001 */
[----:B------:R-:W-:Y:S04]  /*618b0*/  STL [R1+0x138], R3 ;  /* 0x0001380301007387 */ /* 0x000fe80000100800 */
[----:B------:R1:W-:Y:S01]  /*618c0*/  STL [R1+0x130], R0 ;  /* 0x0001300001007387 */ /* 0x0003e20000100800 */
[----:B-----5:R-:W-:Y:S02]  /*618d0*/  SHF.R.U32.HI R5, RZ, 0x8, R21 ;  /* 0x00000008ff057819 */ /* 0x020fe40000011615 */
[----:B0-----:R-:W-:Y:S01]  /*618e0*/  SHF.R.U32.HI R4, RZ, 0x8, R20 ;  /* 0x00000008ff047819 */ /* 0x001fe20000011614 */
[----:B------:R-:W4:Y:S04]  /*618f0*/  LDL.LU R21, [R1+0x34] ;  /* 0x0000340001157983 */ /* 0x000f280000300800 */
[----:B------:R-:W5:Y:S01]  /*61900*/  LDL.LU R20, [R1+0x3c] ;  /* 0x00003c0001147983 */ /* 0x000f620000300800 */
[----:B------:R-:W-:-:S02]  /*61910*/  LOP3.LUT R5, R5, 0xffff, RZ, 0xc0, !PT ;  /* 0x0000ffff05057812 */ /* 0x000fc400078ec0ff */
[----:B------:R-:W-:-:S04]  /*61920*/  LOP3.LUT R4, R4, 0xffff, RZ, 0xc0, !PT ;  /* 0x0000ffff04047812 */ /* 0x000fc800078ec0ff */
[----:B------:R-:W-:-:S05]  /*61930*/  PRMT R4, R5, 0x3340, R4 ;  /* 0x0000334005047816 */ /* 0x000fca0000000004 */
[----:B------:R0:W-:Y:S01]  /*61940*/  STL [R1+0x100], R4 ;  /* 0x0001000401007387 */ /* 0x0001e20000100800 */
[----:B------:R-:W-:Y:S02]  /*61950*/  SHF.R.U32.HI R6, RZ, 0x8, R16 ;  /* 0x00000008ff067819 */ /* 0x000fe40000011610 */
[----:B-1----:R-:W-:Y:S01]  /*61960*/  SHF.R.U32.HI R0, RZ, 0x8, R19 ;  /* 0x00000008ff007819 */ /* 0x002fe20000011613 */
[----:B------:R-:W5:Y:S01]  /*61970*/  LDL.LU R16, [R1+0x44] ;  /* 0x0000440001107983 */ /* 0x000f620000300800 */
[----:B------:R-:W-:-:S03]  /*61980*/  SHF.R.U32.HI R2, RZ, 0x8, R15 ;  /* 0x00000008ff027819 */ /* 0x000fc6000001160f */
[----:B------:R-:W5:Y:S04]  /*61990*/  LDL.LU R19, [R1+0x48] ;  /* 0x0000480001137983 */ /* 0x000f680000300800 */
[----:B------:R-:W5:Y:S01]  /*619a0*/  LDL.LU R15, [R1+0x4c] ;  /* 0x00004c00010f7983 */ /* 0x000f620000300800 */
[----:B------:R-:W-:Y:S02]  /*619b0*/  LOP3.LUT R6, R6, 0xffff, RZ, 0xc0, !PT ;  /* 0x0000ffff06067812 */ /* 0x000fe400078ec0ff */
[----:B------:R-:W-:Y:S02]  /*619c0*/  LOP3.LUT R2, R2, 0xffff, RZ, 0xc0, !PT ;  /* 0x0000ffff02027812 */ /* 0x000fe400078ec0ff */
[----:B------:R-:W-:Y:S02]  /*619d0*/  LOP3.LUT R0, R0, 0xffff, RZ, 0xc0, !PT ;  /* 0x0000ffff00007812 */ /* 0x000fe400078ec0ff */
[----:B------:R-:W-:-:S02]  /*619e0*/  SHF.R.U32.HI R3, RZ, 0x8, R18 ;  /* 0x00000008ff037819 */ /* 0x000fc40000011612 */
[--C-:B0-----:R-:W-:Y:S01]  /*619f0*/  PRMT R4, R6, 0x3340, R1.reuse ;  /* 0x0000334006047816 */ /* 0x101fe20000000001 */
[----:B------:R-:W5:Y:S01]  /*61a00*/  LDL.LU R18, [R1+0x50] ;  /* 0x0000500001127983 */ /* 0x000f620000300800 */
[----:B------:R-:W-:Y:S02]  /*61a10*/  LOP3.LUT R3, R3, 0xffff, RZ, 0xc0, !PT ;  /* 0x0000ffff03037812 */ /* 0x000fe400078ec0ff */
[----:B------:R-:W-:Y:S01]  /*61a20*/  PRMT R2, R0, 0x3340, R2 ;  /* 0x0000334000027816 */ /* 0x000fe20000000002 */
[----:B------:R0:W-:Y:S01]  /*61a30*/  STL [R1+0xfc], R4 ;  /* 0x0000fc0401007387 */ /* 0x0001e20000100800 */
[----:B------:R-:W-:Y:S02]  /*61a40*/  PRMT R0, R3, 0x3340, R1 ;  /* 0x0000334003007816 */ /* 0x000fe40000000001 */
[----:B------:R-:W-:Y:S01]  /*61a50*/  SHF.R.U32.HI R5, RZ, 0x8, R10 ;  /* 0x00000008ff057819 */ /* 0x000fe2000001160a */
[----:B------:R-:W-:Y:S01]  /*61a60*/  STL [R1+0xf8], R2 ;  /* 0x0000f80201007387 */ /* 0x000fe20000100800 */
[----:B0-----:R-:W-:-:S03]  /*61a70*/  SHF.R.U32.HI R4, RZ, 0x8, R23 ;  /* 0x00000008ff047819 */ /* 0x001fc60000011617 */
[----:B------:R0:W-:Y:S01]  /*61a80*/  STL [R1+0xf4], R0 ;  /* 0x0000f40001007387 */ /* 0x0001e20000100800 */
[----:B------:R-:W-:-:S03]  /*61a90*/  LOP3.LUT R5, R5, 0xffff, RZ, 0xc0, !PT ;  /* 0x0000ffff05057812 */ /* 0x000fc600078ec0ff */
[----:B------:R-:W5:Y:S01]  /*61aa0*/  LDL.LU R10, [R1+0x54] ;  /* 0x00005400010a7983 */ /* 0x000f620000300800 */
[----:B------:R-:W-:-:S03]  /*61ab0*/  LOP3.LUT R4, R4, 0xffff, RZ, 0xc0, !PT ;  /* 0x0000ffff04047812 */ /* 0x000fc600078ec0ff */
[----:B------:R-:W5:Y:S01]  /*61ac0*/  LDL.LU R23, [R1+0x58] ;  /* 0x0000580001177983 */ /* 0x000f620000300800 */
[----:B------:R-:W-:Y:S02]  /*61ad0*/  SHF.R.U32.HI R6, RZ, 0x8, R7 ;  /* 0x00000008ff067819 */ /* 0x000fe40000011607 */
[----:B------:R-:W-:Y:S02]  /*61ae0*/  PRMT R4, R5, 0x3340, R4 ;  /* 0x0000334005047816 */ /* 0x000fe40000000004 */
[----:B------:R-:W-:Y:S02]  /*61af0*/  LOP3.LUT R6, R6, 0xffff, RZ, 0xc0, !PT ;  /* 0x0000ffff06067812 */ /* 0x000fe400078ec0ff */
[----:B0-----:R-:W-:Y:S01]  /*61b00*/  SHF.R.U32.HI R0, RZ, 0x8, R9 ;  /* 0x00000008ff007819 */ /* 0x001fe20000011609 */
[----:B------:R0:W-:Y:S04]  /*61b10*/  STL [R1+0xc0], R4 ;  /* 0x0000c00401007387 */ /* 0x0001e80000100800 */
[----:B------:R-:W5:Y:S04]  /*61b20*/  LDL.LU R7, [R1+0x5c] ;  /* 0x00005c0001077983 */ /* 0x000f680000300800 */
[----:B------:R-:W5:Y:S01]  /*61b30*/  LDL.LU R9, [R1+0x60] ;  /* 0x0000600001097983 */ /* 0x000f620000300800 */
[----:B------:R-:W-:-:S02]  /*61b40*/  LOP3.LUT R0, R0, 0xffff, RZ, 0xc0, !PT ;  /* 0x0000ffff00007812 */ /* 0x000fc400078ec0ff */
[----:B0-----:R-:W-:Y:S02]  /*61b50*/  PRMT R4, R6, 0x3340, R1 ;  /* 0x0000334006047816 */ /* 0x001fe40000000001 */
[----:B--2---:R-:W-:Y:S02]  /*61b60*/  SHF.R.U32.HI R2, RZ, 0x8, R17 ;  /* 0x00000008ff027819 */ /* 0x004fe40000011611 */
[----:B------:R-:W2:Y:S02]  /*61b70*/  LDL.LU R17, [R1+0x64] ;  /* 0x0000640001117983 */ /* 0x000ea40000300800 */
[----:B------:R-:W-:Y:S02]  /*61b80*/  LOP3.LUT R2, R2, 0xffff, RZ, 0xc0, !PT ;  /* 0x0000ffff02027812 */ /* 0x000fe400078ec0ff */
[----:B---3--:R-:W-:Y:S02]  /*61b90*/  SHF.R.U32.HI R3, RZ, 0x8, R14 ;  /* 0x00000008ff037819 */ /* 0x008fe4000001160e */
[----:B------:R-:W3:Y:S04]  /*61ba0*/  LDL.LU R14, [R1+0x68] ;  /* 0x00006800010e7983 */ /* 0x000ee80000300800 */
[----:B------:R5:W-:Y:S01]  /*61bb0*/  STL [R1+0xbc], R4 ;  /* 0x0000bc0401007387 */ /* 0x000be20000100800 */
[----:B------:R-:W-:-:S02]  /*61bc0*/  LOP3.LUT R3, R3, 0xffff, RZ, 0xc0, !PT ;  /* 0x0000ffff03037812 */ /* 0x000fc400078ec0ff */
[----:B------:R-:W-:Y:S02]  /*61bd0*/  PRMT R2, R0, 0x3340, R2 ;  /* 0x0000334000027816 */ /* 0x000fe40000000002 */
[----:B------:R-:W-:Y:S02]  /*61be0*/  PRMT R0, R3, 0x3340, R1 ;  /* 0x0000334003007816 */ /* 0x000fe40000000001 */
[----:B----4-:R-:W-:Y:S02]  /*61bf0*/  SHF.R.U32.HI R5, RZ, 0x8, R21 ;  /* 0x00000008ff057819 */ /* 0x010fe40000011615 */
[----:B-----5:R-:W-:Y:S02]  /*61c00*/  SHF.R.U32.HI R4, RZ, 0x8, R20 ;  /* 0x00000008ff047819 */ /* 0x020fe40000011614 */
[----:B------:R-:W-:Y:S02]  /*61c10*/  LOP3.LUT R5, R5, 0xffff, RZ, 0xc0, !PT ;  /* 0x0000ffff05057812 */ /* 0x000fe400078ec0ff */
[----:B------:R-:W-:Y:S01]  /*61c20*/  LOP3.LUT R4, R4, 0xffff, RZ, 0xc0, !PT ;  /* 0x0000ffff04047812 */ /* 0x000fe200078ec0ff */
[----:B------:R-:W-:Y:S04]  /*61c30*/  STL [R1+0xb8], R2 ;  /* 0x0000b80201007387 */ /* 0x000fe80000100800 */
[----:B------:R0:W-:Y:S04]  /*61c40*/  STL [R1+0xb4], R0 ;  /* 0x0000b40001007387 */ /* 0x0001e80000100800 */
[----:B------:R-:W4:Y:S01]  /*61c50*/  LDL.LU R21, [R1+0x6c] ;  /* 0x00006c0001157983 */ /* 0x000f220000300800 */
[----:B------:R-:W-:-:S03]  /*61c60*/  PRMT R4, R5, 0x3340, R4 ;  /* 0x0000334005047816 */ /* 0x000fc60000000004 */
[----:B------:R-:W5:Y:S04]  /*61c70*/  LDL.LU R20, [R1+0x70] ;  /* 0x0000700001147983 */ /* 0x000f680000300800 */
[----:B------:R1:W-:Y:S01]  /*61c80*/  STL [R1+0x40], R4 ;  /* 0x0000400401007387 */ /* 0x0003e20000100800 */
[----:B------:R-:W-:-:S03]  /*61c90*/  SHF.R.U32.HI R6, RZ, 0x8, R16 ;  /* 0x00000008ff067819 */ /* 0x000fc60000011610 */
[----:B------:R-:W5:Y:S01]  /*61ca0*/  LDL.LU R16, [R1+0x74] ;  /* 0x0000740001107983 */ /* 0x000f620000300800 */
[----:B0-----:R-:W-:Y:S02]  /*61cb0*/  SHF.R.U32.HI R0, RZ, 0x8, R19 ;  /* 0x00000008ff007819 */ /* 0x001fe40000011613 */
[----:B------:R-:W-:Y:S01]  /*61cc0*/  SHF.R.U32.HI R2, RZ, 0x8, R15 ;  /* 0x00000008ff027819 */ /* 0x000fe2000001160f */
[----:B------:R-:W5:Y:S04]  /*61cd0*/  LDL.LU R19, [R1+0x78] ;  /* 0x0000780001137983 */ /* 0x000f680000300800 */
[----:B------:R-:W5:Y:S01]  /*61ce0*/  LDL.LU R15, [R1+0x7c] ;  /* 0x00007c00010f7983 */ /* 0x000f620000300800 */
[----:B------:R-:W-:-:S04]  /*61cf0*/  LOP3.LUT R6, R6, 0xffff, RZ, 0xc0, !PT ;  /* 0x0000ffff06067812 */ /* 0x000fc800078ec0ff */
[----:B-1----:R-:W-:Y:S02]  /*61d00*/  PRMT R4, R6, 0x3340, R1 ;  /* 0x0000334006047816 */ /* 0x002fe40000000001 */
[----:B------:R-:W-:Y:S02]  /*61d10*/  SHF.R.U32.HI R3, RZ, 0x8, R18 ;  /* 0x00000008ff037819 */ /* 0x000fe40000011612 */
[----:B------:R-:W5:Y:S04]  /*61d20*/  LDL.LU R18, [R1+0x80] ;  /* 0x0000800001127983 */ /* 0x000f680000300800 */
[----:B------:R0:W-:Y:S01]  /*61d30*/  STL [R1+0x3c], R4 ;  /* 0x00003c0401007387 */ /* 0x0001e20000100800 */
[----:B------:R-:W-:Y:S02]  /*61d40*/  LOP3.LUT R2, R2, 0xffff, RZ, 0xc0, !PT ;  /* 0x0000ffff02027812 */ /* 0x000fe400078ec0ff */
[----:B------:R-:W-:-:S02]  /*61d50*/  LOP3.LUT R0, R0, 0xffff, RZ, 0xc0, !PT ;  /* 0x0000ffff00007812 */ /* 0x000fc400078ec0ff */
[----:B------:R-:W-:Y:S02]  /*61d60*/  LOP3.LUT R3, R3, 0xffff, RZ, 0xc0, !PT ;  /* 0x0000ffff03037812 */ /* 0x000fe400078ec0ff */
[----:B------:R-:W-:Y:S02]  /*61d70*/  PRMT R2, R0, 0x3340, R2 ;  /* 0x0000334000027816 */ /* 0x000fe40000000002 */
[----:B------:R-:W-:Y:S02]  /*61d80*/  PRMT R0, R3, 0x3340, R1 ;  /* 0x0000334003007816 */ /* 0x000fe40000000001 */
[----:B------:R-:W-:Y:S02]  /*61d90*/  SHF.R.U32.HI R5, RZ, 0x8, R10 ;  /* 0x00000008ff057819 */ /* 0x000fe4000001160a */
[----:B0-----:R-:W-:Y:S02]  /*61da0*/  SHF.R.U32.HI R4, RZ, 0x8, R23 ;  /* 0x00000008ff047819 */ /* 0x001fe40000011617 */
[----:B------:R-:W-:-:S02]  /*61db0*/  LOP3.LUT R5, R5, 0xffff, RZ, 0xc0, !PT ;  /* 0x0000ffff05057812 */ /* 0x000fc400078ec0ff */
[----:B------:R-:W-:Y:S01]  /*61dc0*/  LOP3.LUT R4, R4, 0xffff, RZ, 0xc0, !PT ;  /* 0x0000ffff04047812 */ /* 0x000fe200078ec0ff */
[----:B------:R-:W-:Y:S04]  /*61dd0*/  STL [R1+0x38], R2 ;  /* 0x0000380201007387 */ /* 0x000fe80000100800 */
[----:B------:R0:W-:Y:S04]  /*61de0*/  STL [R1+0x34], R0 ;  /* 0x0000340001007387 */ /* 0x0001e80000100800 */
[----:B------:R-:W5:Y:S01]  /*61df0*/  LDL.LU R10, [R1+0x84] ;  /* 0x00008400010a7983 */ /* 0x000f620000300800 */
[----:B------:R-:W-:-:S03]  /*61e00*/  PRMT R4, R5, 0x3340, R4 ;  /* 0x0000334005047816 */ /* 0x000fc60000000004 */
[----:B------:R-:W5:Y:S01]  /*61e10*/  LDL.LU R23, [R1+0x88] ;  /* 0x0000880001177983 */ /* 0x000f620000300800 */
[----:B------:R-:W-:-:S03]  /*61e20*/  SHF.R.U32.HI R6, RZ, 0x8, R7 ;  /* 0x00000008ff067819 */ /* 0x000fc60000011607 */
[----:B------:R1:W-:Y:S04]  /*61e30*/  STL [R1+0x30], R4 ;  /* 0x0000300401007387 */ /* 0x0003e80000100800 */
[----:B------:R-:W5:Y:S01]  /*61e40*/  LDL.LU R7, [R1+0x8c] ;  /* 0x00008c0001077983 */ /* 0x000f620000300800 */
[----:B0-----:R-:W-:-:S03]  /*61e50*/  SHF.R.U32.HI R0, RZ, 0x8, R9 ;  /* 0x00000008ff007819 */ /* 0x001fc60000011609 */
[----:B------:R-:W5:Y:S01]  /*61e60*/  LDL.LU R9, [R1+0x90] ;  /* 0x0000900001097983 */ /* 0x000f620000300800 */
[----:B------:R-:W-:Y:S02]  /*61e70*/  LOP3.LUT R6, R6, 0xffff, RZ, 0xc0, !PT ;  /* 0x0000ffff06067812 */ /* 0x000fe400078ec0ff */
[----:B------:R-:W-:Y:S02]  /*61e80*/  LOP3.LUT R0, R0, 0xffff, RZ, 0xc0, !PT ;  /* 0x0000ffff00007812 */ /* 0x000fe400078ec0ff */
[----:B-1----:R-:W-:Y:S02]  /*61e90*/  PRMT R4, R6, 0x3340, R1 ;  /* 0x0000334006047816 */ /* 0x002fe40000000001 */
[----:B--2---:R-:W-:Y:S02]  /*61ea0*/  SHF.R.U32.HI R2, RZ, 0x8, R17 ;  /* 0x00000008ff027819 */ /* 0x004fe40000011611 */
[----:B------:R-:W2:Y:S02]  /*61eb0*/  LDL.LU R17, [R1+0x94] ;  /* 0x0000940001117983 */ /* 0x000ea40000300800 */
[----:B------:R-:W-:-:S02]  /*61ec0*/  LOP3.LUT R2, R2, 0xffff, RZ, 0xc0, !PT ;  /* 0x0000ffff02027812 */ /* 0x000fc400078ec0ff */
[----:B---3--:R-:W-:Y:S02]  /*61ed0*/  SHF.R.U32.HI R3, RZ, 0x8, R14 ;  /* 0x00000008ff037819 */ /* 0x008fe4000001160e */
[----:B------:R-:W3:Y:S02]  /*61ee0*/  LDL.LU R14, [R1+0x98] ;  /* 0x00009800010e7983 */ /* 0x000ee40000300800 */
[----:B------:R-:W-:Y:S02]  /*61ef0*/  LOP3.LUT R3, R3, 0xffff, RZ, 0xc0, !PT ;  /* 0x0000ffff03037812 */ /* 0x000fe400078ec0ff */
[----:B------:R-:W-:Y:S02]  /*61f00*/  PRMT R2, R0, 0x3340, R2 ;  /* 0x0000334000027816 */ /* 0x000fe40000000002 */
[----:B------:R-:W-:Y:S01]  /*61f10*/  PRMT R0, R3, 0x3340, R1 ;  /* 0x0000334003007816 */ /* 0x000fe20000000001 */
[----:B------:R5:W-:Y:S04]  /*61f20*/  STL [R1+0x2c], R4 ;  /* 0x00002c0401007387 */ /* 0x000be80000100800 */
[----:B------:R0:W-:Y:S04]  /*61f30*/  STL [R1+0x28], R2 ;  /* 0x0000280201007387 */ /* 0x0001e80000100800 */
[----:B------:R1:W-:Y:S01]  /*61f40*/  STL [R1+0x24], R0 ;  /* 0x0000240001007387 */ /* 0x0003e20000100800 */
[----:B----4-:R-:W-:-:S02]  /*61f50*/  SHF.R.U32.HI R5, RZ, 0x8, R21 ;  /* 0x00000008ff057819 */ /* 0x010fc40000011615 */
[----:B-----5:R-:W-:Y:S02]  /*61f60*/  SHF.R.U32.HI R4, RZ, 0x8, R20 ;  /* 0x00000008ff047819 */ /* 0x020fe40000011614 */
[----:B0-----:R-:W-:Y:S02]  /*61f70*/  SHF.R.U32.HI R2, RZ, 0x8, R15 ;  /* 0x00000008ff027819 */ /* 0x001fe4000001160f */
[----:B------:R-:W4:Y:S01]  /*61f80*/  LDL.LU R15, [R1+0x9c] ;  /* 0x00009c00010f7983 */ /* 0x000f220000300800 */
[----:B------:R-:W-:Y:S02]  /*61f90*/  LOP3.LUT R4, R4, 0xffff, RZ, 0xc0, !PT ;  /* 0x0000ffff04047812 */ /* 0x000fe400078ec0ff */
[----:B------:R-:W-:Y:S02]  /*61fa0*/  LOP3.LUT R5, R5, 0xffff, RZ, 0xc0, !PT ;  /* 0x0000ffff05057812 */ /* 0x000fe400078ec0ff */
[----:B------:R-:W-:Y:S01]  /*61fb0*/  SHF.R.U32.HI R6, RZ, 0x8, R16 ;  /* 0x00000008ff067819 */ /* 0x000fe20000011610 */
[----:B------:R-:W5:Y:S04]  /*61fc0*/  LDL.LU R21, [R1+0xa0] ;  /* 0x0000a00001157983 */ /* 0x000f680000300800 */
[----:B------:R-:W5:Y:S01]  /*61fd0*/  LDL.LU R16, [R1+0xa4] ;  /* 0x0000a40001107983 */ /* 0x000f620000300800 */
[----:B------:R-:W-:-:S02]  /*61fe0*/  PRMT R4, R5, 0x3340, R4 ;  /* 0x0000334005047816 */ /* 0x000fc40000000004 */
[----:B-1----:R-:W-:-:S03]  /*61ff0*/  SHF.R.U32.HI R0, RZ, 0x8, R19 ;  /* 0x00000008ff007819 */ /* 0x002fc60000011613 */
[----:B------:R0:W-:Y:S04]  /*62000*/  STL [R1+0x20], R4 ;  /* 0x0000200401007387 */ /* 0x0001e80000100800 */
[----:B------:R-:W5:Y:S04]  /*62010*/  LDL.LU R20, [R1+0xa8] ;  /* 0x0000a80001147983 */ /* 0x000f680000300800 */
[----:B------:R-:W5:Y:S01]  /*62020*/  LDL.LU R19, [R1+0xac] ;  /* 0x0000ac0001137983 */ /* 0x000f620000300800 */
[----:B------:R-:W-:Y:S02]  /*62030*/  SHF.R.U32.HI R3, RZ, 0x8, R18 ;  /* 0x00000008ff037819 */ /* 0x000fe40000011612 */
[----:B------:R-:W-:-:S02]  /*62040*/  LOP3.LUT R6, R6, 0xffff, RZ, 0xc0, !PT ;  /* 0x0000ffff06067812 */ /* 0x000fc400078ec0ff */
[----:B------:R-:W-:Y:S02]  /*62050*/  LOP3.LUT R2, R2, 0xffff, RZ, 0xc0, !PT ;  /* 0x0000ffff02027812 */ /* 0x000fe400078ec0ff */
[----:B------:R-:W-:Y:S02]  /*62060*/  LOP3.LUT R0, R0, 0xffff, RZ, 0xc0, !PT ;  /* 0x0000ffff00007812 */ /* 0x000fe400078ec0ff */
[----:B------:R-:W-:Y:S01]  /*62070*/  LOP3.LUT R3, R3, 0xffff, RZ, 0xc0, !PT ;  /* 0x0000ffff03037812 */ /* 0x000fe200078ec0ff */
[----:B------:R-:W5:Y:S01]  /*62080*/  LDL.LU R18, [R1+0xb0] ;  /* 0x0000b00001127983 */ /* 0x000f620000300800 */
[--C-:B0-----:R-:W-:Y:S02]  /*62090*/  PRMT R4, R6, 0x3340, R1.reuse ;  /* 0x0000334006047816 */ /* 0x101fe40000000001 */
[----:B------:R-:W-:Y:S02]  /*620a0*/  PRMT R2, R0, 0x3340, R2 ;  /* 0x0000334000027816 */ /* 0x000fe40000000002 */
[----:B------:R-:W-:Y:S01]  /*620b0*/  PRMT R0, R3, 0x3340, R1 ;  /* 0x0000334003007816 */ /* 0x000fe20000000001 */
[----:B------:R0:W-:Y:S04]  /*620c0*/  STL [R1+0x1c], R4 ;  /* 0x00001c0401007387 */ /* 0x0001e80000100800 */
[----:B------:R-:W-:Y:S04]  /*620d0*/  STL [R1+0x18], R2 ;  /* 0x0000180201007387 */ /* 0x000fe80000100800 */
[----:B------:R1:W-:Y:S01]  /*620e0*/  STL [R1+0x14], R0 ;  /* 0x0000140001007387 */ /* 0x0003e20000100800 */
[----:B------:R-:W-:-:S02]  /*620f0*/  SHF.R.U32.HI R5, RZ, 0x8, R10 ;  /* 0x00000008ff057819 */ /* 0x000fc4000001160a */
[----:B0-----:R-:W-:Y:S02]  /*62100*/  SHF.R.U32.HI R4, RZ, 0x8, R23 ;  /* 0x00000008ff047819 */ /* 0x001fe40000011617 */
[----:B------:R-:W-:Y:S02]  /*62110*/  SHF.R.U32.HI R6, RZ, 0x8, R7 ;  /* 0x00000008ff067819 */ /* 0x000fe40000011607 */
[----:B------:R-:W-:Y:S02]  /*62120*/  LOP3.LUT R5, R5, 0xffff, RZ, 0xc0, !PT ;  /* 0x0000ffff05057812 */ /* 0x000fe400078ec0ff */
[----:B-1----:R-:W-:Y:S02]  /*62130*/  SHF.R.U32.HI R0, RZ, 0x8, R9 ;  /* 0x00000008ff007819 */ /* 0x002fe40000011609 */
[----:B------:R-:W-:Y:S02]  /*62140*/  LOP3.LUT R4, R4, 0xffff, RZ, 0xc0, !PT ;  /* 0x0000ffff04047812 */ /* 0x000fe400078ec0ff */
[----:B------:R-:W-:-:S02]  /*62150*/  LOP3.LUT R6, R6, 0xffff, RZ, 0xc0, !PT ;  /* 0x0000ffff06067812 */ /* 0x000fc400078ec0ff */
[----:B------:R-:W-:Y:S02]  /*62160*/  LOP3.LUT R0, R0, 0xffff, RZ, 0xc0, !PT ;  /* 0x0000ffff00007812 */ /* 0x000fe400078ec0ff */
[----:B------:R-:W-:Y:S02]  /*62170*/  PRMT R7, R5, 0x3340, R4 ;  /* 0x0000334005077816 */ /* 0x000fe40000000004 */
[----:B------:R-:W-:Y:S02]  /*62180*/  PRMT R5, R6, 0x3340, R1 ;  /* 0x0000334006057816 */ /* 0x000fe40000000001 */
[----:B--2---:R-:W-:-:S04]  /*62190*/  SHF.R.U32.HI R2, RZ, 0x8, R17 ;  /* 0x00000008ff027819 */ /* 0x004fc80000011611 */
[----:B------:R-:W-:Y:S02]  /*621a0*/  LOP3.LUT R2, R2, 0xffff, RZ, 0xc0, !PT ;  /* 0x0000ffff02027812 */ /* 0x000fe400078ec0ff */
[----:B---3--:R-:W-:Y:S02]  /*621b0*/  SHF.R.U32.HI R3, RZ, 0x8, R14 ;  /* 0x00000008ff037819 */ /* 0x008fe4000001160e */
[----:B------:R-:W-:Y:S01]  /*621c0*/  PRMT R4, R0, 0x3340, R2 ;  /* 0x0000334000047816 */ /* 0x000fe20000000002 */
[----:B------:R-:W2:Y:S01]  /*621d0*/  LDL.LU R14, [R1+0xc4] ;  /* 0x0000c400010e7983 */ /* 0x000ea20000300800 */
[----:B------:R-:W-:-:S03]  /*621e0*/  LOP3.LUT R3, R3, 0xffff, RZ, 0xc0, !PT ;  /* 0x0000ffff03037812 */ /* 0x000fc600078ec0ff */
[----:B------:R0:W-:Y:S04]  /*621f0*/  STL [R1+0x10], R7 ;  /* 0x0000100701007387 */ /* 0x0001e80000100800 */
[----:B------:R-:W-:Y:S01]  /*62200*/  STL [R1+0xc], R5 ;  /* 0x00000c0501007387 */ /* 0x000fe20000100800 */
[----:B------:R-:W-:-:S03]  /*62210*/  PRMT R0, R3, 0x3340, R1 ;  /* 0x0000334003007816 */ /* 0x000fc60000000001 */
[----:B------:R-:W-:Y:S04]  /*62220*/  STL [R1+0x8], R4 ;  /* 0x0000080401007387 */ /* 0x000fe80000100800 */
[----:B------:R-:W3:Y:S04]  /*62230*/  LDL.LU R10, [R1+0xc8] ;  /* 0x0000c800010a7983 */ /* 0x000ee80000300800 */
[----:B------:R1:W-:Y:S01]  /*62240*/  STL [R1+0x4], R0 ;  /* 0x0000040001007387 */ /* 0x0003e20000100800 */
[----:B----4-:R-:W-:-:S03]  /*62250*/  SHF.R.U32.HI R2, RZ, 0x8, R15 ;  /* 0x00000008ff027819 */ /* 0x010fc6000001160f */
[----:B------:R-:W4:Y:S04]  /*62260*/  LDL.LU R15, [R1+0xcc] ;  /* 0x0000cc00010f7983 */ /* 0x000f280000300800 */
[----:B------:R-:W4:Y:S04]  /*62270*/  LDL.LU R23, [R1+0xd0] ;  /* 0x0000d00001177983 */ /* 0x000f280000300800 */
[----:B0-----:R-:W4:Y:S04]  /*62280*/  LDL.LU R7, [R1+0xd4] ;  /* 0x0000d40001077983 */ /* 0x001f280000300800 */
[----:B------:R-:W4:Y:S01]  /*62290*/  LDL.LU R17, [R1+0xd8] ;  /* 0x0000d80001117983 */ /* 0x000f220000300800 */
[----:B-----5:R-:W-:-:S03]  /*622a0*/  SHF.R.U32.HI R28, RZ, 0x8, R19 ;  /* 0x00000008ff1c7819 */ /* 0x020fc60000011613 */
[----:B------:R-:W5:Y:S01]  /*622b0*/  LDL.LU R19, [R1+0xdc] ;  /* 0x0000dc0001137983 */ /* 0x000f620000300800 */
[----:B------:R-:W-:Y:S02]  /*622c0*/  SHF.R.U32.HI R29, RZ, 0x8, R21 ;  /* 0x00000008ff1d7819 */ /* 0x000fe40000011615 */
[----:B------:R-:W-:Y:S02]  /*622d0*/  SHF.R.U32.HI R16, RZ, 0x8, R16 ;  /* 0x00000008ff107819 */ /* 0x000fe40000011610 */
[----:B-1----:R-:W-:Y:S02]  /*622e0*/  SHF.R.U32.HI R0, RZ, 0x8, R20 ;  /* 0x00000008ff007819 */ /* 0x002fe40000011614 */
[----:B------:R-:W-:Y:S02]  /*622f0*/  SHF.R.U32.HI R12, RZ, 0x8, R18 ;  /* 0x00000008ff0c7819 */ /* 0x000fe40000011612 */
[----:B------:R-:W-:Y:S02]  /*62300*/  LOP3.LUT R29, R29, 0xffff, RZ, 0xc0, !PT ;  /* 0x0000ffff1d1d7812 */ /* 0x000fe400078ec0ff */
[----:B------:R-:W-:-:S02]  /*62310*/  LOP3.LUT R2, R2, 0xffff, RZ, 0xc0, !PT ;  /* 0x0000ffff02027812 */ /* 0x000fc400078ec0ff */
[----:B------:R-:W-:Y:S02]  /*62320*/  LOP3.LUT R16, R16, 0xffff, RZ, 0xc0, !PT ;  /* 0x0000ffff10107812 */ /* 0x000fe400078ec0ff */
[----:B------:R-:W-:Y:S02]  /*62330*/  LOP3.LUT R28, R28, 0xffff, RZ, 0xc0, !PT ;  /* 0x0000ffff1c1c7812 */ /* 0x000fe400078ec0ff */
[----:B------:R-:W-:Y:S02]  /*62340*/  LOP3.LUT R0, R0, 0xffff, RZ, 0xc0, !PT ;  /* 0x0000ffff00007812 */ /* 0x000fe400078ec0ff */
[----:B------:R-:W-:Y:S02]  /*62350*/  LOP3.LUT R12, R12, 0xffff, RZ, 0xc0, !PT ;  /* 0x0000ffff0c0c7812 */ /* 0x000fe400078ec0ff */
[----:B------:R-:W-:Y:S02]  /*62360*/  PRMT R29, R2, 0x3340, R29 ;  /* 0x00003340021d7816 */ /* 0x000fe4000000001d */
[----:B------:R-:W-:-:S02]  /*62370*/  PRMT R16, R16, 0x3340, R1 ;  /* 0x0000334010107816 */ /* 0x000fc40000000001 */
[----:B------:R-:W-:Y:S02]  /*62380*/  PRMT R28, R0, 0x3340, R28 ;  /* 0x00003340001c7816 */ /* 0x000fe4000000001c */
[----:B------:R-:W-:Y:S01]  /*62390*/  PRMT R12, R12, 0x3340, R1 ;  /* 0x000033400c0c7816 */ /* 0x000fe20000000001 */
[----:B------:R-:W-:Y:S04]  /*623a0*/  STL [R1+0x106c], R29 ;  /* 0x00106c1d01007387 */ /* 0x000fe80000100800 */
[----:B------:R-:W-:Y:S04]  /*623b0*/  STL [R1+0x1070], R16 ;  /* 0x0010701001007387 */ /* 0x000fe80000100800 */
[----:B------:R-:W-:Y:S04]  /*623c0*/  STL [R1+0x1074], R28 ;  /* 0x0010741c01007387 */ /* 0x000fe80000100800 */
[----:B------:R-:W-:Y:S04]  /*623d0*/  STL [R1+0x1078], R12 ;  /* 0x0010780c01007387 */ /* 0x000fe80000100800 */
[----:B------:R-:W5:Y:S01]  /*623e0*/  LDL.LU R9, [R1+0xe0] ;  /* 0x0000e00001097983 */ /* 0x000f620000300800 */
[----:B--2---:R-:W-:-:S03]  /*623f0*/  SHF.R.U32.HI R2, RZ, 0x8, R14 ;  /* 0x00000008ff027819 */ /* 0x004fc6000001160e */
[----:B------:R-:W2:Y:S04]  /*62400*/  LDL.LU R14, [R1+0xe4] ;  /* 0x0000e400010e7983 */ /* 0x000ea80000300800 */
[----:B------:R-:W2:Y:S01]  /*62410*/  LDL.LU R21, [R1+0xe8] ;  /* 0x0000e80001157983 */ /* 0x000ea20000300800 */
[----:B------:R-:W-:-:S03]  /*62420*/  LOP3.LUT R2, R2, 0xffff, RZ, 0xc0, !PT ;  /* 0x0000ffff02027812 */ /* 0x000fc600078ec0ff */
[----:B------:R-:W2:Y:S04]  /*62430*/  LDL.LU R20, [R1+0xec] ;  /* 0x0000ec0001147983 */ /* 0x000ea80000300800 */
[----:B------:R-:W2:Y:S01]  /*62440*/  LDL.LU R18, [R1+0xf0] ;  /* 0x0000f00001127983 */ /* 0x000ea20000300800 */
[----:B---3--:R-:W-:-:S04]  /*62450*/  SHF.R.U32.HI R27, RZ, 0x8, R10 ;  /* 0x00000008ff1b7819 */ /* 0x008fc8000001160a */
[----:B------:R-:W-:-:S04]  /*62460*/  LOP3.LUT R27, R27, 0xffff, RZ, 0xc0, !PT ;  /* 0x0000ffff1b1b7812 */ /* 0x000fc800078ec0ff */
[----:B------:R-:W-:-:S05]  /*62470*/  PRMT R27, R2, 0x3340, R27 ;  /* 0x00003340021b7816 */ /* 0x000fca000000001b */
[----:B------:R-:W-:Y:S01]  /*62480*/  STL [R1+0x107c], R27 ;  /* 0x00107c1b01007387 */ /* 0x000fe20000100800 */
[----:B----4-:R-:W-:Y:S02]  /*62490*/  SHF.R.U32.HI R15, RZ, 0x8, R15 ;  /* 0x00000008ff0f7819 */ /* 0x010fe4000001160f */
[----:B------:R-:W-:Y:S02]  /*624a0*/  SHF.R.U32.HI R0, RZ, 0x8, R23 ;  /* 0x00000008ff007819 */ /* 0x000fe40000011617 */
[----:B------:R-:W-:Y:S02]  /*624b0*/  SHF.R.U32.HI R26, RZ, 0x8, R7 ;  /* 0x00000008ff1a7819 */ /* 0x000fe40000011607 */
[----:B------:R-:W-:Y:S02]  /*624c0*/  SHF.R.U32.HI R13, RZ, 0x8, R17 ;  /* 0x00000008ff0d7819 */ /* 0x000fe40000011611 */
[----:B------:R-:W-:Y:S02]  /*624d0*/  LOP3.LUT R15, R15, 0xffff, RZ, 0xc0, !PT ;  /* 0x0000ffff0f0f7812 */ /* 0x000fe400078ec0ff */
[----:B------:R-:W-:-:S02]  /*624e0*/  LOP3.LUT R0, R0, 0xffff, RZ, 0xc0, !PT ;  /* 0x0000ffff00007812 */ /* 0x000fc400078ec0ff */
[----:B------:R-:W-:Y:S02]  /*624f0*/  LOP3.LUT R26, R26, 0xffff, RZ, 0xc0, !PT ;  /* 0x0000ffff1a1a7812 */ /* 0x000fe400078ec0ff */
[----:B------:R-:W-:Y:S02]  /*62500*/  LOP3.LUT R13, R13, 0xffff, RZ, 0xc0, !PT ;  /* 0x0000ffff0d0d7812 */ /* 0x000fe400078ec0ff */
[--C-:B------:R-:W-:Y:S02]  /*62510*/  PRMT R15, R15, 0x3340, R1.reuse ;  /* 0x000033400f0f7816 */ /* 0x100fe40000000001 */
[----:B------:R-:W-:Y:S02]  /*62520*/  PRMT R26, R0, 0x3340, R26 ;  /* 0x00003340001a7816 */ /* 0x000fe4000000001a */
[----:B------:R-:W-:Y:S01]  /*62530*/  PRMT R13, R13, 0x3340, R1 ;  /* 0x000033400d0d7816 */ /* 0x000fe20000000001 */
[----:B------:R-:W-:Y:S04]  /*62540*/  STL [R1+0x1080], R15 ;  /* 0x0010800f01007387 */ /* 0x000fe80000100800 */
[----:B------:R-:W-:Y:S04]  /*62550*/  STL [R1+0x1084], R26 ;  /* 0x0010841a01007387 */ /* 0x000fe80000100800 */
[----:B------:R-:W-:Y:S04]  /*62560*/  STL [R1+0x1088], R13 ;  /* 0x0010880d01007387 */ /* 0x000fe80000100800 */
[----:B------:R-:W3:Y:S04]  /*62570*/  LDL.LU R11, [R1+0x104] ;  /* 0x00010400010b7983 */ /* 0x000ee80000300800 */
[----:B------:R-:W4:Y:S04]  /*62580*/  LDL.LU R23, [R1+0x108] ;  /* 0x0001080001177983 */ /* 0x000f280000300800 */
[----:B------:R-:W4:Y:S04]  /*62590*/  LDL.LU R8, [R1+0x10c] ;  /* 0x00010c0001087983 */ /* 0x000f280000300800 */
[----:B------:R-:W4:Y:S01]  /*625a0*/  LDL.LU R7, [R1+0x110] ;  /* 0x0001100001077983 */ /* 0x000f220000300800 */
[----:B-----5:R-:W-:-:S03]  /*625b0*/  SHF.R.U32.HI R2, RZ, 0x8, R19 ;  /* 0x00000008ff027819 */ /* 0x020fc60000011613 */
[----:B------:R-:W5:Y:S04]  /*625c0*/  LDL.LU R17, [R1+0x114] ;  /* 0x0001140001117983 */ /* 0x000f680000300800 */
[----:B------:R-:W5:Y:S04]  /*625d0*/  LDL.LU R19, [R1+0x118] ;  /* 0x0001180001137983 */ /* 0x000f680000300800 */
[----:B------:R-:W5:Y:S01]  /*625e0*/  LDL.LU R3, [R1+0x11c] ;  /* 0x00011c0001037983 */ /* 0x000f620000300800 */
[----:B------:R-:W-:Y:S02]  /*625f0*/  LOP3.LUT R2, R2, 0xffff, RZ, 0xc0, !PT ;  /* 0x0000ffff02027812 */ /* 0x000fe400078ec0ff */
[----:B------:R-:W-:-:S04]  /*62600*/  SHF.R.U32.HI R25, RZ, 0x8, R9 ;  /* 0x00000008ff197819 */ /* 0x000fc80000011609 */
[----:B------:R-:W-:-:S04]  /*62610*/  LOP3.LUT R25, R25, 0xffff, RZ, 0xc0, !PT ;  /* 0x0000ffff19197812 */ /* 0x000fc800078ec0ff */
[----:B------:R-:W-:Y:S02]  /*62620*/  PRMT R25, R2, 0x3340, R25 ;  /* 0x0000334002197816 */ /* 0x000fe40000000019 */
[----:B--2---:R-:W-:Y:S02]  /*62630*/  SHF.R.U32.HI R14, RZ, 0x8, R14 ;  /* 0x00000008ff0e7819 */ /* 0x004fe4000001160e */
[----:B------:R-:W-:Y:S02]  /*62640*/  SHF.R.U32.HI R0, RZ, 0x8, R21 ;  /* 0x00000008ff007819 */ /* 0x000fe40000011615 */
[----:B------:R-:W-:Y:S02]  /*62650*/  SHF.R.U32.HI R24, RZ, 0x8, R20 ;  /* 0x00000008ff187819 */ /* 0x000fe40000011614 */
[----:B------:R-:W-:Y:S01]  /*62660*/  SHF.R.U32.HI R10, RZ, 0x8, R18 ;  /* 0x00000008ff0a7819 */ /* 0x000fe20000011612 */
[----:B------:R-:W2:Y:S04]  /*62670*/  LDL.LU R21, [R1+0x120] ;  /* 0x0001200001157983 */ /* 0x000ea80000300800 */
[----:B------:R-:W2:Y:S01]  /*62680*/  LDL.LU R9, [R1+0x124] ;  /* 0x0001240001097983 */ /* 0x000ea20000300800 */
[----:B------:R-:W-:-:S03]  /*62690*/  LOP3.LUT R14, R14, 0xffff, RZ, 0xc0, !PT ;  /* 0x0000ffff0e0e7812 */ /* 0x000fc600078ec0ff */
[----:B------:R-:W2:Y:S01]  /*626a0*/  LDL.LU R5, [R1+0x128] ;  /* 0x0001280001057983 */ /* 0x000ea20000300800 */
[----:B------:R-:W-:Y:S02]  /*626b0*/  LOP3.LUT R24, R24, 0xffff, RZ, 0xc0, !PT ;  /* 0x0000ffff18187812 */ /* 0x000fe400078ec0ff */
[----:B------:R-:W-:Y:S01]  /*626c0*/  LOP3.LUT R0, R0, 0xffff, RZ, 0xc0, !PT ;  /* 0x0000ffff00007812 */ /* 0x000fe200078ec0ff */
[----:B------:R-:W2:Y:S01]  /*626d0*/  LDL.LU R20, [R1+0x12c] ;  /* 0x00012c0001147983 */ /* 0x000ea20000300800 */
[----:B------:R-:W-:-:S03]  /*626e0*/  LOP3.LUT R10, R10, 0xffff, RZ, 0xc0, !PT ;  /* 0x0000ffff0a0a7812 */ /* 0x000fc600078ec0ff */
[----:B------:R-:W2:Y:S01]  /*626f0*/  LDL.LU R18, [R1+0x134] ;  /* 0x0001340001127983 */ /* 0x000ea20000300800 */
[--C-:B------:R-:W-:Y:S02]  /*62700*/  PRMT R14, R14, 0x3340, R1.reuse ;  /* 0x000033400e0e7816 */ /* 0x100fe40000000001 */
[----:B------:R-:W-:Y:S02]  /*62710*/  PRMT R24, R0, 0x3340, R24 ;  /* 0x0000334000187816 */ /* 0x000fe40000000018 */
[----:B------:R-:W-:Y:S01]  /*62720*/  PRMT R10, R10, 0x3340, R1 ;  /* 0x000033400a0a7816 */ /* 0x000fe20000000001 */
[----:B------:R-:W-:Y:S04]  /*62730*/  STL [R1+0x108c], R25 ;  /* 0x00108c1901007387 */ /* 0x000fe80000100800 */
[----:B------:R-:W-:Y:S04]  /*62740*/  STL [R1+0x1090], R14 ;  /* 0x0010900e01007387 */ /* 0x000fe80000100800 */
[----:B------:R-:W-:Y:S04]  /*62750*/  STL [R1+0x1094], R24 ;  /* 0x0010941801007387 */ /* 0x000fe80000100800 */
[----:B------:R-:W-:Y:S04]  /*62760*/  STL [R1+0x1098], R10 ;  /* 0x0010980a01007387 */ /* 0x000fe80000100800 */
[----:B------:R-:W2:Y:S01]  /*62770*/  LDL.LU R4, [R1+0x150] ;  /* 0x0001500001047983 */ /* 0x000ea20000300800 */
[----:B---3--:R-:W-:-:S02]  /*62780*/  SHF.R.U32.HI R2, RZ, 0x8, R11 ;  /* 0x00000008ff027819 */ /* 0x008fc4000001160b */
[----:B----4-:R-:W-:Y:S02]  /*62790*/  SHF.R.U32.HI R11, RZ, 0x8, R8 ;  /* 0x00000008ff0b7819 */ /* 0x010fe40000011608 */
[----:B------:R-:W-:Y:S02]  /*627a0*/  SHF.R.U32.HI R0, RZ, 0x8, R7 ;  /* 0x00000008ff007819 */ /* 0x000fe40000011607 */
[----:B-----5:R-:W-:Y:S02]  /*627b0*/  SHF.R.U32.HI R6, RZ, 0x8, R19 ;  /* 0x00000008ff067819 */ /* 0x020fe40000011613 */
[----:B------:R-:W3:Y:S04]  /*627c0*/  LDL.LU R19, [R1+0x148] ;  /* 0x0001480001137983 */ /* 0x000ee80000300800 */
[----:B------:R-:W4:Y:S01]  /*627d0*/  LDL.LU R8, [R1+0x144] ;  /* 0x0001440001087983 */ /* 0x000f220000300800 */
[----:B------:R-:W-:-:S03]  /*627e0*/  SHF.R.U32.HI R22, RZ, 0x8, R17 ;  /* 0x00000008ff167819 */ /* 0x000fc60000011611 */
[----:B------:R-:W5:Y:S04]  /*627f0*/  LDL.LU R7, [R1+0x158] ;  /* 0x0001580001077983 */ /* 0x000f680000300800 */
[----:B------:R-:W3:Y:S01]  /*62800*/  LDL.LU R17, [R1+0x154] ;  /* 0x0001540001117983 */ /* 0x000ee20000300800 */
[----:B------:R-:W-:Y:S02]  /*62810*/  SHF.R.U32.HI R23, RZ, 0x8, R23 ;  /* 0x00000008ff177819 */ /* 0x000fe40000011617 */
[----:B------:R-:W-:Y:S02]  /*62820*/  LOP3.LUT R2, R2, 0xffff, RZ, 0xc0, !PT ;  /* 0x0000ffff02027812 */ /* 0x000fe400078ec0ff */
[----:B------:R-:W-:Y:S02]  /*62830*/  LOP3.LUT R22, R22, 0xffff, RZ, 0xc0, !PT ;  /* 0x0000ffff16167812 */ /* 0x000fe400078ec0ff */
[----:B------:R-:W-:-:S02]  /*62840*/  LOP3.LUT R23, R23, 0xffff, RZ, 0xc0, !PT ;  /* 0x0000ffff17177812 */ /* 0x000fc400078ec0ff */
[----:B------:R-:W-:Y:S02]  /*62850*/  LOP3.LUT R0, R0, 0xffff, RZ, 0xc0, !PT ;  /* 0x0000ffff00007812 */ /* 0x000fe400078ec0ff */
[----:B------:R-:W-:Y:S02]  /*62860*/  LOP3.LUT R11, R11, 0xffff, RZ, 0xc0, !PT ;  /* 0x0000ffff0b0b7812 */ /* 0x000fe400078ec0ff */
[----:B------:R-:W-:Y:S02]  /*62870*/  PRMT R23, R2, 0x3340, R23 ;  /* 0x0000334002177816 */ /* 0x000fe40000000017 */
[----:B------:R-:W-:Y:S02]  /*62880*/  SHF.R.U32.HI R2, RZ, 0x8, R3 ;  /* 0x00000008ff027819 */ /* 0x000fe40000011603 */
[----:B------:R-:W-:Y:S02]  /*62890*/  PRMT R22, R0, 0x3340, R22 ;  /* 0x0000334000167816 */ /* 0x000fe40000000016 */
[----:B------:R-:W-:-:S02]  /*628a0*/  LOP3.LUT R6, R6, 0xffff, RZ, 0xc0, !PT ;  /* 0x0000ffff06067812 */ /* 0x000fc400078ec0ff */
[--C-:B------:R-:W-:Y:S02]  /*628b0*/  PRMT R11, R11, 0x3340, R1.reuse ;  /* 0x000033400b0b7816 */ /* 0x100fe40000000001 */
[----:B------:R-:W-:Y:S02]  /*628c0*/  LOP3.LUT R2, R2, 0xffff, RZ, 0xc0, !PT ;  /* 0x0000ffff02027812 */ /* 0x000fe400078ec0ff */
[----:B------:R-:W-:Y:S01]  /*628d0*/  PRMT R6, R6, 0x3340, R1 ;  /* 0x0000334006067816 */ /* 0x000fe20000000001 */
[----:B------:R-:W-:Y:S04]  /*628e0*/  STL [R1+0x109c], R23 ;  /* 0x00109c1701007387 */ /* 0x000fe80000100800 */
[----:B------:R-:W-:Y:S04]  /*628f0*/  STL [R1+0x10a0], R11 ;  /* 0x0010a00b01007387 */ /* 0x000fe80000100800 */
[----:B------:R-:W-:Y:S04]  /*62900*/  STL [R1+0x10a4], R22 ;  /* 0x0010a41601007387 */ /* 0x000fe80000100800 */
[----:B------:R-:W-:Y:S01]  /*62910*/  STL [R1+0x10a8], R6 ;  /* 0x0010a80601007387 */ /* 0x000fe20000100800 */
[----:B--2---:R-:W-:-:S02]  /*62920*/  SHF.R.U32.HI R21, RZ, 0x8, R21 ;  /* 0x00000008ff157819 */ /* 0x004fc40000011615 */
[----:B------:R-:W-:Y:S02]  /*62930*/  SHF.R.U32.HI R9, RZ, 0x8, R9 ;  /* 0x00000008ff097819 */ /* 0x000fe40000011609 */
[----:B------:R-:W-:Y:S02]  /*62940*/  SHF.R.U32.HI R0, RZ, 0x8, R5 ;  /* 0x00000008ff007819 */ /* 0x000fe40000011605 */
[----:B------:R-:W-:Y:S02]  /*62950*/  LOP3.LUT R21, R21, 0xffff, RZ, 0xc0, !PT ;  /* 0x0000ffff15157812 */ /* 0x000fe400078ec0ff */
[----:B------:R-:W-:Y:S02]  /*62960*/  SHF.R.U32.HI R20, RZ, 0x8, R20 ;  /* 0x00000008ff147819 */ /* 0x000fe40000011614 */
[----:B------:R-:W-:Y:S02]  /*62970*/  SHF.R.U32.HI R18, RZ, 0x8, R18 ;  /* 0x00000008ff127819 */ /* 0x000fe40000011612 */
[----:B------:R-:W-:-:S02]  /*62980*/  LOP3.LUT R9, R9, 0xffff, RZ, 0xc0, !PT ;  /* 0x0000ffff09097812 */ /* 0x000fc400078ec0ff */
[----:B------:R-:W-:Y:S02]  /*62990*/  LOP3.LUT R20, R20, 0xffff, RZ, 0xc0, !PT ;  /* 0x0000ffff14147812 */ /* 0x000fe400078ec0ff */
[----:B------:R-:W-:Y:S02]  /*629a0*/  LOP3.LUT R0, R0, 0xffff, RZ, 0xc0, !PT ;  /* 0x0000ffff00007812 */ /* 0x000fe400078ec0ff */
[----:B------:R-:W-:Y:S02]  /*629b0*/  LOP3.LUT R18, R18, 0xffff, RZ, 0xc0, !PT ;  /* 0x0000ffff12127812 */ /* 0x000fe400078ec0ff */
[----:B------:R-:W-:Y:S02]  /*629c0*/  PRMT R21, R2, 0x3340, R21 ;  /* 0x0000334002157816 */ /* 0x000fe40000000015 */
[----:B------:R-:W-:Y:S02]  /*629d0*/  PRMT R9, R9, 0x3340, R1 ;  /* 0x0000334009097816 */ /* 0x000fe40000000001 */
[----:B------:R-:W-:-:S02]  /*629e0*/  PRMT R20, R0, 0x3340, R20 ;  /* 0x0000334000147816 */ /* 0x000fc40000000014 */
[----:B------:R-:W-:Y:S01]  /*629f0*/  PRMT R18, R18, 0x3340, R1 ;  /* 0x0000334012127816 */ /* 0x000fe20000000001 */
[----:B------:R-:W-:Y:S04]  /*62a00*/  STL [R1+0x10ac], R21 ;  /* 0x0010ac1501007387 */ /* 0x000fe80000100800 */
[----:B------:R-:W-:Y:S04]  /*62a10*/  STL [R1+0x10b0], R9 ;  /* 0x0010b00901007387 */ /* 0x000fe80000100800 */
[----:B------:R-:W-:Y:S04]  /*62a20*/  STL [R1+0x10b4], R20 ;  /* 0x0010b41401007387 */ /* 0x000fe80000100800 */
[----:B------:R-:W-:Y:S01]  /*62a30*/  STL [R1+0x10b8], R18 ;  /* 0x0010b81201007387 */ /* 0x000fe20000100800 */
[----:B------:R-:W-:-:S02]  /*62a40*/  SHF.R.U32.HI R2, RZ, 0x8, R4 ;  /* 0x00000008ff027819 */ /* 0x000fc40000011604 */
[----:B-----5:R-:W-:Y:S02]  /*62a50*/  SHF.R.U32.HI R0, RZ, 0x8, R7 ;  /* 0x00000008ff007819 */ /* 0x020fe40000011607 */
[----:B---3--:R-:W-:Y:S02]  /*62a60*/  SHF.R.U32.HI R7, RZ, 0x8, R17 ;  /* 0x00000008ff077819 */ /* 0x008fe40000011611 */
[----:B------:R-:W2:Y:S04]  /*62a70*/  LDL.LU R17, [R1+0x14c] ;  /* 0x00014c0001117983 */ /* 0x000ea80000300800 */
[----:B------:R-:W3:Y:S04]  /*62a80*/  LDL.LU R5, [R1+0x188] ;  /* 0x0001880001057983 */ /* 0x000ee80000300800 */
[----:B------:R-:W5:Y:S04]  /*62a90*/  LDL.LU R4, [R1+0x180] ;  /* 0x0001800001047983 */ /* 0x000f680000300800 */
[----:B-----5:R0:W-:Y:S04]  /*62aa0*/  STL [R1+0x10f4], R4 ;  /* 0x0010f40401007387 */ /* 0x0201e80000100800 */
[----:B0-----:R-:W3:Y:S04]  /*62ab0*/  LDL.LU R4, [R1+0x184] ;  /* 0x0001840001047983 */ /* 0x001ee80000300800 */
[----:B------:R-:W5:Y:S04]  /*62ac0*/  LDL.LU R3, [R1+0x170] ;  /* 0x0001700001037983 */ /* 0x000f680000300800 */
[----:B-----5:R0:W-:Y:S04]  /*62ad0*/  STL [R1+0x10e8], R3 ;  /* 0x0010e80301007387 */ /* 0x0201e80000100800 */
[----:B0-----:R-:W5:Y:S04]  /*62ae0*/  LDL.LU R3, [R1+0x178] ;  /* 0x0001780001037983 */ /* 0x001f680000300800 */
[----:B-----5:R0:W-:Y:S04]  /*62af0*/  STL [R1+0x10f0], R3 ;  /* 0x0010f00301007387 */ /* 0x0201e80000100800 */
[----:B0-----:R-:W5:Y:S04]  /*62b00*/  LDL.LU R3, [R1+0x17c] ;  /* 0x00017c0001037983 */ /* 0x001f680000300800 */
        /* <DEDUP_REMOVED lines=23> */
[----:B0-----:R-:W2:Y:S01]  /*62c80*/  LDL.LU R20, [R1+0x130] ;  /* 0x0001300001147983 */ /* 0x001ea20000300800 */
[----:B------:R-:W-:-:S02]  /*62c90*/  SHF.R.U32.HI R19, RZ, 0x8, R19 ;  /* 0x00000008ff137819 */ /* 0x000fc40000011613 */
[----:B------:R-:W-:Y:S02]  /*62ca0*/  LOP3.LUT R2, R2, 0xffff, RZ, 0xc0, !PT ;  /* 0x0000ffff02027812 */ /* 0x000fe400078ec0ff */
[----:B------:R-:W-:Y:S02]  /*62cb0*/  LOP3.LUT R0, R0, 0xffff, RZ, 0xc0, !PT ;  /* 0x0000ffff00007812 */ /* 0x000fe400078ec0ff */
[----:B------:R-:W-:Y:S02]  /*62cc0*/  LOP3.LUT R7, R7, 0xffff, RZ, 0xc0, !PT ;  /* 0x0000ffff07077812 */ /* 0x000fe400078ec0ff */
[----:B------:R-:W-:Y:S02]  /*62cd0*/  LOP3.LUT R19, R19, 0xffff, RZ, 0xc0, !PT ;  /* 0x0000ffff13137812 */ /* 0x000fe400078ec0ff */
[----:B---3--:R-:W-:Y:S02]  /*62ce0*/  PRMT R5, R5, 0x5410, R4 ;  /* 0x0000541005057816 */ /* 0x008fe40000000004 */
[----:B------:R-:W-:-:S02]  /*62cf0*/  PRMT R7, R0, 0x3340, R7 ;  /* 0x0000334000077816 */ /* 0x000fc40000000007 */
[----:B------:R-:W-:Y:S01]  /*62d00*/  PRMT R19, R2, 0x3340, R19 ;  /* 0x0000334002137816 */ /* 0x000fe20000000013 */
[----:B--2---:R0:W-:Y:S04]  /*62d10*/  STL [R1+0x10d8], R20 ;  /* 0x0010d81401007387 */ /* 0x0041e80000100800 */
[----:B0-----:R-:W2:Y:S04]  /*62d20*/  LDL.LU R20, [R1+0x13c] ;  /* 0x00013c0001147983 */ /* 0x001ea80000300800 */
[----:B------:R-:W3:Y:S04]  /*62d30*/  LDL.LU R9, [R1+0xb4] ;  /* 0x0000b40001097983 */ /* 0x000ee80000300800 */
[----:B------:R-:W3:Y:S04]  /*62d40*/  LDL.LU R21, [R1+0xb8] ;  /* 0x0000b80001157983 */ /* 0x000ee80000300800 */
        /* <DEDUP_REMOVED lines=18> */
[----:B------:R-:W5:Y:S02]  /*62e70*/  LDL.LU R4, [R1+0x10f4] ;  /* 0x0010f40001047983 */ /* 0x000f640000300800 */
[----:B-----5:R-:W-:-:S02]  /*62e80*/  PRMT R4, R4, 0x5410, R3 ;  /* 0x0000541004047816 */ /* 0x020fc40000000003 */
[----:B------:R-:W5:Y:S02]  /*62e90*/  LDL.LU R3, [R1+0x10f0] ;  /* 0x0010f00001037983 */ /* 0x000f640000300800 */
[----:B-----5:R-:W-:Y:S02]  /*62ea0*/  PRMT R3, R3, 0x5410, R18 ;  /* 0x0000541003037816 */ /* 0x020fe40000000012 */
[----:B------:R-:W5:Y:S04]  /*62eb0*/  LDL.LU R18, [R1+0x10ec] ;  /* 0x0010ec0001127983 */ /* 0x000f680000300800 */
[----:B------:R0:W-:Y:S04]  /*62ec0*/  STL [R1], R3 ;  /* 0x0000000301007387 */ /* 0x0001e80000100800 */
[----:B0-----:R-:W5:Y:S02]  /*62ed0*/  LDL.LU R3, [R1+0x10e8] ;  /* 0x0010e80001037983 */ /* 0x001f640000300800 */
[----:B-----5:R-:W-:-:S02]  /*62ee0*/  PRMT R3, R3, 0x5410, R18 ;  /* 0x0000541003037816 */ /* 0x020fc40000000012 */
[----:B------:R-:W2:Y:S02]  /*62ef0*/  LDL.LU R18, [R1+0x10e4] ;  /* 0x0010e40001127983 */ /* 0x000ea40000300800 */
[----:B--2---:R-:W-:Y:S02]  /*62f00*/  PRMT R2, R2, 0x5410, R18 ;  /* 0x0000541002027816 */ /* 0x004fe40000000012 */
[----:B------:R-:W2:Y:S02]  /*62f10*/  LDL.LU R18, [R1+0x10e0] ;  /* 0x0010e00001127983 */ /* 0x000ea40000300800 */
[----:B--2---:R-:W-:Y:S02]  /*62f20*/  PRMT R0, R0, 0x5410, R18 ;  /* 0x0000541000007816 */ /* 0x004fe40000000012 */
[----:B------:R-:W2:Y:S02]  /*62f30*/  LDL.LU R18, [R1+0x10dc] ;  /* 0x0010dc0001127983 */ /* 0x000ea40000300800 */
[----:B--2---:R-:W-:-:S02]  /*62f40*/  PRMT R18, R18, 0x5410, R20 ;  /* 0x0000541012127816 */ /* 0x004fc40000000014 */
[----:B------:R-:W2:Y:S04]  /*62f50*/  LDL.LU R20, [R1+0x10d8] ;  /* 0x0010d80001147983 */ /* 0x000ea80000300800 */
[----:B------:R0:W-:Y:S04]  /*62f60*/  STL [R1+0x44], R18 ;  /* 0x0000441201007387 */ /* 0x0001e80000100800 */
[----:B0-----:R-:W2:Y:S02]  /*62f70*/  LDL.LU R18, [R1+0x10d4] ;  /* 0x0010d40001127983 */ /* 0x001ea40000300800 */
        /* <DEDUP_REMOVED lines=11> */
[----:B0-----:R-:W2:Y:S01]  /*63030*/  LDL.LU R18, [R1+0x10bc] ;  /* 0x0010bc0001127983 */ /* 0x001ea20000300800 */
[----:B---3--:R-:W-:Y:S02]  /*63040*/  PRMT R21, R21, 0x5410, R9 ;  /* 0x0000541015157816 */ /* 0x008fe40000000009 */
[----:B------:R-:W-:-:S02]  /*63050*/  PRMT R22, R22, 0x5410, R6 ;  /* 0x0000541016167816 */ /* 0x000fc40000000006 */
[----:B------:R-:W-:Y:S02]  /*63060*/  PRMT R23, R23, 0x5410, R11 ;  /* 0x0000541017177816 */ /* 0x000fe4000000000b */
[----:B------:R-:W-:Y:S02]  /*63070*/  PRMT R24, R24, 0x5410, R10 ;  /* 0x0000541018187816 */ /* 0x000fe4000000000a */
[----:B------:R-:W-:Y:S02]  /*63080*/  PRMT R25, R25, 0x5410, R14 ;  /* 0x0000541019197816 */ /* 0x000fe4000000000e */
[----:B------:R-:W-:Y:S02]  /*63090*/  PRMT R26, R26, 0x5410, R13 ;  /* 0x000054101a1a7816 */ /* 0x000fe4000000000d */
[----:B------:R-:W-:Y:S02]  /*630a0*/  PRMT R27, R27, 0x5410, R15 ;  /* 0x000054101b1b7816 */ /* 0x000fe4000000000f */
[----:B------:R-:W-:-:S02]  /*630b0*/  PRMT R28, R28, 0x5410, R12 ;  /* 0x000054101c1c7816 */ /* 0x000fc4000000000c */
[----:B------:R-:W-:Y:S02]  /*630c0*/  PRMT R29, R29, 0x5410, R16 ;  /* 0x000054101d1d7816 */ /* 0x000fe40000000010 */
[----:B--2---:R-:W-:Y:S02]  /*630d0*/  PRMT R20, R20, 0x5410, R18 ;  /* 0x0000541014147816 */ /* 0x004fe40000000012 */
        /* <DEDUP_REMOVED lines=24> */
[----:B------:R-:W3:Y:S04]  /*63260*/  LDL.LU R12, [R1+0x1078] ;  /* 0x00107800010c7983 */ /* 0x000ee80000300800 */
[----:B------:R0:W-:Y:S04]  /*63270*/  STL [R1+0x60], R28 ;  /* 0x0000601c01007387 */ /* 0x0001e80000100800 */
[----:B0-----:R-:W3:Y:S04]  /*63280*/  LDL.LU R28, [R1+0x1074] ;  /* 0x00107400011c7983 */ /* 0x001ee80000300800 */
[----:B------:R-:W4:Y:S04]  /*63290*/  LDL.LU R16, [R1+0x1070] ;  /* 0x0010700001107983 */ /* 0x000f280000300800 */
[----:B------:R0:W-:Y:S04]  /*632a0*/  STL [R1+0x5c], R29 ;  /* 0x00005c1d01007387 */ /* 0x0001e80000100800 */
[----:B0-----:R-:W4:Y:S01]  /*632b0*/  LDL.LU R29, [R1+0x106c] ;  /* 0x00106c00011d7983 */ /* 0x001f220000300800 */
[----:B--2---:R-:W-:-:S02]  /*632c0*/  PRMT R15, R27, 0x5410, R15 ;  /* 0x000054101b0f7816 */ /* 0x004fc4000000000f */
[----:B---3--:R-:W-:Y:S02]  /*632d0*/  PRMT R28, R28, 0x5410, R12 ;  /* 0x000054101c1c7816 */ /* 0x008fe4000000000c */
[----:B----4-:R-:W-:Y:S02]  /*632e0*/  PRMT R29, R29, 0x5410, R16 ;  /* 0x000054101d1d7816 */ /* 0x010fe40000000010 */
[----:B------:R-:W2:Y:S04]  /*632f0*/  LDL.LU R16, [R1+0x848] ;  /* 0x0008480001107983 */ /* 0x000ea80000300800 */
[----:B------:R0:W-:Y:S04]  /*63300*/  STL [R1+0x6c], R29 ;  /* 0x00006c1d01007387 */ /* 0x0001e80000100800 */
[----:B0-----:R-:W3:Y:S04]  /*63310*/  LDL.LU R29, [R1+0x210] ;  /* 0x00021000011d7983 */ /* 0x001ee80000300800 */
[----:B------:R-:W4:Y:S04]  /*63320*/  LDL R12, [R1+0x410] ;  /* 0x00041000010c7983 */ /* 0x000f280000100800 */
[----:B------:R0:W-:Y:S04]  /*63330*/  STL [R1+0x68], R28 ;  /* 0x0000681c01007387 */ /* 0x0001e80000100800 */
[----:B0-----:R-:W2:Y:S04]  /*63340*/  LDL R28, [R1+0x420] ;  /* 0x00042000011c7983 */ /* 0x001ea80000100800 */
[----:B------:R-:W4:Y:S04]  /*63350*/  LDL.LU R27, [R1+0x5c8] ;  /* 0x0005c800011b7983 */ /* 0x000f280000300800 */
[----:B------:R0:W-:Y:S04]  /*63360*/  STL [R1+0x74], R15 ;  /* 0x0000740f01007387 */ /* 0x0001e80000100800 */
[----:B0-----:R-:W2:Y:S01]  /*63370*/  LDL.LU R15, [R1+0x5c4] ;  /* 0x0005c400010f7983 */ /* 0x001ea20000300800 */
[----:B------:R-:W-:-:S02]  /*63380*/  PRMT R13, R26, 0x5410, R13 ;  /* 0x000054101a0d7816 */ /* 0x000fc4000000000d */
[----:B------:R-:W-:Y:S02]  /*63390*/  PRMT R14, R25, 0x5410, R14 ;  /* 0x00005410190e7816 */ /* 0x000fe4000000000e */
[----:B------:R-:W3:Y:S04]  /*633a0*/  LDL.LU R25, [R1+0x1e8] ;  /* 0x0001e80001197983 */ /* 0x000ee80000300800 */
[----:B------:R0:W-:Y:S04]  /*633b0*/  STL [R1+0x70], R13 ;  /* 0x0000700d01007387 */ /* 0x0001e80000100800 */
[----:B------:R-:W-:Y:S01]  /*633c0*/  STL [R1+0x78], R14 ;  /* 0x0000780e01007387 */ /* 0x000fe20000100800 */
[----:B0-----:R-:W-:-:S03]  /*633d0*/  PRMT R13, R24, 0x5410, R10 ;  /* 0x00005410180d7816 */ /* 0x001fc6000000000a */
[----:B------:R-:W3:Y:S04]  /*633e0*/  LDL.LU R24, [R1+0x214] ;  /* 0x0002140001187983 */ /* 0x000ee80000300800 */
[----:B------:R-:W3:Y:S01]  /*633f0*/  LDL.LU R10, [R1+0x1e0] ;  /* 0x0001e000010a7983 */ /* 0x000ee20000300800 */
[----:B------:R-:W-:-:S03]  /*63400*/  SHF.R.U32.HI R8, RZ, 0x8, R8 ;  /* 0x00000008ff087819 */ /* 0x000fc60000011608 */
[----:B------:R0:W-:Y:S01]  /*63410*/  STL [R1+0x7c], R13 ;  /* 0x00007c0d01007387 */ /* 0x0001e20000100800 */
[----:B------:R-:W-:Y:S02]  /*63420*/  SHF.R.U32.HI R17, RZ, 0x8, R17 ;  /* 0x00000008ff117819 */ /* 0x000fe40000011611 */
[----:B------:R-:W-:Y:S02]  /*63430*/  LOP3.LUT R8, R8, 0xffff, RZ, 0xc0, !PT ;  /* 0x0000ffff08087812 */ /* 0x000fe400078ec0ff */
[----:B0-----:R-:W-:Y:S02]  /*63440*/  PRMT R13, R23, 0x5410, R11 ;  /* 0x00005410170d7816 */ /* 0x001fe4000000000b */
[----:B-----5:R-:W-:Y:S02]  /*63450*/  PRMT R11, R22, 0x5410, R6 ;  /* 0x00005410160b7816 */ /* 0x020fe40000000006 */
[----:B------:R-:W-:Y:S02]  /*63460*/  PRMT R6, R21, 0x5410, R9 ;  /* 0x0000541015067816 */ /* 0x000fe40000000009 */
[----:B------:R-:W-:Y:S01]  /*63470*/  PRMT R8, R8, 0x3340, R1 ;  /* 0x0000334008087816 */ /* 0x000fe20000000001 */
[----:B------:R-:W-:Y:S04]  /*63480*/  STL [R1+0x80], R13 ;  /* 0x0000800d01007387 */ /* 0x000fe80000100800 */
[----:B------:R-:W-:Y:S01]  /*63490*/  STL [R1+0x84], R11 ;  /* 0x0000840b01007387 */ /* 0x000fe20000100800 */
[----:B------:R-:W-:-:S03]  /*634a0*/  LOP3.LUT R17, R17, 0xffff, RZ, 0xc0, !PT ;  /* 0x0000ffff11117812 */ /* 0x000fc600078ec0ff */
[----:B------:R-:W5:Y:S04]  /*634b0*/  LDL.LU R14, [R1+0x208] ;  /* 0x00020800010e7983 */ /* 0x000f680000300800 */
[----:B------:R0:W-:Y:S01]  /*634c0*/  STL [R1+0x88], R6 ;  /* 0x0000880601007387 */ /* 0x0001e20000100800 */
[----:B------:R-:W-:Y:S02]  /*634d0*/  PRMT R9, R20, 0x5410, R18 ;  /* 0x0000541014097816 */ /* 0x000fe40000000012 */
[----:B------:R-:W-:-:S03]  /*634e0*/  PRMT R17, R17, 0x3340, R1 ;  /* 0x0000334011117816 */ /* 0x000fc60000000001 */
[----:B------:R-:W-:Y:S01]  /*634f0*/  STL [R1+0x8c], R9 ;  /* 0x00008c0901007387 */ /* 0x000fe20000100800 */
[----:B0-----:R-:W-:-:S05]  /*63500*/  PRMT R6, R19, 0x5410, R8 ;  /* 0x0000541013067816 */ /* 0x001fca0000000008 */
[----:B------:R0:W-:Y:S04]  /*63510*/  STL [R1+0x94], R6 ;  /* 0x0000940601007387 */ /* 0x0001e80000100800 */
[----:B------:R-:W5:Y:S01]  /*63520*/  LDL.LU R26, [R1+0x1f0] ;  /* 0x0001f000011a7983 */ /* 0x000f620000300800 */
[----:B0-----:R-:W-:Y:S01]  /*63530*/  PRMT R6, R7, 0x5410, R17 ;  /* 0x0000541007067816 */ /* 0x001fe20000000011 */
[----:B----4-:R-:W-:Y:S02]  /*63540*/  IMAD.IADD R12, R12, 0x1, -R27 ;  /* 0x000000010c0c7824 */ /* 0x010fe400078e0a1b */
[----:B------:R-:W4:Y:S04]  /*63550*/  LDL.LU R27, [R1] ;  /* 0x00000000011b7983 */ /* 0x000f280000300800 */
[----:B------:R0:W-:Y:S01]  /*63560*/  STL [R1+0x90], R6 ;  /* 0x0000900601007387 */ /* 0x0001e20000100800 */
[----:B--2---:R-:W-:-:S03]  /*63570*/  IADD3 R13, PT, PT, R28, -R15, RZ ;  /* 0x8000000f1c0d7210 */ /* 0x004fc60007ffe0ff */
[----:B------:R-:W2:Y:S01]  /*63580*/  LDL.LU R15, [R1+0x20c] ;  /* 0x00020c00010f7983 */ /* 0x000ea20000300800 */
[----:B---3--:R-:W-:-:S03]  /*63590*/  LOP3.LUT R9, R29, 0xffff, RZ, 0xc0, !PT ;  /* 0x0000ffff1d097812 */ /* 0x008fc600078ec0ff */
[----:B------:R-:W3:Y:S04]  /*635a0*/  LDL.LU R28, [R1+0x200] ;  /* 0x00020000011c7983 */ /* 0x000ee80000300800 */
[----:B------:R-:W3:Y:S01]  /*635b0*/  LDL.LU R29, [R1+0x1f4] ;  /* 0x0001f400011d7983 */ /* 0x000ee20000300800 */
[----:B------:R-:W1:Y:S01]  /*635c0*/  S2R R23, SR_TID.X ;  /* 0x0000000000177919 */ /* 0x000e620000002100 */
[----:B------:R-:W-:Y:S02]  /*635d0*/  LOP3.LUT R11, R24, 0xffff, RZ, 0xc0, !PT ;  /* 0x0000ffff180b7812 */ /* 0x000fe400078ec0ff */
[----:B------:R-:W-:Y:S01]  /*635e0*/  PRMT R8, R10, 0x4210, R9 ;  /* 0x000042100a087816 */ /* 0x000fe20000000009 */
[----:B------:R-:W-:Y:S01]  /*635f0*/  FADD R13, R13, -1 ;  /* 0xbf8000000d0d7421 */ /* 0x000fe20000000000 */
[----:B------:R-:W-:Y:S01]  /*63600*/  IMAD.MOV.U32 R17, RZ, RZ, 0x3dc6b27f ;  /* 0x3dc6b27fff117424 */ /* 0x000fe200078e00ff */
[----:B------:R-:W-:-:S02]  /*63610*/  PRMT R10, R25, 0x4210, R11 ;  /* 0x00004210190a7816 */ /* 0x000fc4000000000b */
[----:B------:R-:W-:Y:S02]  /*63620*/  PRMT R9, R5, 0x5210, R9 ;  /* 0x0000521005097816 */ /* 0x000fe40000000009 */
[----:B------:R-:W-:Y:S01]  /*63630*/  PRMT R11, R4, 0x5210, R11 ;  /* 0x00005210040b7816 */ /* 0x000fe2000000000b */
[----:B------:R-:W3:Y:S01]  /*63640*/  LDL.LU R19, [R1+0x204] ;  /* 0x0002040001137983 */ /* 0x000ee20000300800 */
[----:B------:R-:W-:-:S03]  /*63650*/  FADD R12, R12, -1 ;  /* 0xbf8000000c0c7421 */ /* 0x000fc60000000000 */
[----:B------:R-:W3:Y:S04]  /*63660*/  LDL.LU R20, [R1+0x5f4] ;  /* 0x0005f40001147983 */ /* 0x000ee80000300800 */
[----:B------:R-:W3:Y:S01]  /*63670*/  LDL R18, [R1+0x3f8] ;  /* 0x0003f80001127983 */ /* 0x000ee20000100800 */
[C---:B-1----:R-:W-:Y:S01]  /*63680*/  IMAD.SHL.U32 R25, R23.reuse, 0x8, RZ ;  /* 0x0000000817197824 */ /* 0x042fe200078e00ff */
[C---:B------:R-:W-:Y:S01]  /*63690*/  SHF.L.U32 R22, R23.reuse, 0x9, RZ ;  /* 0x0000000917167819 */ /* 0x040fe200000006ff */
[C---:B------:R-:W-:Y:S02]  /*636a0*/  IMAD.SHL.U32 R24, R23.reuse, 0x10, RZ ;  /* 0x0000001017187824 */ /* 0x040fe400078e00ff */
[----:B------:R-:W-:Y:S01]  /*636b0*/  IMAD.SHL.U32 R23, R23, 0x100, RZ ;  /* 0x0000010017177824 */ /* 0x000fe200078e00ff */
[----:B------:R-:W-:-:S02]  /*636c0*/  LOP3.LUT R25, R25, 0x80, RZ, 0xc0, !PT ;  /* 0x0000008019197812 */ /* 0x000fc400078ec0ff */
[----:B------:R-:W-:Y:S02]  /*636d0*/  LOP3.LUT R22, R22, 0x1000, RZ, 0xc0, !PT ;  /* 0x0000100016167812 */ /* 0x000fe400078ec0ff */
[----:B------:R-:W-:Y:S02]  /*636e0*/  LOP3.LUT R24, R24, 0x70, RZ, 0xc0, !PT ;  /* 0x0000007018187812 */ /* 0x000fe400078ec0ff */
[----:B------:R-:W-:Y:S02]  /*636f0*/  LOP3.LUT R23, R23, 0x1e000, RZ, 0xc0, !PT ;  /* 0x0001e00017177812 */ /* 0x000fe400078ec0ff */
[----:B------:R-:W-:Y:S01]  /*63700*/  IADD3 R25, PT, PT, R25, UR9, R22 ;  /* 0x0000000919197c10 */ /* 0x000fe2000fffe016 */
[----:B0-----:R-:W-:Y:S01]  /*63710*/  FFMA.FTZ R6, R13, R17, -0.16845393180847167969 ;  /* 0xbe2c7f300d067423 */ /* 0x001fe20000010011 */
[----:B------:R-:W3:Y:S02]  /*63720*/  LDL.LU R22, [R1+0x1ec] ;  /* 0x0001ec0001167983 */ /* 0x000ee40000300800 */
[----:B------:R-:W-:Y:S01]  /*63730*/  IADD3 R25, PT, PT, R24, R25, R23 ;  /* 0x0000001918197210 */ /* 0x000fe20007ffe017 */
[----:B------:R-:W-:-:S04]  /*63740*/  FFMA.FTZ R7, R12, R17, -0.16845393180847167969 ;  /* 0xbe2c7f300c077423 */ /* 0x000fc80000010011 */
[----:B------:R0:W-:Y:S01]  /*63750*/  STSM.16.M88.4 [R25], R8 ;  /* 0x0000000819007844 */ /* 0x0001e20000000200 */
[----:B------:R-:W-:Y:S01]  /*63760*/  FFMA.FTZ R6, R13, R6, 0.1716887056827545166 ;  /* 0x3e2fcf2a0d067423 */ /* 0x000fe20000010006 */
[----:B------:R-:W-:-:S03]  /*63770*/  FFMA.FTZ R5, R12, R7, 0.1716887056827545166 ;  /* 0x3e2fcf2a0c057423 */ /* 0x000fc60000010007 */
[C---:B------:R-:W-:Y:S01]  /*63780*/  FFMA.FTZ R4, R13.reuse, R6, -0.17900948226451873779 ;  /* 0xbe374e430d047423 */ /* 0x040fe20000010006 */
[----:B------:R-:W-:Y:S01]  /*63790*/  FFMA.FTZ R5, R12, R5, -0.17900948226451873779 ;  /* 0xbe374e430c057423 */ /* 0x000fe20000010005 */
[----:B-----5:R-:W-:Y:S01]  /*637a0*/  LOP3.LUT R6, R14, 0xffff, RZ, 0xc0, !PT ;  /* 0x0000ffff0e067812 */ /* 0x020fe200078ec0ff */
[----:B0-----:R-:W5:Y:S04]  /*637b0*/  LDL.LU R11, [R1+0x1e4] ;  /* 0x0001e400010b7983 */ /* 0x001f680000300800 */
[----:B------:R-:W5:Y:S01]  /*637c0*/  LDL.LU R21, [R1+0x5f8] ;  /* 0x0005f80001157983 */ /* 0x000f620000300800 */
[----:B------:R-:W-:-:S03]  /*637d0*/  FFMA.FTZ R9, R13, R4, 0.20512372255325317383 ;  /* 0x3e520bf40d097423 */ /* 0x000fc60000010004 */
[----:B------:R-:W5:Y:S01]  /*637e0*/  LDL R23, [R1+0x414] ;  /* 0x0004140001177983 */ /* 0x000f620000100800 */
[----:B------:R-:W-:Y:S01]  /*637f0*/  FFMA.FTZ R8, R12, R5, 0.20512372255325317383 ;  /* 0x3e520bf40c087423 */ /* 0x000fe20000010005 */
[--C-:B------:R-:W-:Y:S02]  /*63800*/  PRMT R4, R26, 0x4210, R6.reuse ;  /* 0x000042101a047816 */ /* 0x100fe40000000006 */
[----:B------:R-:W5:Y:S04]  /*63810*/  LDL.LU R24, [R1+0x5b8] ;  /* 0x0005b80001187983 */ /* 0x000f680000300800 */
[----:B------:R-:W5:Y:S01]  /*63820*/  LDL R26, [R1+0x3e4] ;  /* 0x0003e400011a7983 */ /* 0x000f620000100800 */
[----:B------:R-:W-:Y:S01]  /*63830*/  FFMA.FTZ R14, R13, R9, -0.24046532809734344482 ;  /* 0xbe763c8b0d0e7423 */ /* 0x000fe20000010009 */
[----:B----4-:R-:W-:-:S02]  /*63840*/  PRMT R5, R27, 0x5210, R6 ;  /* 0x000052101b057816 */ /* 0x010fc40000000006 */
[----:B------:R-:W4:Y:S01]  /*63850*/  LDL.LU R27, [R1+0x5b4] ;  /* 0x0005b400011b7983 */ /* 0x000f220000300800 */
[----:B--2---:R-:W-:-:S03]  /*63860*/  LOP3.LUT R7, R15, 0xffff, RZ, 0xc0, !PT ;  /* 0x0000ffff0f077812 */ /* 0x004fc600078ec0ff */
[----:B------:R-:W4:Y:S01]  /*63870*/  LDL R15, [R1+0x3fc] ;  /* 0x0003fc00010f7983 */ /* 0x000f220000100800 */
[----:B---3--:R-:W-:Y:S02]  /*63880*/  LOP3.LUT R9, R28, 0xffff, RZ, 0xc0, !PT ;  /* 0x0000ffff1c097812 */ /* 0x008fe400078ec0ff */
[--C-:B------:R-:W-:Y:S01]  /*63890*/  PRMT R6, R29, 0x4210, R7.reuse ;  /* 0x000042101d067816 */ /* 0x100fe20000000007 */
[----:B------:R-:W2:Y:S04]  /*638a0*/  LDL.LU R28, [R1+0x59c] ;  /* 0x00059c00011c7983 */ /* 0x000ea80000300800 */
[----:B------:R-:W2:Y:S01]  /*638b0*/  LDL R29, [R1+0x3d0] ;  /* 0x0003d000011d7983 */ /* 0x000ea20000100800 */
[----:B------:R-:W-:Y:S01]  /*638c0*/  FFMA.FTZ R8, R12, R8, -0.24046532809734344482 ;  /* 0xbe763c8b0c087423 */ /* 0x000fe20000010008 */
[----:B------:R-:W-:-:S03]  /*638d0*/  PRMT R7, R3, 0x5210, R7 ;  /* 0x0000521003077816 */ /* 0x000fc60000000007 */
[----:B------:R-:W-:-:S04]  /*638e0*/  FFMA.FTZ R10, R12, R8, 0.28857114911079406738 ;  /* 0x3e93bf990c0a7423 */ /* 0x000fc80000010008 */
[----:B------:R-:W-:-:S04]  /*638f0*/  FFMA.FTZ R3, R12, R10, -0.36067417263984680176 ;  /* 0xbeb8aa490c037423 */ /* 0x000fc8000001000a */
[----:B------:R-:W-:-:S04]  /*63900*/  FFMA.FTZ R3, R12, R3, 0.48089820146560668945 ;  /* 0x3ef6384a0c037423 */ /* 0x000fc80000010003 */
[----:B------:R-:W-:-:S04]  /*63910*/  FFMA.FTZ R3, R12, R3, -0.72134751081466674805 ;  /* 0xbf38aa3b0c037423 */ /* 0x000fc80000010003 */
[C---:B------:R-:W-:Y:S01]  /*63920*/  FMUL R3, R12.reuse, R3 ;  /* 0x000000030c037220 */ /* 0x040fe20000400000 */
[----:B------:R0:W-:Y:S03]  /*63930*/  STSM.16.M88.4 [R25+0x100], R4 ;  /* 0x0001000419007844 */ /* 0x0001e60000000200 */
[----:B------:R-:W-:Y:S01]  /*63940*/  FMUL R3, R12, R3 ;  /* 0x000000030c037220 */ /* 0x000fe20000400000 */
[--C-:B-----5:R-:W-:Y:S02]  /*63950*/  PRMT R8, R11, 0x4210, R9.reuse ;  /* 0x000042100b087816 */ /* 0x120fe40000000009 */
[----:B------:R-:W-:Y:S02]  /*63960*/  LOP3.LUT R11, R19, 0xffff, RZ, 0xc0, !PT ;  /* 0x0000ffff130b7812 */ /* 0x000fe400078ec0ff */
[----:B------:R-:W-:Y:S02]  /*63970*/  PRMT R9, R2, 0x5210, R9 ;  /* 0x0000521002097816 */ /* 0x000fe40000000009 */
[----:B------:R-:W-:-:S02]  /*63980*/  PRMT R10, R22, 0x4210, R11 ;  /* 0x00004210160a7816 */ /* 0x000fc4000000000b */
[----:B------:R-:W-:Y:S02]  /*63990*/  PRMT R11, R0, 0x5210, R11 ;  /* 0x00005210000b7816 */ /* 0x000fe4000000000b */
[----:B0-----:R-:W-:-:S03]  /*639a0*/  IADD3 R5, PT, PT, R26, -R24, RZ ;  /* 0x800000181a057210 */ /* 0x001fc60007ffe0ff */
[----:B------:R0:W-:Y:S02]  /*639b0*/  STSM.16.M88.4 [R25+0x200], R8 ;  /* 0x0002000819007844 */ /* 0x0001e40000000200 */
[----:B0-----:R-:W-:Y:S01]  /*639c0*/  FFMA.FTZ R25, R12, 1.4426950216293334961, R3 ;  /* 0x3fb8aa3b0c197823 */ /* 0x001fe20000010003 */
[----:B------:R-:W-:Y:S01]  /*639d0*/  IMAD.IADD R3, R23, 0x1, -R21 ;  /* 0x0000000117037824 */ /* 0x000fe200078e0a15 */
[----:B------:R-:W3:Y:S04]  /*639e0*/  LDL.LU R11, [R1+0x5fc] ;  /* 0x0005fc00010b7983 */ /* 0x000ee80000300800 */
[----:B------:R-:W3:Y:S04]  /*639f0*/  LDL R23, [R1+0x3e8] ;  /* 0x0003e80001177983 */ /* 0x000ee80000100800 */
[----:B------:R-:W5:Y:S04]  /*63a00*/  LDL.LU R24, [R1+0x5c0] ;  /* 0x0005c00001187983 */ /* 0x000f680000300800 */
[----:B------:R-:W5:Y:S01]  /*63a10*/  LDL R26, [R1+0x3bc] ;  /* 0x0003bc00011a7983 */ /* 0x000f620000100800 */
[----:B------:R-:W-:-:S04]  /*63a20*/  IMAD.IADD R2, R18, 0x1, -R20 ;  /* 0x0000000112027824 */ /* 0x000fc800078e0a14 */
[----:B------:R-:W-:-:S04]  /*63a30*/  FADD R2, R2, -1 ;  /* 0xbf80000002027421 */ /* 0x000fc80000000000 */
[----:B------:R-:W-:-:S04]  /*63a40*/  FFMA.FTZ R0, R2, R17, -0.16845393180847167969 ;  /* 0xbe2c7f3002007423 */ /* 0x000fc80000010011 */
[C---:B------:R-:W-:Y:S01]  /*63a50*/  FFMA.FTZ R0, R2.reuse, R0, 0.1716887056827545166 ;  /* 0x3e2fcf2a02007423 */ /* 0x040fe20000010000 */
[----:B----4-:R-:W-:Y:S02]  /*63a60*/  IMAD.IADD R4, R15, 0x1, -R27 ;  /* 0x000000010f047824 */ /* 0x010fe400078e0a1b */
[----:B------:R-:W4:Y:S04]  /*63a70*/  LDL.LU R27, [R1+0x5bc] ;  /* 0x0005bc00011b7983 */ /* 0x000f280000300800 */
[----:B------:R-:W4:Y:S01]  /*63a80*/  LDL R15, [R1+0x3d4] ;  /* 0x0003d400010f7983 */ /* 0x000f220000100800 */
[----:B------:R-:W-:Y:S01]  /*63a90*/  FFMA.FTZ R6, R2, R0, -0.17900948226451873779 ;  /* 0xbe374e4302067423 */ /* 0x000fe20000010000 */
[----:B--2---:R-:W-:Y:S02]  /*63aa0*/  IMAD.IADD R0, R29, 0x1, -R28 ;  /* 0x000000011d007824 */ /* 0x004fe400078e0a1c */
[----:B------:R-:W2:Y:S04]  /*63ab0*/  LDL.LU R28, [R1+0x5a0] ;  /* 0x0005a000011c7983 */ /* 0x000ea80000300800 */
[----:B------:R-:W2:Y:S01]  /*63ac0*/  LDL R29, [R1+0x3a4] ;  /* 0x0003a400011d7983 */ /* 0x000ea20000100800 */
[----:B------:R-:W-:Y:S01]  /*63ad0*/  FADD R3, R3, -1 ;  /* 0xbf80000003037421 */ /* 0x000fe20000000000 */
[----:B------:R-:W-:Y:S01]  /*63ae0*/  FADD R5, R5, -1 ;  /* 0xbf80000005057421 */ /* 0x000fe20000000000 */
[----:B------:R-:W-:-:S02]  /*63af0*/  FADD R4, R4, -1 ;  /* 0xbf80000004047421 */ /* 0x000fc40000000000 */
[-C--:B------:R-:W-:Y:S01]  /*63b00*/  FFMA.FTZ R7, R3, R17.reuse, -0.16845393180847167969 ;  /* 0xbe2c7f3003077423 */ /* 0x080fe20000010011 */
[-C--:B------:R-:W-:Y:S01]  /*63b10*/  FFMA.FTZ R8, R5, R17.reuse, -0.16845393180847167969 ;  /* 0xbe2c7f3005087423 */ /* 0x080fe20000010011 */
[C---:B------:R-:W-:Y:S02]  /*63b20*/  FFMA.FTZ R9, R4.reuse, R17, -0.16845393180847167969 ;  /* 0xbe2c7f3004097423 */ /* 0x040fe40000010011 */
[----:B------:R-:W-:Y:S01]  /*63b30*/  FFMA.FTZ R7, R3, R7, 0.1716887056827545166 ;  /* 0x3e2fcf2a03077423 */ /* 0x000fe20000010007 */
[----:B------:R-:W-:Y:S01]  /*63b40*/  FFMA.FTZ R8, R5, R8, 0.1716887056827545166 ;  /* 0x3e2fcf2a05087423 */ /* 0x000fe20000010008 */
[C---:B------:R-:W-:Y:S02]  /*63b50*/  FFMA.FTZ R9, R4.reuse, R9, 0.1716887056827545166 ;  /* 0x3e2fcf2a04097423 */ /* 0x040fe40000010009 */
[----:B------:R-:W-:Y:S01]  /*63b60*/  FFMA.FTZ R7, R3, R7, -0.17900948226451873779 ;  /* 0xbe374e4303077423 */ /* 0x000fe20000010007 */
[----:B------:R-:W-:Y:S01]  /*63b70*/  FFMA.FTZ R8, R5, R8, -0.17900948226451873779 ;  /* 0xbe374e4305087423 */ /* 0x000fe20000010008 */
[----:B------:R-:W-:-:S02]  /*63b80*/  FFMA.FTZ R9, R4, R9, -0.17900948226451873779 ;  /* 0xbe374e4304097423 */ /* 0x000fc40000010009 */
[----:B------:R-:W-:Y:S01]  /*63b90*/  FFMA.FTZ R7, R3, R7, 0.20512372255325317383 ;  /* 0x3e520bf403077423 */ /* 0x000fe20000010007 */
[----:B------:R-:W-:Y:S01]  /*63ba0*/  FFMA.FTZ R8, R5, R8, 0.20512372255325317383 ;  /* 0x3e520bf405087423 */ /* 0x000fe20000010008 */
[C---:B------:R-:W-:Y:S02]  /*63bb0*/  FFMA.FTZ R9, R4.reuse, R9, 0.20512372255325317383 ;  /* 0x3e520bf404097423 */ /* 0x040fe40000010009 */
[----:B------:R-:W-:Y:S01]  /*63bc0*/  FFMA.FTZ R7, R3, R7, -0.24046532809734344482 ;  /* 0xbe763c8b03077423 */ /* 0x000fe20000010007 */
[----:B------:R-:W-:Y:S01]  /*63bd0*/  FFMA.FTZ R8, R5, R8, -0.24046532809734344482 ;  /* 0xbe763c8b05087423 */ /* 0x000fe20000010008 */
[C---:B------:R-:W-:Y:S02]  /*63be0*/  FFMA.FTZ R9, R4.reuse, R9, -0.24046532809734344482 ;  /* 0xbe763c8b04097423 */ /* 0x040fe40000010009 */
[----:B------:R-:W-:Y:S01]  /*63bf0*/  FFMA.FTZ R7, R3, R7, 0.28857114911079406738 ;  /* 0x3e93bf9903077423 */ /* 0x000fe20000010007 */
[----:B------:R-:W-:Y:S01]  /*63c00*/  FFMA.FTZ R8, R5, R8, 0.28857114911079406738 ;  /* 0x3e93bf9905087423 */ /* 0x000fe20000010008 */
[----:B------:R-:W-:-:S02]  /*63c10*/  FFMA.FTZ R9, R4, R9, 0.28857114911079406738 ;  /* 0x3e93bf9904097423 */ /* 0x000fc40000010009 */
[----:B------:R-:W-:Y:S01]  /*63c20*/  FFMA.FTZ R7, R3, R7, -0.36067417263984680176 ;  /* 0xbeb8aa4903077423 */ /* 0x000fe20000010007 */
[----:B------:R-:W-:Y:S01]  /*63c30*/  FFMA.FTZ R8, R5, R8, -0.36067417263984680176 ;  /* 0xbeb8aa4905087423 */ /* 0x000fe20000010008 */
[C---:B------:R-:W-:Y:S02]  /*63c40*/  FFMA.FTZ R9, R4.reuse, R9, -0.36067417263984680176 ;  /* 0xbeb8aa4904097423 */ /* 0x040fe40000010009 */
[----:B------:R-:W-:Y:S01]  /*63c50*/  FFMA.FTZ R7, R3, R7, 0.48089820146560668945 ;  /* 0x3ef6384a03077423 */ /* 0x000fe20000010007 */
[----:B------:R-:W-:Y:S01]  /*63c60*/  FFMA.FTZ R8, R5, R8, 0.48089820146560668945 ;  /* 0x3ef6384a05087423 */ /* 0x000fe20000010008 */
[C---:B------:R-:W-:Y:S02]  /*63c70*/  FFMA.FTZ R9, R4.reuse, R9, 0.48089820146560668945 ;  /* 0x3ef6384a04097423 */ /* 0x040fe40000010009 */
[----:B------:R-:W-:Y:S01]  /*63c80*/  FFMA.FTZ R7, R3, R7, -0.72134751081466674805 ;  /* 0xbf38aa3b03077423 */ /* 0x000fe20000010007 */
[----:B------:R-:W-:Y:S01]  /*63c90*/  FFMA.FTZ R8, R5, R8, -0.72134751081466674805 ;  /* 0xbf38aa3b05087423 */ /* 0x000fe20000010008 */
[----:B------:R-:W-:-:S02]  /*63ca0*/  FFMA.FTZ R9, R4, R9, -0.72134751081466674805 ;  /* 0xbf38aa3b04097423 */ /* 0x000fc40000010009 */
[----:B------:R-:W-:Y:S01]  /*63cb0*/  FMUL R7, R3, R7 ;  /* 0x0000000703077220 */ /* 0x000fe20000400000 */
[----:B------:R-:W-:Y:S01]  /*63cc0*/  FMUL R8, R5, R8 ;  /* 0x0000000805087220 */ /* 0x000fe20000400000 */
[C---:B------:R-:W-:Y:S02]  /*63cd0*/  FMUL R9, R4.reuse, R9 ;  /* 0x0000000904097220 */ /* 0x040fe40000400000 */
[----:B------:R-:W-:Y:S01]  /*63ce0*/  FMUL R7, R3, R7 ;  /* 0x0000000703077220 */ /* 0x000fe20000400000 */
[----:B------:R-:W-:Y:S01]  /*63cf0*/  FMUL R8, R5, R8 ;  /* 0x0000000805087220 */ /* 0x000fe20000400000 */
[C---:B------:R-:W-:Y:S02]  /*63d00*/  FMUL R9, R4.reuse, R9 ;  /* 0x0000000904097220 */ /* 0x040fe40000400000 */
[----:B------:R-:W-:Y:S01]  /*63d10*/  FFMA.FTZ R20, R3, 1.4426950216293334961, R7 ;  /* 0x3fb8aa3b03147823 */ /* 0x000fe20000010007 */
[----:B------:R-:W-:Y:S01]  /*63d20*/  FFMA.FTZ R19, R5, 1.4426950216293334961, R8 ;  /* 0x3fb8aa3b05137823 */ /* 0x000fe20000010008 */
[----:B------:R-:W-:-:S03]  /*63d30*/  FFMA.FTZ R18, R4, 1.4426950216293334961, R9 ;  /* 0x3fb8aa3b04127823 */ /* 0x000fc60000010009 */
[----:B------:R-:W-:Y:S04]  /*63d40*/  STL [R1+0x1068], R20 ;  /* 0x0010681401007387 */ /* 0x000fe80000100800 */
[----:B------:R0:W-:Y:S04]  /*63d50*/  STL [R1+0x1064], R19 ;  /* 0x0010641301007387 */ /* 0x0001e80000100800 */
[----:B------:R1:W-:Y:S04]  /*63d60*/  STL [R1+0x1060], R18 ;  /* 0x0010601201007387 */ /* 0x0003e80000100800 */
[----:B------:R-:W2:Y:S01]  /*63d70*/  LDL.LU R10, [R1+0x600] ;  /* 0x00060000010a7983 */ /* 0x000ea20000300800 */
[----:B---3--:R-:W-:-:S03]  /*63d80*/  IMAD.IADD R3, R23, 0x1, -R11 ;  /* 0x0000000117037824 */ /* 0x008fc600078e0a0b */
[----:B------:R-:W3:Y:S01]  /*63d90*/  LDL R11, [R1+0x3c4] ;  /* 0x0003c400010b7983 */ /* 0x000ee20000100800 */
[----:B-----5:R-:W-:-:S03]  /*63da0*/  IADD3 R5, PT, PT, R26, -R24, RZ ;  /* 0x800000181a057210 */ /* 0x020fc60007ffe0ff */
[----:B------:R-:W5:Y:S04]  /*63db0*/  LDL.LU R23, [R1+0x5cc] ;  /* 0x0005cc0001177983 */ /* 0x000f680000300800 */
[----:B------:R-:W5:Y:S04]  /*63dc0*/  LDL R24, [R1+0x38c] ;  /* 0x00038c0001187983 */ /* 0x000f680000100800 */
[----:B------:R-:W3:Y:S01]  /*63dd0*/  LDL.LU R26, [R1+0x5d0] ;  /* 0x0005d000011a7983 */ /* 0x000ee20000300800 */
[----:B------:R-:W-:-:S04]  /*63de0*/  FFMA.FTZ R6, R2, R6, 0.20512372255325317383 ;  /* 0x3e520bf402067423 */ /* 0x000fc80000010006 */
[----:B------:R-:W-:-:S04]  /*63df0*/  FFMA.FTZ R6, R2, R6, -0.24046532809734344482 ;  /* 0xbe763c8b02067423 */ /* 0x000fc80000010006 */
[----:B------:R-:W-:-:S04]  /*63e00*/  FFMA.FTZ R6, R2, R6, 0.28857114911079406738 ;  /* 0x3e93bf9902067423 */ /* 0x000fc80000010006 */
[----:B------:R-:W-:-:S04]  /*63e10*/  FFMA.FTZ R6, R2, R6, -0.36067417263984680176 ;  /* 0xbeb8aa4902067423 */ /* 0x000fc80000010006 */
[----:B------:R-:W-:-:S04]  /*63e20*/  FFMA.FTZ R6, R2, R6, 0.48089820146560668945 ;  /* 0x3ef6384a02067423 */ /* 0x000fc80000010006 */
[----:B------:R-:W-:-:S04]  /*63e30*/  FFMA.FTZ R6, R2, R6, -0.72134751081466674805 ;  /* 0xbf38aa3b02067423 */ /* 0x000fc80000010006 */
[----:B------:R-:W-:Y:S01]  /*63e40*/  FMUL R6, R2, R6 ;  /* 0x0000000602067220 */ /* 0x000fe20000400000 */
[----:B------:R-:W-:-:S03]  /*63e50*/  FADD R0, R0, -1 ;  /* 0xbf80000000007421 */ /* 0x000fc60000000000 */
[C---:B------:R-:W-:Y:S01]  /*63e60*/  FMUL R6, R2.reuse, R6 ;  /* 0x0000000602067220 */ /* 0x040fe20000400000 */
[----:B----4-:R-:W-:Y:S02]  /*63e70*/  IMAD.IADD R4, R15, 0x1, -R27 ;  /* 0x000000010f047824 */ /* 0x010fe400078e0a1b */
[----:B------:R-:W3:Y:S01]  /*63e80*/  LDL R27, [R1+0x3a8] ;  /* 0x0003a800011b7983 */ /* 0x000ee20000100800 */
[----:B------:R-:W-:Y:S01]  /*63e90*/  FFMA.FTZ R21, R2, 1.4426950216293334961, R6 ;  /* 0x3fb8aa3b02157823 */ /* 0x000fe20000010006 */
[----:B------:R-:W-:-:S04]  /*63ea0*/  FFMA.FTZ R2, R0, R17, -0.16845393180847167969 ;  /* 0xbe2c7f3000027423 */ /* 0x000fc80000010011 */
[----:B------:R-:W-:-:S04]  /*63eb0*/  FFMA.FTZ R2, R0, R2, 0.1716887056827545166 ;  /* 0x3e2fcf2a00027423 */ /* 0x000fc80000010002 */
[----:B------:R-:W-:-:S04]  /*63ec0*/  FFMA.FTZ R2, R0, R2, -0.17900948226451873779 ;  /* 0xbe374e4300027423 */ /* 0x000fc80000010002 */
[----:B------:R-:W-:-:S04]  /*63ed0*/  FFMA.FTZ R2, R0, R2, 0.20512372255325317383 ;  /* 0x3e520bf400027423 */ /* 0x000fc80000010002 */
[----:B------:R-:W-:Y:S01]  /*63ee0*/  FFMA.FTZ R7, R0, R2, -0.24046532809734344482 ;  /* 0xbe763c8b00077423 */ /* 0x000fe20000010002 */
        /* <DEDUP_REMOVED lines=20> */
[----:B------:R-:W-:Y:S01]  /*64030*/  FFMA.FTZ R8, R4, R8, -0.24046532809734344482 ;  /* 0xbe763c8b04087423 */ /* 0x000fe20000010008 */
[----:B------:R-:W-:Y:S01]  /*64040*/  FFMA.FTZ R14, R13, R14, 0.28857114911079406738 ;  /* 0x3e93bf990d0e7423 */ /* 0x000fe2000001000e */
[----:B------:R-:W-:Y:S01]  /*64050*/  FFMA.FTZ R7, R0, R7, 0.28857114911079406738 ;  /* 0x3e93bf9900077423 */ /* 0x000fe20000010007 */
[----:B------:R-:W-:Y:S01]  /*64060*/  FFMA.FTZ R9, R3, R9, 0.28857114911079406738 ;  /* 0x3e93bf9903097423 */ /* 0x000fe20000010009 */
[----:B------:R-:W-:Y:S01]  /*64070*/  FFMA.FTZ R6, R5, R6, 0.28857114911079406738 ;  /* 0x3e93bf9905067423 */ /* 0x000fe20000010006 */
[----:B------:R-:W-:Y:S01]  /*64080*/  FFMA.FTZ R8, R4, R8, 0.28857114911079406738 ;  /* 0x3e93bf9904087423 */ /* 0x000fe20000010008 */
[----:B------:R-:W-:Y:S01]  /*64090*/  FFMA.FTZ R14, R13, R14, -0.36067417263984680176 ;  /* 0xbeb8aa490d0e7423 */ /* 0x000fe2000001000e */
[----:B------:R-:W-:Y:S01]  /*640a0*/  FFMA.FTZ R7, R0, R7, -0.36067417263984680176 ;  /* 0xbeb8aa4900077423 */ /* 0x000fe20000010007 */
[----:B------:R-:W-:Y:S01]  /*640b0*/  FFMA.FTZ R9, R3, R9, -0.36067417263984680176 ;  /* 0xbeb8aa4903097423 */ /* 0x000fe20000010009 */
[----:B------:R-:W-:Y:S01]  /*640c0*/  FFMA.FTZ R6, R5, R6, -0.36067417263984680176 ;  /* 0xbeb8aa4905067423 */ /* 0x000fe20000010006 */
[----:B------:R-:W-:Y:S01]  /*640d0*/  FFMA.FTZ R8, R4, R8, -0.36067417263984680176 ;  /* 0xbeb8aa4904087423 */ /* 0x000fe20000010008 */
[----:B------:R-:W-:Y:S01]  /*640e0*/  FFMA.FTZ R14, R13, R14, 0.48089820146560668945 ;  /* 0x3ef6384a0d0e7423 */ /* 0x000fe2000001000e */
[----:B------:R-:W-:Y:S01]  /*640f0*/  FFMA.FTZ R7, R0, R7, 0.48089820146560668945 ;  /* 0x3ef6384a00077423 */ /* 0x000fe20000010007 */
[----:B------:R-:W-:Y:S01]  /*64100*/  FFMA.FTZ R9, R3, R9, 0.48089820146560668945 ;  /* 0x3ef6384a03097423 */ /* 0x000fe20000010009 */
[----:B------:R-:W-:Y:S01]  /*64110*/  FFMA.FTZ R6, R5, R6, 0.48089820146560668945 ;  /* 0x3ef6384a05067423 */ /* 0x000fe20000010006 */
[----:B------:R-:W-:Y:S01]  /*64120*/  FFMA.FTZ R8, R4, R8, 0.48089820146560668945 ;  /* 0x3ef6384a04087423 */ /* 0x000fe20000010008 */
[----:B------:R-:W-:Y:S01]  /*64130*/  FFMA.FTZ R14, R13, R14, -0.72134751081466674805 ;  /* 0xbf38aa3b0d0e7423 */ /* 0x000fe2000001000e */
[----:B------:R-:W-:Y:S01]  /*64140*/  FFMA.FTZ R7, R0, R7, -0.72134751081466674805 ;  /* 0xbf38aa3b00077423 */ /* 0x000fe20000010007 */
[----:B------:R-:W-:Y:S01]  /*64150*/  FFMA.FTZ R9, R3, R9, -0.72134751081466674805 ;  /* 0xbf38aa3b03097423 */ /* 0x000fe20000010009 */
[----:B------:R-:W-:Y:S01]  /*64160*/  FFMA.FTZ R6, R5, R6, -0.72134751081466674805 ;  /* 0xbf38aa3b05067423 */ /* 0x000fe20000010006 */
[----:B------:R-:W-:Y:S01]  /*64170*/  FFMA.FTZ R8, R4, R8, -0.72134751081466674805 ;  /* 0xbf38aa3b04087423 */ /* 0x000fe20000010008 */
[----:B------:R-:W-:Y:S01]  /*64180*/  FMUL R14, R13, R14 ;  /* 0x0000000e0d0e7220 */ /* 0x000fe20000400000 */
        /* <DEDUP_REMOVED lines=9> */
[----:B------:R-:W-:Y:S01]  /*64220*/  FFMA.FTZ R22, R13, 1.4426950216293334961, R14 ;  /* 0x3fb8aa3b0d167823 */ /* 0x000fe2000001000e */
[----:B------:R-:W-:Y:S01]  /*64230*/  FFMA.FTZ R15, R0, 1.4426950216293334961, R7 ;  /* 0x3fb8aa3b000f7823 */ /* 0x000fe20000010007 */
[----:B------:R-:W-:Y:S01]  /*64240*/  FFMA.FTZ R14, R3, 1.4426950216293334961, R9 ;  /* 0x3fb8aa3b030e7823 */ /* 0x000fe20000010009 */
[----:B------:R-:W-:Y:S01]  /*64250*/  FFMA.FTZ R13, R5, 1.4426950216293334961, R6 ;  /* 0x3fb8aa3b050d7823 */ /* 0x000fe20000010006 */
[----:B------:R-:W-:-:S02]  /*64260*/  FFMA.FTZ R12, R4, 1.4426950216293334961, R8 ;  /* 0x3fb8aa3b040c7823 */ /* 0x000fc40000010008 */
[----:B------:R-:W-:Y:S04]  /*64270*/  STL [R1+0x105c], R15 ;  /* 0x00105c0f01007387 */ /* 0x000fe80000100800 */
[----:B------:R-:W-:Y:S04]  /*64280*/  STL [R1+0x1058], R14 ;  /* 0x0010580e01007387 */ /* 0x000fe80000100800 */
[----:B------:R-:W-:Y:S04]  /*64290*/  STL [R1+0x1054], R13 ;  /* 0x0010540d01007387 */ /* 0x000fe80000100800 */
[----:B------:R-:W-:Y:S04]  /*642a0*/  STL [R1+0x1050], R12 ;  /* 0x0010500c01007387 */ /* 0x000fe80000100800 */
[----:B0-----:R-:W4:Y:S04]  /*642b0*/  LDL.LU R19, [R1+0x604] ;  /* 0x0006040001137983 */ /* 0x001f280000300800 */
[----:B------:R-:W4:Y:S01]  /*642c0*/  LDL R20, [R1+0x390] ;  /* 0x0003900001147983 */ /* 0x000f220000100800 */
[----:B-----5:R-:W-:-:S03]  /*642d0*/  IADD3 R7, PT, PT, R24, -R23, RZ ;  /* 0x8000001718077210 */ /* 0x020fc60007ffe0ff */
[----:B------:R-:W5:Y:S04]  /*642e0*/  LDL.LU R23, [R1+0x5d8] ;  /* 0x0005d80001177983 */ /* 0x000f680000300800 */
[----:B------:R-:W5:Y:S01]  /*642f0*/  LDL R24, [R1+0x368] ;  /* 0x0003680001187983 */ /* 0x000f620000100800 */
[----:B------:R-:W-:-:S04]  /*64300*/  FADD R2, R2, -1 ;  /* 0xbf80000002027421 */ /* 0x000fc80000000000 */
[----:B------:R-:W-:-:S04]  /*64310*/  FFMA.FTZ R0, R2, R17, -0.16845393180847167969 ;  /* 0xbe2c7f3002007423 */ /* 0x000fc80000010011 */
[----:B------:R-:W-:-:S04]  /*64320*/  FFMA.FTZ R0, R2, R0, 0.1716887056827545166 ;  /* 0x3e2fcf2a02007423 */ /* 0x000fc80000010000 */
[----:B------:R-:W-:-:S04]  /*64330*/  FFMA.FTZ R0, R2, R0, -0.17900948226451873779 ;  /* 0xbe374e4302007423 */ /* 0x000fc80000010000 */
[----:B------:R-:W-:-:S04]  /*64340*/  FFMA.FTZ R0, R2, R0, 0.20512372255325317383 ;  /* 0x3e520bf402007423 */ /* 0x000fc80000010000 */
[----:B------:R-:W-:-:S04]  /*64350*/  FFMA.FTZ R0, R2, R0, -0.24046532809734344482 ;  /* 0xbe763c8b02007423 */ /* 0x000fc80000010000 */
[C---:B------:R-:W-:Y:S01]  /*64360*/  FFMA.FTZ R3, R2.reuse, R0, 0.28857114911079406738 ;  /* 0x3e93bf9902037423 */ /* 0x040fe20000010000 */
[----:B---3--:R-:W-:Y:S02]  /*64370*/  IMAD.IADD R6, R27, 0x1, -R26 ;  /* 0x000000011b067824 */ /* 0x008fe400078e0a1a */
[----:B------:R-:W3:Y:S04]  /*64380*/  LDL.LU R26, [R1+0x5d4] ;  /* 0x0005d400011a7983 */ /* 0x000ee80000300800 */
[----:B------:R-:W3:Y:S01]  /*64390*/  LDL R27, [R1+0x380] ;  /* 0x00038000011b7983 */ /* 0x000ee20000100800 */
[----:B------:R-:W-:Y:S01]  /*643a0*/  FFMA.FTZ R3, R2, R3, -0.36067417263984680176 ;  /* 0xbeb8aa4902037423 */ /* 0x000fe20000010003 */
[----:B------:R-:W-:-:S03]  /*643b0*/  FADD R6, R6, -1 ;  /* 0xbf80000006067421 */ /* 0x000fc60000000000 */
[----:B------:R-:W-:Y:S01]  /*643c0*/  FFMA.FTZ R3, R2, R3, 0.48089820146560668945 ;  /* 0x3ef6384a02037423 */ /* 0x000fe20000010003 */
[----:B------:R-:W-:Y:S01]  /*643d0*/  FFMA.FTZ R8, R6, R17, -0.16845393180847167969 ;  /* 0xbe2c7f3006087423 */ /* 0x000fe20000010011 */
[----:B------:R-:W-:Y:S02]  /*643e0*/  IMAD.IADD R4, R11, 0x1, -R10 ;  /* 0x000000010b047824 */ /* 0x000fe400078e0a0a */
[----:B------:R-:W-:Y:S01]  /*643f0*/  FFMA.FTZ R3, R2, R3, -0.72134751081466674805 ;  /* 0xbf38aa3b02037423 */ /* 0x000fe20000010003 */
[----:B------:R-:W-:Y:S01]  /*64400*/  FFMA.FTZ R8, R6, R8, 0.1716887056827545166 ;  /* 0x3e2fcf2a06087423 */ /* 0x000fe20000010008 */
[----:B------:R-:W-:Y:S02]  /*64410*/  FADD R4, R4, -1 ;  /* 0xbf80000004047421 */ /* 0x000fe40000000000 */
[----:B------:R-:W-:Y:S01]  /*64420*/  FMUL R3, R2, R3 ;  /* 0x0000000302037220 */ /* 0x000fe20000400000 */
[----:B------:R-:W-:Y:S01]  /*64430*/  FFMA.FTZ R8, R6, R8, -0.17900948226451873779 ;  /* 0xbe374e4306087423 */ /* 0x000fe20000010008 */
[----:B------:R-:W-:Y:S01]  /*64440*/  FADD R7, R7, -1 ;  /* 0xbf80000007077421 */ /* 0x000fe20000000000 */
[----:B--2---:R-:W-:-:S02]  /*64450*/  IMAD.IADD R0, R29, 0x1, -R28 ;  /* 0x000000011d007824 */ /* 0x004fc400078e0a1c */
[----:B------:R-:W2:Y:S04]  /*64460*/  LDL.LU R28, [R1+0x5a8] ;  /* 0x0005a800011c7983 */ /* 0x000ea80000300800 */
[----:B------:R-:W2:Y:S01]  /*64470*/  LDL R29, [R1+0x34c] ;  /* 0x00034c00011d7983 */ /* 0x000ea20000100800 */
[----:B------:R-:W-:Y:S01]  /*64480*/  FMUL R3, R2, R3 ;  /* 0x0000000302037220 */ /* 0x000fe20000400000 */
[----:B------:R-:W-:Y:S01]  /*64490*/  FFMA.FTZ R8, R6, R8, 0.20512372255325317383 ;  /* 0x3e520bf406087423 */ /* 0x000fe20000010008 */
[-C--:B------:R-:W-:Y:S01]  /*644a0*/  FFMA.FTZ R5, R4, R17.reuse, -0.16845393180847167969 ;  /* 0xbe2c7f3004057423 */ /* 0x080fe20000010011 */
[----:B------:R-:W-:Y:S01]  /*644b0*/  FADD R0, R0, -1 ;  /* 0xbf80000000007421 */ /* 0x000fe20000000000 */
[C---:B------:R-:W-:Y:S01]  /*644c0*/  FFMA.FTZ R9, R7.reuse, R17, -0.16845393180847167969 ;  /* 0xbe2c7f3007097423 */ /* 0x040fe20000010011 */
[----:B------:R-:W-:Y:S01]  /*644d0*/  FFMA.FTZ R11, R2, 1.4426950216293334961, R3 ;  /* 0x3fb8aa3b020b7823 */ /* 0x000fe20000010003 */
[----:B------:R-:W-:Y:S01]  /*644e0*/  FFMA.FTZ R8, R6, R8, -0.24046532809734344482 ;  /* 0xbe763c8b06087423 */ /* 0x000fe20000010008 */
[----:B------:R-:W-:Y:S01]  /*644f0*/  FFMA.FTZ R5, R4, R5, 0.1716887056827545166 ;  /* 0x3e2fcf2a04057423 */ /* 0x000fe20000010005 */
[----:B------:R-:W-:Y:S01]  /*64500*/  FFMA.FTZ R2, R0, R17, -0.16845393180847167969 ;  /* 0xbe2c7f3000027423 */ /* 0x000fe20000010011 */
[C---:B------:R-:W-:Y:S01]  /*64510*/  FFMA.FTZ R9, R7.reuse, R9, 0.1716887056827545166 ;  /* 0x3e2fcf2a07097423 */ /* 0x040fe20000010009 */
[----:B------:R-:W-:Y:S01]  /*64520*/  FFMA.FTZ R8, R6, R8, 0.28857114911079406738 ;  /* 0x3e93bf9906087423 */ /* 0x000fe20000010008 */
[----:B------:R-:W-:Y:S01]  /*64530*/  FFMA.FTZ R5, R4, R5, -0.17900948226451873779 ;  /* 0xbe374e4304057423 */ /* 0x000fe20000010005 */
[----:B------:R-:W-:Y:S01]  /*64540*/  FFMA.FTZ R2, R0, R2, 0.1716887056827545166 ;  /* 0x3e2fcf2a00027423 */ /* 0x000fe20000010002 */
[C---:B------:R-:W-:Y:S01]  /*64550*/  FFMA.FTZ R9, R7.reuse, R9, -0.17900948226451873779 ;  /* 0xbe374e4307097423 */ /* 0x040fe20000010009 */
[----:B------:R-:W-:Y:S01]  /*64560*/  FFMA.FTZ R8, R6, R8, -0.36067417263984680176 ;  /* 0xbeb8aa4906087423 */ /* 0x000fe20000010008 */
[----:B------:R-:W-:Y:S01]  /*64570*/  FFMA.FTZ R5, R4, R5, 0.20512372255325317383 ;  /* 0x3e520bf404057423 */ /* 0x000fe20000010005 */
[----:B------:R-:W-:Y:S01]  /*64580*/  FFMA.FTZ R2, R0, R2, -0.17900948226451873779 ;  /* 0xbe374e4300027423 */ /* 0x000fe20000010002 */
[C---:B------:R-:W-:Y:S01]  /*64590*/  FFMA.FTZ R9, R7.reuse, R9, 0.20512372255325317383 ;  /* 0x3e520bf407097423 */ /* 0x040fe20000010009 */
[----:B------:R-:W-:Y:S01]  /*645a0*/  FFMA.FTZ R8, R6, R8, 0.48089820146560668945 ;  /* 0x3ef6384a06087423 */ /* 0x000fe20000010008 */
[----:B------:R-:W-:Y:S01]  /*645b0*/  FFMA.FTZ R5, R4, R5, -0.24046532809734344482 ;  /* 0xbe763c8b04057423 */ /* 0x000fe20000010005 */
[----:B------:R-:W-:Y:S01]  /*645c0*/  FFMA.FTZ R2, R0, R2, 0.20512372255325317383 ;  /* 0x3e520bf400027423 */ /* 0x000fe20000010002 */
[C---:B------:R-:W-:Y:S01]  /*645d0*/  FFMA.FTZ R9, R7.reuse, R9, -0.24046532809734344482 ;  /* 0xbe763c8b07097423 */ /* 0x040fe20000010009 */
[----:B------:R-:W-:Y:S01]  /*645e0*/  FFMA.FTZ R8, R6, R8, -0.72134751081466674805 ;  /* 0xbf38aa3b06087423 */ /* 0x000fe20000010008 */
[----:B------:R-:W-:Y:S01]  /*645f0*/  FFMA.FTZ R5, R4, R5, 0.28857114911079406738 ;  /* 0x3e93bf9904057423 */ /* 0x000fe20000010005 */
[----:B------:R-:W-:Y:S01]  /*64600*/  FFMA.FTZ R2, R0, R2, -0.24046532809734344482 ;  /* 0xbe763c8b00027423 */ /* 0x000fe20000010002 */
[C---:B------:R-:W-:Y:S01]  /*64610*/  FFMA.FTZ R9, R7.reuse, R9, 0.28857114911079406738 ;  /* 0x3e93bf9907097423 */ /* 0x040fe20000010009 */
[----:B------:R-:W-:Y:S01]  /*64620*/  FMUL R8, R6, R8 ;  /* 0x0000000806087220 */ /* 0x000fe20000400000 */
[----:B------:R-:W-:Y:S01]  /*64630*/  FFMA.FTZ R5, R4, R5, -0.36067417263984680176 ;  /* 0xbeb8aa4904057423 */ /* 0x000fe20000010005 */
[----:B------:R-:W-:Y:S01]  /*64640*/  FFMA.FTZ R2, R0, R2, 0.28857114911079406738 ;  /* 0x3e93bf9900027423 */ /* 0x000fe20000010002 */
[C---:B------:R-:W-:Y:S01]  /*64650*/  FFMA.FTZ R9, R7.reuse, R9, -0.36067417263984680176 ;  /* 0xbeb8aa4907097423 */ /* 0x040fe20000010009 */
[----:B------:R-:W-:Y:S01]  /*64660*/  FMUL R8, R6, R8 ;  /* 0x0000000806087220 */ /* 0x000fe20000400000 */
[----:B------:R-:W-:Y:S01]  /*64670*/  FFMA.FTZ R5, R4, R5, 0.48089820146560668945 ;  /* 0x3ef6384a04057423 */ /* 0x000fe20000010005 */
[----:B------:R-:W-:Y:S01]  /*64680*/  FFMA.FTZ R2, R0, R2, -0.36067417263984680176 ;  /* 0xbeb8aa4900027423 */ /* 0x000fe20000010002 */
[C---:B------:R-:W-:Y:S01]  /*64690*/  FFMA.FTZ R9, R7.reuse, R9, 0.48089820146560668945 ;  /* 0x3ef6384a07097423 */ /* 0x040fe20000010009 */
[----:B------:R-:W-:Y:S01]  /*646a0*/  FFMA.FTZ R3, R6, 1.4426950216293334961, R8 ;  /* 0x3fb8aa3b06037823 */ /* 0x000fe20000010008 */
[----:B------:R-:W-:Y:S01]  /*646b0*/  FFMA.FTZ R5, R4, R5, -0.72134751081466674805 ;  /* 0xbf38aa3b04057423 */ /* 0x000fe20000010005 */
[----:B------:R-:W-:Y:S01]  /*646c0*/  FFMA.FTZ R6, R0, R2, 0.48089820146560668945 ;  /* 0x3ef6384a00067423 */ /* 0x000fe20000010002 */
[----:B------:R-:W-:-:S02]  /*646d0*/  FFMA.FTZ R9, R7, R9, -0.72134751081466674805 ;  /* 0xbf38aa3b07097423 */ /* 0x000fc40000010009 */
[----:B------:R-:W-:Y:S01]  /*646e0*/  FMUL R5, R4, R5 ;  /* 0x0000000504057220 */ /* 0x000fe20000400000 */
[----:B------:R-:W-:Y:S01]  /*646f0*/  FFMA.FTZ R6, R0, R6, -0.72134751081466674805 ;  /* 0xbf38aa3b00067423 */ /* 0x000fe20000010006 */
[C---:B------:R-:W-:Y:S02]  /*64700*/  FMUL R9, R7.reuse, R9 ;  /* 0x0000000907097220 */ /* 0x040fe40000400000 */
[----:B------:R-:W-:Y:S01]  /*64710*/  FMUL R5, R4, R5 ;  /* 0x0000000504057220 */ /* 0x000fe20000400000 */
[----:B------:R-:W-:Y:S01]  /*64720*/  FMUL R6, R0, R6 ;  /* 0x0000000600067220 */ /* 0x000fe20000400000 */
[C---:B------:R-:W-:Y:S02]  /*64730*/  FMUL R9, R7.reuse, R9 ;  /* 0x0000000907097220 */ /* 0x040fe40000400000 */
[----:B------:R-:W-:Y:S01]  /*64740*/  FFMA.FTZ R10, R4, 1.4426950216293334961, R5 ;  /* 0x3fb8aa3b040a7823 */ /* 0x000fe20000010005 */
[----:B------:R-:W-:Y:S01]  /*64750*/  FMUL R6, R0, R6 ;  /* 0x0000000600067220 */ /* 0x000fe20000400000 */
[----:B------:R-:W-:-:S03]  /*64760*/  FFMA.FTZ R4, R7, 1.4426950216293334961, R9 ;  /* 0x3fb8aa3b07047823 */ /* 0x000fc60000010009 */
[----:B------:R-:W-:Y:S02]  /*64770*/  FFMA.FTZ R0, R0, 1.4426950216293334961, R6 ;  /* 0x3fb8aa3b00007823 */ /* 0x000fe40000010006 */
[----:B------:R3:W-:Y:S04]  /*64780*/  STL [R1+0x2c], R4 ;  /* 0x00002c0401007387 */ /* 0x0007e80000100800 */
[----:B------:R2:W-:Y:S04]  /*64790*/  STL [R1+0x28], R3 ;  /* 0x0000280301007387 */ /* 0x0005e80000100800 */
[----:B-1----:R-:W2:Y:S04]  /*647a0*/  LDL.LU R18, [R1+0x608] ;  /* 0x0006080001127983 */ /* 0x002ea80000300800 */
[----:B------:R0:W-:Y:S01]  /*647b0*/  STL [R1+0x24], R0 ;  /* 0x0000240001007387 */ /* 0x0001e20000100800 */
[----:B----4-:R-:W-:-:S03]  /*647c0*/  IMAD.IADD R5, R20, 0x1, -R19 ;  /* 0x0000000114057824 */ /* 0x010fc600078e0a13 */
[----:B------:R-:W4:Y:S04]  /*647d0*/  LDL R19, [R1+0x364] ;  /* 0x0003640001137983 */ /* 0x000f280000100800 */
[----:B------:R-:W4:Y:S01]  /*647e0*/  LDL.LU R20, [R1+0x5e0] ;  /* 0x0005e00001147983 */ /* 0x000f220000300800 */
[----:B-----5:R-:W-:-:S03]  /*647f0*/  IADD3 R7, PT, PT, R24, -R23, RZ ;  /* 0x8000001718077210 */ /* 0x020fc60007ffe0ff */
[----:B------:R-:W5:Y:S04]  /*64800*/  LDL R23, [R1+0x330] ;  /* 0x0003300001177983 */ /* 0x000f680000100800 */
[----:B------:R-:W5:Y:S01]  /*64810*/  LDL.LU R24, [R1+0x5dc] ;  /* 0x0005dc0001187983 */ /* 0x000f620000300800 */
[----:B------:R-:W-:Y:S01]  /*64820*/  FADD R2, R5, -1 ;  /* 0xbf80000005027421 */ /* 0x000fe20000000000 */
[----:B------:R-:W-:-:S03]  /*64830*/  FADD R5, R7, -1 ;  /* 0xbf80000007057421 */ /* 0x000fc60000000000 */
[-C--:B------:R-:W-:Y:S01]  /*64840*/  FFMA.FTZ R7, R2, R17.reuse, -0.16845393180847167969 ;  /* 0xbe2c7f3002077423 */ /* 0x080fe20000010011 */
[----:B---3--:R-:W-:Y:S02]  /*64850*/  IMAD.IADD R4, R27, 0x1, -R26 ;  /* 0x000000011b047824 */ /* 0x008fe400078e0a1a */
[----:B------:R-:W3:Y:S04]  /*64860*/  LDL R26, [R1+0x350] ;  /* 0x00035000011a7983 */ /* 0x000ee80000100800 */
[----:B------:R-:W3:Y:S01]  /*64870*/  LDL.LU R27, [R1+0x5ac] ;  /* 0x0005ac00011b7983 */ /* 0x000ee20000300800 */
[----:B------:R-:W-:Y:S01]  /*64880*/  FADD R4, R4, -1 ;  /* 0xbf80000004047421 */ /* 0x000fe20000000000 */
[----:B------:R-:W-:-:S03]  /*64890*/  FFMA.FTZ R8, R5, R17, -0.16845393180847167969 ;  /* 0xbe2c7f3005087423 */ /* 0x000fc60000010011 */
[----:B------:R-:W-:Y:S01]  /*648a0*/  FFMA.FTZ R9, R4, R17, -0.16845393180847167969 ;  /* 0xbe2c7f3004097423 */ /* 0x000fe20000010011 */
[----:B------:R-:W-:Y:S01]  /*648b0*/  FFMA.FTZ R7, R2, R7, 0.1716887056827545166 ;  /* 0x3e2fcf2a02077423 */ /* 0x000fe20000010007 */
[----:B------:R-:W-:Y:S02]  /*648c0*/  FFMA.FTZ R8, R5, R8, 0.1716887056827545166 ;  /* 0x3e2fcf2a05087423 */ /* 0x000fe40000010008 */
[----:B------:R-:W-:Y:S01]  /*648d0*/  FFMA.FTZ R9, R4, R9, 0.1716887056827545166 ;  /* 0x3e2fcf2a04097423 */ /* 0x000fe20000010009 */
[----:B--2---:R-:W-:Y:S02]  /*648e0*/  IMAD.IADD R3, R29, 0x1, -R28 ;  /* 0x000000011d037824 */ /* 0x004fe400078e0a1c */
[----:B------:R-:W2:Y:S01]  /*648f0*/  LDL R28, [R1+0x31c] ;  /* 0x00031c00011c7983 */ /* 0x000ea20000100800 */
        /* <DEDUP_REMOVED lines=9> */
[----:B------:R-:W-:Y:S01]  /*64990*/  FADD R3, R3, -1 ;  /* 0xbf80000003037421 */ /* 0x000fe20000000000 */
[----:B------:R-:W-:Y:S01]  /*649a0*/  FFMA.FTZ R7, R2, R7, 0.28857114911079406738 ;  /* 0x3e93bf9902077423 */ /* 0x000fe20000010007 */
[----:B------:R-:W-:Y:S01]  /*649b0*/  FFMA.FTZ R9, R4, R9, 0.28857114911079406738 ;  /* 0x3e93bf9904097423 */ /* 0x000fe20000010009 */
[----:B------:R-:W-:Y:S01]  /*649c0*/  FFMA.FTZ R8, R5, R8, 0.28857114911079406738 ;  /* 0x3e93bf9905087423 */ /* 0x000fe20000010008 */
[----:B0-----:R-:W-:Y:S01]  /*649d0*/  FFMA.FTZ R0, R3, R17, -0.16845393180847167969 ;  /* 0xbe2c7f3003007423 */ /* 0x001fe20000010011 */
[----:B------:R-:W-:Y:S01]  /*649e0*/  FFMA.FTZ R7, R2, R7, -0.36067417263984680176 ;  /* 0xbeb8aa4902077423 */ /* 0x000fe20000010007 */
[----:B------:R-:W-:Y:S01]  /*649f0*/  FFMA.FTZ R9, R4, R9, -0.36067417263984680176 ;  /* 0xbeb8aa4904097423 */ /* 0x000fe20000010009 */
[----:B------:R-:W-:Y:S01]  /*64a00*/  FFMA.FTZ R8, R5, R8, -0.36067417263984680176 ;  /* 0xbeb8aa4905087423 */ /* 0x000fe20000010008 */
[----:B------:R-:W-:Y:S01]  /*64a10*/  FFMA.FTZ R0, R3, R0, 0.1716887056827545166 ;  /* 0x3e2fcf2a03007423 */ /* 0x000fe20000010000 */
[----:B------:R-:W-:Y:S01]  /*64a20*/  FFMA.FTZ R7, R2, R7, 0.48089820146560668945 ;  /* 0x3ef6384a02077423 */ /* 0x000fe20000010007 */
[----:B------:R-:W-:Y:S01]  /*64a30*/  FFMA.FTZ R9, R4, R9, 0.48089820146560668945 ;  /* 0x3ef6384a04097423 */ /* 0x000fe20000010009 */
[----:B------:R-:W-:Y:S01]  /*64a40*/  FFMA.FTZ R8, R5, R8, 0.48089820146560668945 ;  /* 0x3ef6384a05087423 */ /* 0x000fe20000010008 */
[----:B------:R-:W-:Y:S01]  /*64a50*/  FFMA.FTZ R0, R3, R0, -0.17900948226451873779 ;  /* 0xbe374e4303007423 */ /* 0x000fe20000010000 */
[----:B------:R-:W-:Y:S01]  /*64a60*/  FFMA.FTZ R7, R2, R7, -0.72134751081466674805 ;  /* 0xbf38aa3b02077423 */ /* 0x000fe20000010007 */
[----:B------:R-:W-:Y:S01]  /*64a70*/  FFMA.FTZ R9, R4, R9, -0.72134751081466674805 ;  /* 0xbf38aa3b04097423 */ /* 0x000fe20000010009 */
[----:B------:R-:W-:Y:S01]  /*64a80*/  FFMA.FTZ R8, R5, R8, -0.72134751081466674805 ;  /* 0xbf38aa3b05087423 */ /* 0x000fe20000010008 */
[----:B------:R-:W-:Y:S01]  /*64a90*/  FFMA.FTZ R0, R3, R0, 0.20512372255325317383 ;  /* 0x3e520bf403007423 */ /* 0x000fe20000010000 */
[----:B------:R-:W-:Y:S01]  /*64aa0*/  FMUL R7, R2, R7 ;  /* 0x0000000702077220 */ /* 0x000fe20000400000 */
[----:B------:R-:W-:Y:S01]  /*64ab0*/  FMUL R9, R4, R9 ;  /* 0x0000000904097220 */ /* 0x000fe20000400000 */
[----:B------:R-:W-:Y:S01]  /*64ac0*/  FMUL R8, R5, R8 ;  /* 0x0000000805087220 */ /* 0x000fe20000400000 */
[----:B------:R-:W-:Y:S01]  /*64ad0*/  FFMA.FTZ R0, R3, R0, -0.24046532809734344482 ;  /* 0xbe763c8b03007423 */ /* 0x000fe20000010000 */
[----:B------:R-:W-:Y:S01]  /*64ae0*/  FMUL R7, R2, R7 ;  /* 0x0000000702077220 */ /* 0x000fe20000400000 */
[----:B------:R-:W-:Y:S01]  /*64af0*/  FMUL R9, R4, R9 ;  /* 0x0000000904097220 */ /* 0x000fe20000400000 */
[----:B------:R-:W-:Y:S01]  /*64b00*/  FMUL R8, R5, R8 ;  /* 0x0000000805087220 */ /* 0x000fe20000400000 */
[----:B------:R-:W-:Y:S01]  /*64b10*/  FFMA.FTZ R0, R3, R0, 0.28857114911079406738 ;  /* 0x3e93bf9903007423 */ /* 0x000fe20000010000 */
[----:B------:R-:W-:Y:S01]  /*64b20*/  FFMA.FTZ R6, R2, 1.4426950216293334961, R7 ;  /* 0x3fb8aa3b02067823 */ /* 0x000fe20000010007 */
[----:B------:R-:W-:Y:S01]  /*64b30*/  FFMA.FTZ R29, R4, 1.4426950216293334961, R9 ;  /* 0x3fb8aa3b041d7823 */ /* 0x000fe20000010009 */
[----:B------:R-:W-:Y:S01]  /*64b40*/  FFMA.FTZ R2, R5, 1.4426950216293334961, R8 ;  /* 0x3fb8aa3b05027823 */ /* 0x000fe20000010008 */
[----:B------:R-:W-:-:S02]  /*64b50*/  FFMA.FTZ R0, R3, R0, -0.36067417263984680176 ;  /* 0xbeb8aa4903007423 */ /* 0x000fc40000010000 */
[----:B------:R0:W-:Y:S04]  /*64b60*/  STL [R1+0x20], R6 ;  /* 0x0000200601007387 */ /* 0x0001e80000100800 */
[----:B------:R-:W-:Y:S04]  /*64b70*/  STL [R1+0x104c], R29 ;  /* 0x00104c1d01007387 */ /* 0x000fe80000100800 */
[----:B------:R2:W-:Y:S04]  /*64b80*/  STL [R1+0x1c], R2 ;  /* 0x00001c0201007387 */ /* 0x0005e80000100800 */
[----:B------:R-:W2:Y:S01]  /*64b90*/  LDL.LU R13, [R1+0x60c] ;  /* 0x00060c00010d7983 */ /* 0x000ea20000300800 */
[----:B------:R-:W-:-:S03]  /*64ba0*/  FFMA.FTZ R7, R3, R0, 0.48089820146560668945 ;  /* 0x3ef6384a03077423 */ /* 0x000fc60000010000 */
[----:B------:R-:W2:Y:S04]  /*64bb0*/  LDL R14, [R1+0x338] ;  /* 0x00033800010e7983 */ /* 0x000ea80000100800 */
[----:B------:R-:W2:Y:S01]  /*64bc0*/  LDL.LU R15, [R1+0x5e4] ;  /* 0x0005e400010f7983 */ /* 0x000ea20000300800 */
[----:B----4-:R-:W-:-:S03]  /*64bd0*/  IMAD.IADD R0, R19, 0x1, -R18 ;  /* 0x0000000113007824 */ /* 0x010fc600078e0a12 */
[----:B------:R-:W4:Y:S04]  /*64be0*/  LDL R18, [R1+0x304] ;  /* 0x0003040001127983 */ /* 0x000f280000100800 */
[----:B------:R-:W4:Y:S01]  /*64bf0*/  LDL.LU R19, [R1+0x5e8] ;  /* 0x0005e80001137983 */ /* 0x000f220000300800 */
[----:B-----5:R-:W-:-:S03]  /*64c00*/  IADD3 R5, PT, PT, R23, -R20, RZ ;  /* 0x8000001417057210 */ /* 0x020fc60007ffe0ff */
[----:B------:R-:W5:Y:S04]  /*64c10*/  LDL R20, [R1+0x320] ;  /* 0x0003200001147983 */ /* 0x000f680000100800 */
[----:B------:R-:W5:Y:S01]  /*64c20*/  LDL.LU R23, [R1+0x5b0] ;  /* 0x0005b00001177983 */ /* 0x000f620000300800 */
[----:B------:R-:W-:Y:S01]  /*64c30*/  FADD R5, R5, -1 ;  /* 0xbf80000005057421 */ /* 0x000fe20000000000 */
[----:B------:R-:W-:-:S03]  /*64c40*/  FFMA.FTZ R7, R3, R7, -0.72134751081466674805 ;  /* 0xbf38aa3b03077423 */ /* 0x000fc60000010007 */
[----:B0-----:R-:W-:Y:S01]  /*64c50*/  FFMA.FTZ R6, R5, R17, -0.16845393180847167969 ;  /* 0xbe2c7f3005067423 */ /* 0x001fe20000010011 */
[----:B------:R-:W-:Y:S01]  /*64c60*/  FMUL R7, R3, R7 ;  /* 0x0000000703077220 */ /* 0x000fe20000400000 */
[----:B------:R-:W-:Y:S02]  /*64c70*/  FADD R0, R0, -1 ;  /* 0xbf80000000007421 */ /* 0x000fe40000000000 */
[----:B------:R-:W-:Y:S01]  /*64c80*/  FFMA.FTZ R6, R5, R6, 0.1716887056827545166 ;  /* 0x3e2fcf2a05067423 */ /* 0x000fe20000010006 */
[----:B---3--:R-:W-:Y:S02]  /*64c90*/  IMAD.IADD R4, R26, 0x1, -R24 ;  /* 0x000000011a047824 */ /* 0x008fe400078e0a18 */
[----:B------:R-:W3:Y:S01]  /*64ca0*/  LDL R24, [R1+0x2f8] ;  /* 0x0002f80001187983 */ /* 0x000ee20000100800 */
[----:B------:R-:W-:Y:S01]  /*64cb0*/  FMUL R7, R3, R7 ;  /* 0x0000000703077220 */ /* 0x000fe20000400000 */
[----:B------:R-:W-:Y:S01]  /*64cc0*/  FADD R4, R4, -1 ;  /* 0xbf80000004047421 */ /* 0x000fe20000000000 */
[----:B------:R-:W-:Y:S01]  /*64cd0*/  FFMA.FTZ R6, R5, R6, -0.17900948226451873779 ;  /* 0xbe374e4305067423 */ /* 0x000fe20000010006 */
[----:B------:R-:W-:-:S02]  /*64ce0*/  FFMA.FTZ R9, R0, R17, -0.16845393180847167969 ;  /* 0xbe2c7f3000097423 */ /* 0x000fc40000010011 */
[----:B------:R-:W-:Y:S01]  /*64cf0*/  FFMA.FTZ R8, R4, R17, -0.16845393180847167969 ;  /* 0xbe2c7f3004087423 */ /* 0x000fe20000010011 */
[----:B------:R-:W-:Y:S01]  /*64d00*/  FFMA.FTZ R6, R5, R6, 0.20512372255325317383 ;  /* 0x3e520bf405067423 */ /* 0x000fe20000010006 */
[----:B------:R-:W-:Y:S02]  /*64d10*/  FFMA.FTZ R9, R0, R9, 0.1716887056827545166 ;  /* 0x3e2fcf2a00097423 */ /* 0x000fe40000010009 */
[----:B------:R-:W-:Y:S01]  /*64d20*/  FFMA.FTZ R8, R4, R8, 0.1716887056827545166 ;  /* 0x3e2fcf2a04087423 */ /* 0x000fe20000010008 */
[----:B--2---:R-:W-:Y:S02]  /*64d30*/  IMAD.IADD R2, R28, 0x1, -R27 ;  /* 0x000000011c027824 */ /* 0x004fe400078e0a1b */
[----:B------:R-:W-:Y:S02]  /*64d40*/  FFMA.FTZ R27, R3, 1.4426950216293334961, R7 ;  /* 0x3fb8aa3b031b7823 */ /* 0x000fe40000010007 */
[----:B------:R-:W-:Y:S01]  /*64d50*/  FADD R2, R2, -1 ;  /* 0xbf80000002027421 */ /* 0x000fe20000000000 */
[----:B------:R-:W-:-:S03]  /*64d60*/  FFMA.FTZ R6, R5, R6, -0.24046532809734344482 ;  /* 0xbe763c8b05067423 */ /* 0x000fc60000010006 */
[----:B------:R-:W-:Y:S01]  /*64d70*/  FFMA.FTZ R3, R2, R17, -0.16845393180847167969 ;  /* 0xbe2c7f3002037423 */ /* 0x000fe20000010011 */
[----:B------:R-:W-:Y:S01]  /*64d80*/  FFMA.FTZ R9, R0, R9, -0.17900948226451873779 ;  /* 0xbe374e4300097423 */ /* 0x000fe20000010009 */
[----:B------:R-:W-:Y:S02]  /*64d90*/  FFMA.FTZ R8, R4, R8, -0.17900948226451873779 ;  /* 0xbe374e4304087423 */ /* 0x000fe40000010008 */
[----:B------:R-:W-:Y:S01]  /*64da0*/  FFMA.FTZ R3, R2, R3, 0.1716887056827545166 ;  /* 0x3e2fcf2a02037423 */ /* 0x000fe20000010003 */
[C---:B------:R-:W-:Y:S01]  /*64db0*/  FFMA.FTZ R6, R5.reuse, R6, 0.28857114911079406738 ;  /* 0x3e93bf9905067423 */ /* 0x040fe20000010006 */
[----:B------:R-:W-:Y:S02]  /*64dc0*/  FFMA.FTZ R9, R0, R9, 0.20512372255325317383 ;  /* 0x3e520bf400097423 */ /* 0x000fe40000010009 */
[----:B------:R-:W-:Y:S01]  /*64dd0*/  FFMA.FTZ R3, R2, R3, -0.17900948226451873779 ;  /* 0xbe374e4302037423 */ /* 0x000fe20000010003 */
[----:B------:R-:W-:Y:S01]  /*64de0*/  FFMA.FTZ R8, R4, R8, 0.20512372255325317383 ;  /* 0x3e520bf404087423 */ /* 0x000fe20000010008 */
[C---:B------:R-:W-:Y:S01]  /*64df0*/  FFMA.FTZ R6, R5.reuse, R6, -0.36067417263984680176 ;  /* 0xbeb8aa4905067423 */ /* 0x040fe20000010006 */
[----:B------:R-:W-:Y:S01]  /*64e00*/  FFMA.FTZ R9, R0, R9, -0.24046532809734344482 ;  /* 0xbe763c8b00097423 */ /* 0x000fe20000010009 */
[----:B------:R-:W-:Y:S01]  /*64e10*/  FFMA.FTZ R3, R2, R3, 0.20512372255325317383 ;  /* 0x3e520bf402037423 */ /* 0x000fe20000010003 */
[----:B------:R-:W-:Y:S01]  /*64e20*/  FFMA.FTZ R8, R4, R8, -0.24046532809734344482 ;  /* 0xbe763c8b04087423 */ /* 0x000fe20000010008 */
[C---:B------:R-:W-:Y:S01]  /*64e30*/  FFMA.FTZ R6, R5.reuse, R6, 0.48089820146560668945 ;  /* 0x3ef6384a05067423 */ /* 0x040fe20000010006 */
[----:B------:R-:W-:Y:S01]  /*64e40*/  FFMA.FTZ R9, R0, R9, 0.28857114911079406738 ;  /* 0x3e93bf9900097423 */ /* 0x000fe20000010009 */
[----:B------:R-:W-:Y:S01]  /*64e50*/  FFMA.FTZ R3, R2, R3, -0.24046532809734344482 ;  /* 0xbe763c8b02037423 */ /* 0x000fe20000010003 */
[----:B------:R-:W-:Y:S01]  /*64e60*/  FFMA.FTZ R8, R4, R8, 0.28857114911079406738 ;  /* 0x3e93bf9904087423 */ /* 0x000fe20000010008 */
[C---:B------:R-:W-:Y:S01]  /*64e70*/  FFMA.FTZ R6, R5.reuse, R6, -0.72134751081466674805 ;  /* 0xbf38aa3b05067423 */ /* 0x040fe20000010006 */
[----:B------:R-:W-:Y:S01]  /*64e80*/  FFMA.FTZ R9, R0, R9, -0.36067417263984680176 ;  /* 0xbeb8aa4900097423 */ /* 0x000fe20000010009 */
[----:B------:R-:W-:Y:S01]  /*64e90*/  FFMA.FTZ R3, R2, R3, 0.28857114911079406738 ;  /* 0x3e93bf9902037423 */ /* 0x000fe20000010003 */
[----:B------:R-:W-:Y:S01]  /*64ea0*/  FFMA.FTZ R8, R4, R8, -0.36067417263984680176 ;  /* 0xbeb8aa4904087423 */ /* 0x000fe20000010008 */
[C---:B------:R-:W-:Y:S01]  /*64eb0*/  FMUL R6, R5.reuse, R6 ;  /* 0x0000000605067220 */ /* 0x040fe20000400000 */
[----:B------:R-:W-:Y:S01]  /*64ec0*/  FFMA.FTZ R9, R0, R9, 0.48089820146560668945 ;  /* 0x3ef6384a00097423 */ /* 0x000fe20000010009 */
[----:B------:R-:W-:Y:S01]  /*64ed0*/  FFMA.FTZ R3, R2, R3, -0.36067417263984680176 ;  /* 0xbeb8aa4902037423 */ /* 0x000fe20000010003 */
[----:B------:R-:W-:Y:S01]  /*64ee0*/  FFMA.FTZ R8, R4, R8, 0.48089820146560668945 ;  /* 0x3ef6384a04087423 */ /* 0x000fe20000010008 */
[C---:B------:R-:W-:Y:S01]  /*64ef0*/  FMUL R6, R5.reuse, R6 ;  /* 0x0000000605067220 */ /* 0x040fe20000400000 */
[----:B------:R-:W-:Y:S01]  /*64f00*/  FFMA.FTZ R9, R0, R9, -0.72134751081466674805 ;  /* 0xbf38aa3b00097423 */ /* 0x000fe20000010009 */
[----:B------:R-:W-:Y:S01]  /*64f10*/  FFMA.FTZ R3, R2, R3, 0.48089820146560668945 ;  /* 0x3ef6384a02037423 */ /* 0x000fe20000010003 */
[----:B------:R-:W-:Y:S01]  /*64f20*/  FFMA.FTZ R8, R4, R8, -0.72134751081466674805 ;  /* 0xbf38aa3b04087423 */ /* 0x000fe20000010008 */
[----:B------:R-:W-:Y:S01]  /*64f30*/  FFMA.FTZ R28, R5, 1.4426950216293334961, R6 ;  /* 0x3fb8aa3b051c7823 */ /* 0x000fe20000010006 */
[----:B------:R-:W-:Y:S01]  /*64f40*/  FMUL R9, R0, R9 ;  /* 0x0000000900097220 */ /* 0x000fe20000400000 */
[----:B------:R-:W-:Y:S01]  /*64f50*/  FFMA.FTZ R6, R2, R3, -0.72134751081466674805 ;  /* 0xbf38aa3b02067423 */ /* 0x000fe20000010003 */
[----:B------:R-:W-:-:S02]  /*64f60*/  FMUL R8, R4, R8 ;  /* 0x0000000804087220 */ /* 0x000fc40000400000 */
[----:B------:R-:W-:Y:S01]  /*64f70*/  FMUL R9, R0, R9 ;  /* 0x0000000900097220 */ /* 0x000fe20000400000 */
[----:B------:R-:W-:Y:S01]  /*64f80*/  FMUL R6, R2, R6 ;  /* 0x0000000602067220 */ /* 0x000fe20000400000 */
[----:B------:R-:W-:Y:S02]  /*64f90*/  FMUL R8, R4, R8 ;  /* 0x0000000804087220 */ /* 0x000fe40000400000 */
[----:B------:R-:W-:Y:S01]  /*64fa0*/  FFMA.FTZ R26, R0, 1.4426950216293334961, R9 ;  /* 0x3fb8aa3b001a7823 */ /* 0x000fe20000010009 */
[----:B------:R-:W-:Y:S01]  /*64fb0*/  FMUL R6, R2, R6 ;  /* 0x0000000602067220 */ /* 0x000fe20000400000 */
[----:B------:R-:W-:-:S03]  /*64fc0*/  FFMA.FTZ R0, R4, 1.4426950216293334961, R8 ;  /* 0x3fb8aa3b04007823 */ /* 0x000fc60000010008 */
[----:B------:R-:W-:Y:S01]  /*64fd0*/  FFMA.FTZ R2, R2, 1.4426950216293334961, R6 ;  /* 0x3fb8aa3b02027823 */ /* 0x000fe20000010006 */
[----:B------:R-:W-:Y:S01]  /*64fe0*/  IMAD.IADD R4, R14, 0x1, -R13 ;  /* 0x000000010e047824 */ /* 0x000fe200078e0a0d */
[----:B------:R5:W-:Y:S04]  /*64ff0*/  STL [R1+0x18], R0 ;  /* 0x0000180001007387 */ /* 0x000be80000100800 */
[----:B------:R-:W2:Y:S04]  /*65000*/  LDL.LU R14, [R1+0x610] ;  /* 0x00061000010e7983 */ /* 0x000ea80000300800 */
[----:B------:R0:W-:Y:S01]  /*65010*/  STL [R1+0x14], R2 ;  /* 0x0000140201007387 */ /* 0x0001e20000100800 */
[----:B----4-:R-:W-:-:S03]  /*65020*/  IADD3 R3, PT, PT, R18, -R15, RZ ;  /* 0x8000000f12037210 */ /* 0x010fc60007ffe0ff */
[----:B------:R-:W2:Y:S04]  /*65030*/  LDL R15, [R1+0x310] ;  /* 0x00031000010f7983 */ /* 0x000ea80000100800 */
[----:B------:R-:W4:Y:S01]  /*65040*/  LDL.LU R18, [R1+0x5f0] ;  /* 0x0005f00001127983 */ /* 0x000f220000300800 */
[----:B-----5:R-:W-:Y:S02]  /*65050*/  IMAD.IADD R0, R20, 0x1, -R19 ;  /* 0x0000000114007824 */ /* 0x020fe400078e0a13 */
[----:B------:R-:W-:Y:S01]  /*65060*/  FADD R3, R3, -1 ;  /* 0xbf80000003037421 */ /* 0x000fe20000000000 */
[----:B---3--:R-:W-:Y:S02]  /*65070*/  IMAD.IADD R5, R24, 0x1, -R23 ;  /* 0x0000000118057824 */ /* 0x008fe400078e0a17 */
[----:B------:R-:W4:Y:S04]  /*65080*/  LDL R23, [R1+0x1bc] ;  /* 0x0001bc0001177983 */ /* 0x000f280000100800 */
[----:B------:R-:W3:Y:S04]  /*65090*/  LDL.LU R19, [R1+0x5ec] ;  /* 0x0005ec0001137983 */ /* 0x000ee80000300800 */
[----:B------:R-:W3:Y:S04]  /*650a0*/  LDL R24, [R1+0x2fc] ;  /* 0x0002fc0001187983 */ /* 0x000ee80000100800 */
[----:B------:R-:W5:Y:S01]  /*650b0*/  LDL.LU R20, [R1+0x1f8] ;  /* 0x0001f80001147983 */ /* 0x000f620000300800 */
[----:B------:R-:W-:Y:S01]  /*650c0*/  FFMA.FTZ R8, R3, R17, -0.16845393180847167969 ;  /* 0xbe2c7f3003087423 */ /* 0x000fe20000010011 */
[----:B0-----:R-:W-:Y:S01]  /*650d0*/  FADD R2, R5, -1 ;  /* 0xbf80000005027421 */ /* 0x001fe20000000000 */
[----:B------:R-:W-:-:S02]  /*650e0*/  FADD R0, R0, -1 ;  /* 0xbf80000000007421 */ /* 0x000fc40000000000 */
[C---:B------:R-:W-:Y:S02]  /*650f0*/  FFMA.FTZ R5, R3.reuse, R8, 0.1716887056827545166 ;  /* 0x3e2fcf2a03057423 */ /* 0x040fe40000010008 */
[C---:B------:R-:W-:Y:S02]  /*65100*/  FFMA.FTZ R6, R0.reuse, R17, -0.16845393180847167969 ;  /* 0xbe2c7f3000067423 */ /* 0x040fe40000010011 */
[C---:B------:R-:W-:Y:S02]  /*65110*/  FFMA.FTZ R5, R3.reuse, R5, -0.17900948226451873779 ;  /* 0xbe374e4303057423 */ /* 0x040fe40000010005 */
[C---:B------:R-:W-:Y:S02]  /*65120*/  FFMA.FTZ R6, R0.reuse, R6, 0.1716887056827545166 ;  /* 0x3e2fcf2a00067423 */ /* 0x040fe40000010006 */
[----:B------:R-:W-:Y:S02]  /*65130*/  FFMA.FTZ R5, R3, R5, 0.20512372255325317383 ;  /* 0x3e520bf403057423 */ /* 0x000fe40000010005 */
[----:B------:R-:W-:-:S02]  /*65140*/  FFMA.FTZ R6, R0, R6, -0.17900948226451873779 ;  /* 0xbe374e4300067423 */ /* 0x000fc40000010006 */
[C---:B------:R-:W-:Y:S02]  /*65150*/  FFMA.FTZ R5, R3.reuse, R5, -0.24046532809734344482 ;  /* 0xbe763c8b03057423 */ /* 0x040fe40000010005 */
[C---:B------:R-:W-:Y:S02]  /*65160*/  FFMA.FTZ R6, R0.reuse, R6, 0.20512372255325317383 ;  /* 0x3e520bf400067423 */ /* 0x040fe40000010006 */
[C---:B------:R-:W-:Y:S02]  /*65170*/  FFMA.FTZ R5, R3.reuse, R5, 0.28857114911079406738 ;  /* 0x3e93bf9903057423 */ /* 0x040fe40000010005 */
[C---:B------:R-:W-:Y:S02]  /*65180*/  FFMA.FTZ R6, R0.reuse, R6, -0.24046532809734344482 ;  /* 0xbe763c8b00067423 */ /* 0x040fe40000010006 */
[----:B------:R-:W-:Y:S02]  /*65190*/  FFMA.FTZ R5, R3, R5, -0.36067417263984680176 ;  /* 0xbeb8aa4903057423 */ /* 0x000fe40000010005 */
[----:B------:R-:W-:-:S02]  /*651a0*/  FFMA.FTZ R6, R0, R6, 0.28857114911079406738 ;  /* 0x3e93bf9900067423 */ /* 0x000fc40000010006 */
[C---:B------:R-:W-:Y:S01]  /*651b0*/  FFMA.FTZ R5, R3.reuse, R5, 0.48089820146560668945 ;  /* 0x3ef6384a03057423 */ /* 0x040fe20000010005 */
[----:B------:R-:W-:Y:S01]  /*651c0*/  FADD R4, R4, -1 ;  /* 0xbf80000004047421 */ /* 0x000fe20000000000 */
[----:B------:R-:W-:Y:S02]  /*651d0*/  FFMA.FTZ R6, R0, R6, -0.36067417263984680176 ;  /* 0xbeb8aa4900067423 */ /* 0x000fe40000010006 */
[C---:B------:R-:W-:Y:S01]  /*651e0*/  FFMA.FTZ R5, R3.reuse, R5, -0.72134751081466674805 ;  /* 0xbf38aa3b03057423 */ /* 0x040fe20000010005 */
[----:B------:R-:W-:Y:S01]  /*651f0*/  FFMA.FTZ R7, R4, R17, -0.16845393180847167969 ;  /* 0xbe2c7f3004077423 */ /* 0x000fe20000010011 */
[----:B------:R-:W-:Y:S02]  /*65200*/  FFMA.FTZ R6, R0, R6, 0.48089820146560668945 ;  /* 0x3ef6384a00067423 */ /* 0x000fe40000010006 */
[----:B------:R-:W-:Y:S01]  /*65210*/  FMUL R5, R3, R5 ;  /* 0x0000000503057220 */ /* 0x000fe20000400000 */
[----:B------:R-:W-:Y:S01]  /*65220*/  FFMA.FTZ R7, R4, R7, 0.1716887056827545166 ;  /* 0x3e2fcf2a04077423 */ /* 0x000fe20000010007 */
[----:B------:R-:W-:-:S02]  /*65230*/  FFMA.FTZ R6, R0, R6, -0.72134751081466674805 ;  /* 0xbf38aa3b00067423 */ /* 0x000fc40000010006 */
[C---:B------:R-:W-:Y:S01]  /*65240*/  FMUL R5, R3.reuse, R5 ;  /* 0x0000000503057220 */ /* 0x040fe20000400000 */
[----:B------:R-:W-:Y:S01]  /*65250*/  FFMA.FTZ R7, R4, R7, -0.17900948226451873779 ;  /* 0xbe374e4304077423 */ /* 0x000fe20000010007 */
[----:B------:R-:W-:Y:S01]  /*65260*/  FMUL R6, R0, R6 ;  /* 0x0000000600067220 */ /* 0x000fe20000400000 */
[----:B------:R-:W-:Y:S01]  /*65270*/  FFMA.FTZ R8, R2, R17, -0.16845393180847167969 ;  /* 0xbe2c7f3002087423 */ /* 0x000fe20000010011 */
[----:B------:R-:W-:Y:S01]  /*65280*/  FFMA.FTZ R3, R3, 1.4426950216293334961, R5 ;  /* 0x3fb8aa3b03037823 */ /* 0x000fe20000010005 */
[----:B------:R-:W-:Y:S01]  /*65290*/  FFMA.FTZ R7, R4, R7, 0.20512372255325317383 ;  /* 0x3e520bf404077423 */ /* 0x000fe20000010007 */
[----:B------:R-:W-:Y:S01]  /*652a0*/  FMUL R6, R0, R6 ;  /* 0x0000000600067220 */ /* 0x000fe20000400000 */
[----:B------:R-:W-:Y:S02]  /*652b0*/  FFMA.FTZ R8, R2, R8, 0.1716887056827545166 ;  /* 0x3e2fcf2a02087423 */ /* 0x000fe40000010008 */
[----:B------:R-:W-:Y:S01]  /*652c0*/  FFMA.FTZ R7, R4, R7, -0.24046532809734344482 ;  /* 0xbe763c8b04077423 */ /* 0x000fe20000010007 */
[----:B------:R-:W-:Y:S01]  /*652d0*/  FFMA.FTZ R0, R0, 1.4426950216293334961, R6 ;  /* 0x3fb8aa3b00007823 */ /* 0x000fe20000010006 */
[----:B------:R-:W-:-:S02]  /*652e0*/  FFMA.FTZ R8, R2, R8, -0.17900948226451873779 ;  /* 0xbe374e4302087423 */ /* 0x000fc40000010008 */
[----:B------:R-:W-:Y:S02]  /*652f0*/  FFMA.FTZ R7, R4, R7, 0.28857114911079406738 ;  /* 0x3e93bf9904077423 */ /* 0x000fe40000010007 */
[----:B------:R-:W-:Y:S02]  /*65300*/  FFMA.FTZ R8, R2, R8, 0.20512372255325317383 ;  /* 0x3e520bf402087423 */ /* 0x000fe40000010008 */
[----:B------:R-:W-:Y:S02]  /*65310*/  FFMA.FTZ R7, R4, R7, -0.36067417263984680176 ;  /* 0xbeb8aa4904077423 */ /* 0x000fe40000010007 */
[----:B------:R-:W-:Y:S01]  /*65320*/  FFMA.FTZ R8, R2, R8, -0.24046532809734344482 ;  /* 0xbe763c8b02087423 */ /* 0x000fe20000010008 */
[----:B--2---:R-:W-:-:S04]  /*65330*/  IMAD.IADD R5, R15, 0x1, -R14 ;  /* 0x000000010f057824 */ /* 0x004fc800078e0a0e */
[----:B------:R-:W-:-:S04]  /*65340*/  FADD R5, R5, -1 ;  /* 0xbf80000005057421 */ /* 0x000fc80000000000 */
[----:B------:R-:W-:-:S04]  /*65350*/  FFMA.FTZ R6, R5, R17, -0.16845393180847167969 ;  /* 0xbe2c7f3005067423 */ /* 0x000fc80000010011 */
[----:B------:R-:W-:-:S04]  /*65360*/  FFMA.FTZ R6, R5, R6, 0.1716887056827545166 ;  /* 0x3e2fcf2a05067423 */ /* 0x000fc80000010006 */
[C---:B------:R-:W-:Y:S01]  /*65370*/  FFMA.FTZ R6, R5.reuse, R6, -0.17900948226451873779 ;  /* 0xbe374e4305067423 */ /* 0x040fe20000010006 */
[----:B------:R-:W-:Y:S01]  /*65380*/  FFMA.FTZ R7, R4, R7, 0.48089820146560668945 ;  /* 0x3ef6384a04077423 */ /* 0x000fe20000010007 */
[----:B------:R-:W-:Y:S02]  /*65390*/  FFMA.FTZ R8, R2, R8, 0.28857114911079406738 ;  /* 0x3e93bf9902087423 */ /* 0x000fe40000010008 */
[C---:B------:R-:W-:Y:S01]  /*653a0*/  FFMA.FTZ R6, R5.reuse, R6, 0.20512372255325317383 ;  /* 0x3e520bf405067423 */ /* 0x040fe20000010006 */
[----:B------:R-:W-:Y:S01]  /*653b0*/  FFMA.FTZ R7, R4, R7, -0.72134751081466674805 ;  /* 0xbf38aa3b04077423 */ /* 0x000fe20000010007 */
[----:B------:R-:W-:Y:S02]  /*653c0*/  FFMA.FTZ R8, R2, R8, -0.36067417263984680176 ;  /* 0xbeb8aa4902087423 */ /* 0x000fe40000010008 */
[----:B------:R-:W-:Y:S01]  /*653d0*/  FFMA.FTZ R6, R5, R6, -0.24046532809734344482 ;  /* 0xbe763c8b05067423 */ /* 0x000fe20000010006 */
[----:B------:R-:W-:Y:S01]  /*653e0*/  FMUL R7, R4, R7 ;  /* 0x0000000704077220 */ /* 0x000fe20000400000 */
[----:B------:R-:W-:-:S02]  /*653f0*/  FFMA.FTZ R8, R2, R8, 0.48089820146560668945 ;  /* 0x3ef6384a02087423 */ /* 0x000fc40000010008 */
[C---:B------:R-:W-:Y:S01]  /*65400*/  FFMA.FTZ R6, R5.reuse, R6, 0.28857114911079406738 ;  /* 0x3e93bf9905067423 */ /* 0x040fe20000010006 */
[----:B------:R-:W-:Y:S01]  /*65410*/  FMUL R7, R4, R7 ;  /* 0x0000000704077220 */ /* 0x000fe20000400000 */
[----:B------:R-:W-:Y:S02]  /*65420*/  FFMA.FTZ R8, R2, R8, -0.72134751081466674805 ;  /* 0xbf38aa3b02087423 */ /* 0x000fe40000010008 */
[C---:B------:R-:W-:Y:S01]  /*65430*/  FFMA.FTZ R6, R5.reuse, R6, -0.36067417263984680176 ;  /* 0xbeb8aa4905067423 */ /* 0x040fe20000010006 */
[----:B------:R-:W-:Y:S01]  /*65440*/  FFMA.FTZ R4, R4, 1.4426950216293334961, R7 ;  /* 0x3fb8aa3b04047823 */ /* 0x000fe20000010007 */
[C---:B------:R-:W-:Y:S02]  /*65450*/  FMUL R8, R2.reuse, R8 ;  /* 0x0000000802087220 */ /* 0x040fe40000400000 */
[C---:B------:R-:W-:Y:S02]  /*65460*/  FFMA.FTZ R6, R5.reuse, R6, 0.48089820146560668945 ;  /* 0x3ef6384a05067423 */ /* 0x040fe40000010006 */
[----:B------:R-:W-:Y:S01]  /*65470*/  FMUL R8, R2, R8 ;  /* 0x0000000802087220 */ /* 0x000fe20000400000 */
[----:B------:R-:W-:Y:S01]  /*65480*/  STL [R1+0x8], R4 ;  /* 0x0000080401007387 */ /* 0x000fe20000100800 */
[----:B------:R-:W-:-:S03]  /*65490*/  FFMA.FTZ R6, R5, R6, -0.72134751081466674805 ;  /* 0xbf38aa3b05067423 */ /* 0x000fc60000010006 */
[----:B------:R-:W-:Y:S04]  /*654a0*/  STL [R1+0x4], R3 ;  /* 0x0000040301007387 */ /* 0x000fe80000100800 */
[----:B------:R0:W-:Y:S01]  /*654b0*/  STL [R1+0x10], R0 ;  /* 0x0000100001007387 */ /* 0x0001e20000100800 */
[----:B------:R-:W-:-:S04]  /*654c0*/  FMUL R6, R5, R6 ;  /* 0x0000000605067220 */ /* 0x000fc80000400000 */
[----:B------:R-:W-:Y:S01]  /*654d0*/  FMUL R6, R5, R6 ;  /* 0x0000000605067220 */ /* 0x000fe20000400000 */
[----:B0-----:R-:W-:-:S03]  /*654e0*/  FFMA.FTZ R0, R2, 1.4426950216293334961, R8 ;  /* 0x3fb8aa3b02007823 */ /* 0x001fc60000010008 */
[----:B------:R-:W-:Y:S02]  /*654f0*/  FFMA.FTZ R6, R5, 1.4426950216293334961, R6 ;  /* 0x3fb8aa3b05067823 */ /* 0x000fe40000010006 */
[----:B------:R0:W-:Y:S04]  /*65500*/  STL [R1+0xc], R0 ;  /* 0x00000c0001007387 */ /* 0x0001e80000100800 */
[----:B------:R-:W2:Y:S04]  /*65510*/  LDL.LU R29, [R1+0x6a0] ;  /* 0x0006a000011d7983 */ /* 0x000ea80000300800 */
[----:B------:R-:W2:Y:S01]  /*65520*/  LDL.LU R5, [R1+0x69c] ;  /* 0x00069c0001057983 */ /* 0x000ea20000300800 */
[----:B-----5:R-:W-:-:S03]  /*65530*/  IMAD.IADD R3, R16, 0x1, -R20 ;  /* 0x0000000110037824 */ /* 0x020fc600078e0a14 */
[----:B------:R-:W5:Y:S01]  /*65540*/  LDL.LU R20, [R1+0x698] ;  /* 0x0006980001147983 */ /* 0x000f620000300800 */
[----:B----4-:R-:W-:Y:S01]  /*65550*/  IADD3 R23, PT, PT, R23, -R18, RZ ;  /* 0x8000001217177210 */ /* 0x010fe20007ffe0ff */
[----:B---3--:R-:W-:-:S04]  /*65560*/  IMAD.IADD R24, R24, 0x1, -R19 ;  /* 0x0000000118187824 */ /* 0x008fc800078e0a13 */
[----:B------:R-:W-:Y:S01]  /*65570*/  FADD R23, R23, -1 ;  /* 0xbf80000017177421 */ /* 0x000fe20000000000 */
[----:B------:R-:W-:Y:S01]  /*65580*/  FADD R24, R24, -1 ;  /* 0xbf80000018187421 */ /* 0x000fe20000000000 */
[----:B------:R-:W-:Y:S02]  /*65590*/  FADD R3, R3, -1 ;  /* 0xbf80000003037421 */ /* 0x000fe40000000000 */
[-C--:B------:R-:W-:Y:S01]  /*655a0*/  FFMA.FTZ R4, R23, R17.reuse, -0.16845393180847167969 ;  /* 0xbe2c7f3017047423 */ /* 0x080fe20000010011 */
[CC--:B------:R-:W-:Y:S01]  /*655b0*/  FFMA.FTZ R2, R24.reuse, R17.reuse, -0.16845393180847167969 ;  /* 0xbe2c7f3018027423 */ /* 0x0c0fe20000010011 */
[----:B0-----:R-:W-:Y:S02]  /*655c0*/  FFMA.FTZ R0, R3, R17, -0.16845393180847167969 ;  /* 0xbe2c7f3003007423 */ /* 0x001fe40000010011 */
[----:B------:R-:W-:Y:S01]  /*655d0*/  FFMA.FTZ R4, R23, R4, 0.1716887056827545166 ;  /* 0x3e2fcf2a17047423 */ /* 0x000fe20000010004 */
[----:B------:R-:W-:Y:S01]  /*655e0*/  FFMA.FTZ R2, R24, R2, 0.1716887056827545166 ;  /* 0x3e2fcf2a18027423 */ /* 0x000fe20000010002 */
[----:B------:R-:W-:-:S02]  /*655f0*/  FFMA.FTZ R0, R3, R0, 0.1716887056827545166 ;  /* 0x3e2fcf2a03007423 */ /* 0x000fc40000010000 */
[----:B------:R-:W-:Y:S01]  /*65600*/  FFMA.FTZ R4, R23, R4, -0.17900948226451873779 ;  /* 0xbe374e4317047423 */ /* 0x000fe20000010004 */
[C---:B------:R-:W-:Y:S01]  /*65610*/  FFMA.FTZ R2, R24.reuse, R2, -0.17900948226451873779 ;  /* 0xbe374e4318027423 */ /* 0x040fe20000010002 */
[----:B------:R-:W-:Y:S02]  /*65620*/  FFMA.FTZ R0, R3, R0, -0.17900948226451873779 ;  /* 0xbe374e4303007423 */ /* 0x000fe40000010000 */
[----:B------:R-:W-:Y:S01]  /*65630*/  FFMA.FTZ R4, R23, R4, 0.20512372255325317383 ;  /* 0x3e520bf417047423 */ /* 0x000fe20000010004 */
[C---:B------:R-:W-:Y:S01]  /*65640*/  FFMA.FTZ R2, R24.reuse, R2, 0.20512372255325317383 ;  /* 0x3e520bf418027423 */ /* 0x040fe20000010002 */
[----:B------:R-:W-:Y:S02]  /*65650*/  FFMA.FTZ R0, R3, R0, 0.20512372255325317383 ;  /* 0x3e520bf403007423 */ /* 0x000fe40000010000 */
[----:B------:R-:W-:Y:S01]  /*65660*/  FFMA.FTZ R4, R23, R4, -0.24046532809734344482 ;  /* 0xbe763c8b17047423 */ /* 0x000fe20000010004 */
[----:B------:R-:W-:Y:S01]  /*65670*/  FFMA.FTZ R2, R24, R2, -0.24046532809734344482 ;  /* 0xbe763c8b18027423 */ /* 0x000fe20000010002 */
[----:B------:R-:W-:-:S02]  /*65680*/  FFMA.FTZ R0, R3, R0, -0.24046532809734344482 ;  /* 0xbe763c8b03007423 */ /* 0x000fc40000010000 */
[----:B------:R-:W-:Y:S01]  /*65690*/  FFMA.FTZ R4, R23, R4, 0.28857114911079406738 ;  /* 0x3e93bf9917047423 */ /* 0x000fe20000010004 */
[C---:B------:R-:W-:Y:S01]  /*656a0*/  FFMA.FTZ R2, R24.reuse, R2, 0.28857114911079406738 ;  /* 0x3e93bf9918027423 */ /* 0x040fe20000010002 */
[----:B------:R-:W-:Y:S02]  /*656b0*/  FFMA.FTZ R0, R3, R0, 0.28857114911079406738 ;  /* 0x3e93bf9903007423 */ /* 0x000fe40000010000 */
[----:B------:R-:W-:Y:S01]  /*656c0*/  FFMA.FTZ R4, R23, R4, -0.36067417263984680176 ;  /* 0xbeb8aa4917047423 */ /* 0x000fe20000010004 */
[C---:B------:R-:W-:Y:S01]  /*656d0*/  FFMA.FTZ R2, R24.reuse, R2, -0.36067417263984680176 ;  /* 0xbeb8aa4918027423 */ /* 0x040fe20000010002 */
[----:B------:R-:W-:Y:S02]  /*656e0*/  FFMA.FTZ R0, R3, R0, -0.36067417263984680176 ;  /* 0xbeb8aa4903007423 */ /* 0x000fe40000010000 */
[----:B------:R-:W-:Y:S01]  /*656f0*/  FFMA.FTZ R4, R23, R4, 0.48089820146560668945 ;  /* 0x3ef6384a17047423 */ /* 0x000fe20000010004 */
[----:B------:R-:W-:Y:S01]  /*65700*/  FFMA.FTZ R2, R24, R2, 0.48089820146560668945 ;  /* 0x3ef6384a18027423 */ /* 0x000fe20000010002 */
[----:B------:R-:W-:-:S02]  /*65710*/  FFMA.FTZ R0, R3, R0, 0.48089820146560668945 ;  /* 0x3ef6384a03007423 */ /* 0x000fc40000010000 */
[----:B------:R-:W-:Y:S01]  /*65720*/  FFMA.FTZ R4, R23, R4, -0.72134751081466674805 ;  /* 0xbf38aa3b17047423 */ /* 0x000fe20000010004 */
[C---:B------:R-:W-:Y:S01]  /*65730*/  FFMA.FTZ R2, R24.reuse, R2, -0.72134751081466674805 ;  /* 0xbf38aa3b18027423 */ /* 0x040fe20000010002 */
[----:B------:R-:W-:Y:S02]  /*65740*/  FFMA.FTZ R0, R3, R0, -0.72134751081466674805 ;  /* 0xbf38aa3b03007423 */ /* 0x000fe40000010000 */
[----:B------:R-:W-:Y:S01]  /*65750*/  FMUL R4, R23, R4 ;  /* 0x0000000417047220 */ /* 0x000fe20000400000 */
[C---:B------:R-:W-:Y:S01]  /*65760*/  FMUL R2, R24.reuse, R2 ;  /* 0x0000000218027220 */ /* 0x040fe20000400000 */
[----:B------:R-:W-:Y:S02]  /*65770*/  FMUL R0, R3, R0 ;  /* 0x0000000003007220 */ /* 0x000fe40000400000 */
[----:B------:R-:W-:Y:S01]  /*65780*/  FMUL R4, R23, R4 ;  /* 0x0000000417047220 */ /* 0x000fe20000400000 */
[----:B------:R-:W-:Y:S01]  /*65790*/  FMUL R2, R24, R2 ;  /* 0x0000000218027220 */ /* 0x000fe20000400000 */
[----:B------:R-:W-:Y:S04]  /*657a0*/  STL [R1], R6 ;  /* 0x0000000601007387 */ /* 0x000fe80000100800 */
[----:B------:R-:W3:Y:S01]  /*657b0*/  LDL.LU R19, [R1+0x694] ;  /* 0x0006940001137983 */ /* 0x000ee20000300800 */
[----:B------:R-:W-:-:S03]  /*657c0*/  FMUL R0, R3, R0 ;  /* 0x0000000003007220 */ /* 0x000fc60000400000 */
[----:B------:R-:W4:Y:S01]  /*657d0*/  LDL.LU R18, [R1+0x690] ;  /* 0x0006900001127983 */ /* 0x000f220000300800 */
[----:B------:R-:W-:-:S03]  /*657e0*/  FFMA.FTZ R23, R23, 1.4426950216293334961, R4 ;  /* 0x3fb8aa3b17177823 */ /* 0x000fc60000010004 */
[----:B------:R-:W3:Y:S04]  /*657f0*/  LDL.LU R15, [R1+0x67c] ;  /* 0x00067c00010f7983 */ /* 0x000ee80000300800 */
[----:B------:R-:W3:Y:S01]  /*65800*/  LDL.LU R14, [R1+0x678] ;  /* 0x00067800010e7983 */ /* 0x000ee20000300800 */
[----:B------:R-:W-:-:S03]  /*65810*/  FFMA.FTZ R24, R24, 1.4426950216293334961, R2 ;  /* 0x3fb8aa3b18187823 */ /* 0x000fc60000010002 */
[----:B------:R-:W3:Y:S04]  /*65820*/  LDL.LU R13, [R1+0x674] ;  /* 0x00067400010d7983 */ /* 0x000ee80000300800 */
[----:B------:R-:W3:Y:S01]  /*65830*/  LDL.LU R12, [R1+0x670] ;  /* 0x00067000010c7983 */ /* 0x000ee20000300800 */
[----:B------:R-:W-:-:S03]  /*65840*/  FFMA.FTZ R3, R3, 1.4426950216293334961, R0 ;  /* 0x3fb8aa3b03037823 */ /* 0x000fc60000010000 */
[----:B------:R0:W-:Y:S04]  /*65850*/  STL [R1+0x102c], R23 ;  /* 0x00102c1701007387 */ /* 0x0001e80000100800 */
[----:B0-----:R-:W3:Y:S04]  /*65860*/  LDL.LU R23, [R1+0x668] ;  /* 0x0006680001177983 */ /* 0x001ee80000300800 */
[----:B------:R0:W-:Y:S04]  /*65870*/  STL [R1+0x1030], R24 ;  /* 0x0010301801007387 */ /* 0x0001e80000100800 */
[----:B0-----:R-:W3:Y:S04]  /*65880*/  LDL.LU R24, [R1+0x420] ;  /* 0x0004200001187983 */ /* 0x001ee80000300800 */
[----:B------:R-:W-:Y:S04]  /*65890*/  STL [R1+0x1024], R3 ;  /* 0x0010240301007387 */ /* 0x000fe80000100800 */
[----:B------:R-:W3:Y:S04]  /*658a0*/  LDL.LU R2, [R1+0x2c] ;  /* 0x00002c0001027983 */ /* 0x000ee80000300800 */
[----:B------:R-:W3:Y:S01]  /*658b0*/  LDL.LU R9, [R1+0x660] ;  /* 0x0006600001097983 */ /* 0x000ee20000300800 */
[----:B--2---:R-:W-:-:S03]  /*658c0*/  FADD R25, R29, R25 ;  /* 0x000000191d197221 */ /* 0x004fc60000000000 */
[----:B------:R-:W2:Y:S04]  /*658d0*/  LDL.LU R29, [R1+0x28] ;  /* 0x00002800011d7983 */ /* 0x000ea80000300800 */
[----:B------:R-:W2:Y:S04]  /*658e0*/  LDL.LU R8, [R1+0x65c] ;  /* 0x00065c0001087983 */ /* 0x000ea80000300800 */
[----:B------:R-:W2:Y:S01]  /*658f0*/  LDL.LU R7, [R1+0x658] ;  /* 0x0006580001077983 */ /* 0x000ea20000300800 */
[----:B------:R-:W-:-:S03]  /*65900*/  FADD R22, R5, R22 ;  /* 0x0000001605167221 */ /* 0x000fc60000000000 */
[----:B------:R-:W2:Y:S04]  /*65910*/  LDL.LU R6, [R1+0x654] ;  /* 0x0006540001067983 */ /* 0x000ea80000300800 */
[----:B------:R-:W2:Y:S04]  /*65920*/  LDL.LU R0, [R1+0x1c] ;  /* 0x00001c0001007983 */ /* 0x000ea80000300800 */
[----:B------:R-:W2:Y:S04]  /*65930*/  LDL.LU R5, [R1+0x650] ;  /* 0x0006500001057983 */ /* 0x000ea80000300800 */
[----:B------:R-:W2:Y:S04]  /*65940*/  LDL.LU R4, [R1+0x64c] ;  /* 0x00064c0001047983 */ /* 0x000ea80000300800 */
[----:B------:R0:W-:Y:S04]  /*65950*/  STL [R1+0x1048], R22 ;  /* 0x0010481601007387 */ /* 0x0001e80000100800 */
[----:B0-----:R-:W2:Y:S01]  /*65960*/  LDL.LU R22, [R1+0x410] ;  /* 0x0004100001167983 */ /* 0x001ea20000300800 */
[----:B-----5:R-:W-:-:S03]  /*65970*/  FADD R21, R20, R21 ;  /* 0x0000001514157221 */ /* 0x020fc60000000000 */
[----:B------:R-:W3:Y:S02]  /*65980*/  LDL.LU R20, [R1+0x1068] ;  /* 0x0010680001147983 */ /* 0x000ee40000300800 */
[----:B---3--:R-:W-:Y:S02]  /*65990*/  FADD R20, R19, R20 ;  /* 0x0000001413147221 */ /* 0x008fe40000000000 */
[----:B------:R-:W4:Y:S02]  /*659a0*/  LDL.LU R19, [R1+0x1064] ;  /* 0x0010640001137983 */ /* 0x000f240000300800 */
[----:B----4-:R-:W-:Y:S02]  /*659b0*/  FADD R19, R18, R19 ;  /* 0x0000001312137221 */ /* 0x010fe40000000000 */
[----:B------:R-:W3:Y:S04]  /*659c0*/  LDL.LU R18, [R1+0x1060] ;  /* 0x0010600001127983 */ /* 0x000ee80000300800 */
[----:B------:R0:W-:Y:S04]  /*659d0*/  STL [R1+0x1044], R19 ;  /* 0x0010441301007387 */ /* 0x0001e80000100800 */
[----:B0-----:R-:W4:Y:S01]  /*659e0*/  LDL.LU R19, [R1+0x66c] ;  /* 0x00066c0001137983 */ /* 0x001f220000300800 */
[----:B---3--:R-:W-:-:S03]  /*659f0*/  FADD R18, R15, R18 ;  /* 0x000000120f127221 */ /* 0x008fc60000000000 */
[----:B------:R-:W3:Y:S02]  /*65a00*/  LDL.LU R15, [R1+0x105c] ;  /* 0x00105c00010f7983 */ /* 0x000ee40000300800 */
[----:B---3--:R-:W-:Y:S02]  /*65a10*/  FADD R15, R14, R15 ;  /* 0x0000000f0e0f7221 */ /* 0x008fe40000000000 */
[----:B------:R-:W3:Y:S02]  /*65a20*/  LDL.LU R14, [R1+0x1058] ;  /* 0x00105800010e7983 */ /* 0x000ee40000300800 */
[----:B---3--:R-:W-:Y:S02]  /*65a30*/  FADD R14, R13, R14 ;  /* 0x0000000e0d0e7221 */ /* 0x008fe40000000000 */
[----:B------:R-:W3:Y:S04]  /*65a40*/  LDL.LU R13, [R1+0x1054] ;  /* 0x00105400010d7983 */ /* 0x000ee80000300800 */
[----:B------:R0:W-:Y:S04]  /*65a50*/  STL [R1+0x103c], R14 ;  /* 0x00103c0e01007387 */ /* 0x0001e80000100800 */
[----:B0-----:R-:W5:Y:S01]  /*65a60*/  LDL.LU R14, [R1+0x664] ;  /* 0x00066400010e7983 */ /* 0x001f620000300800 */
[----:B---3--:R-:W-:-:S03]  /*65a70*/  FADD R13, R12, R13 ;  /* 0x0000000d0c0d7221 */ /* 0x008fc60000000000 */
[----:B------:R-:W4:Y:S04]  /*65a80*/  LDL.LU R12, [R1+0x1050] ;  /* 0x00105000010c7983 */ /* 0x000f280000300800 */
[----:B------:R0:W-:Y:S01]  /*65a90*/  STL [R1+0x1040], R13 ;  /* 0x0010400d01007387 */ /* 0x0001e20000100800 */
[----:B------:R-:W-:Y:S01]  /*65aa0*/  FADD R11, R23, R11 ;  /* 0x0000000b170b7221 */ /* 0x000fe20000000000 */
[----:B--2---:R-:W-:Y:S02]  /*65ab0*/  FADD R8, R8, R29 ;  /* 0x0000001d08087221 */ /* 0x004fe40000000000 */
[----:B0-----:R-:W2:Y:S01]  /*65ac0*/  LDL.LU R13, [R1+0x20] ;  /* 0x00002000010d7983 */ /* 0x001ea20000300800 */
[----:B-----5:R-:W-:Y:S01]  /*65ad0*/  FADD R10, R14, R10 ;  /* 0x0000000a0e0a7221 */ /* 0x020fe20000000000 */
[----:B------:R-:W-:Y:S01]  /*65ae0*/  FADD R9, R9, R2 ;  /* 0x0000000209097221 */ /* 0x000fe20000000000 */
[----:B------:R-:W0:Y:S01]  /*65af0*/  S2R R14, SR_CTAID.X ;  /* 0x00000000000e7919 */ /* 0x000e220000002500 */
[----:B------:R-:W0:Y:S01]  /*65b00*/  S2R R2, SR_TID.X ;  /* 0x0000000000027919 */ /* 0x000e220000002100 */
[----:B----4-:R-:W-:-:S05]  /*65b10*/  FADD R12, R19, R12 ;  /* 0x0000000c130c7221 */ /* 0x010fca0000000000 */
[----:B------:R1:W-:Y:S04]  /*65b20*/  STL [R1+0x1038], R12 ;  /* 0x0010380c01007387 */ /* 0x0003e80000100800 */
[----:B-1----:R-:W3:Y:S04]  /*65b30*/  LDL.LU R12, [R1+0x63c] ;  /* 0x00063c00010c7983 */ /* 0x002ee80000300800 */
[----:B------:R-:W4:Y:S04]  /*65b40*/  LDL.LU R19, [R1+0x414] ;  /* 0x0004140001137983 */ /* 0x000f280000300800 */
[----:B------:R-:W5:Y:S04]  /*65b50*/  LDL.LU R23, [R1+0x3e4] ;  /* 0x0003e40001177983 */ /* 0x000f680000300800 */
[----:B------:R1:W-:Y:S04]  /*65b60*/  STL [R1+0x1034], R11 ;  /* 0x0010340b01007387 */ /* 0x0003e80000100800 */
[----:B-1----:R-:W3:Y:S04]  /*65b70*/  LDL.LU R11, [R1+0x24] ;  /* 0x00002400010b7983 */ /* 0x002ee80000300800 */
[----:B------:R-:W4:Y:S01]  /*65b80*/  LDL.LU R29, [R1+0x104c] ;  /* 0x00104c00011d7983 */ /* 0x000f220000300800 */
[----:B------:R-:W-:-:S02]  /*65b90*/  IMAD.MOV.U32 R3, RZ, RZ, R16 ;  /* 0x000000ffff037224 */ /* 0x000fc400078e0010 */
[----:B------:R-:W1:Y:S01]  /*65ba0*/  LDC.64 R16, c[0x0][0x398] ;  /* 0x0000e600ff107b82 */ /* 0x000e620000000a00 */
[----:B0-----:R-:W-:Y:S01]  /*65bb0*/  PRMT R2, R2, 0x6540, R14 ;  /* 0x0000654002027816 */ /* 0x001fe2000000000e */
[----:B------:R-:W-:Y:S01]  /*65bc0*/  UIMAD UR4, UR10, UR4, URZ ;  /* 0x000000040a0472a4 */ /* 0x000fe2000f8e02ff */
[----:B--2---:R-:W-:-:S03]  /*65bd0*/  FADD R6, R6, R13 ;  /* 0x0000000d06067221 */ /* 0x004fc60000000000 */
[----:B------:R-:W-:Y:S02]  /*65be0*/  IMAD R2, R2, UR5, RZ ;  /* 0x0000000502027c24 */ /* 0x000fe4000f8e02ff */
[----:B------:R-:W-:-:S03]  /*65bf0*/  FADD R5, R5, R0 ;  /* 0x0000000005057221 */ /* 0x000fc60000000000 */
[----:B-1----:R-:W-:Y:S01]  /*65c00*/  IADD3 R0, P0, P1, R2, UR4, R16 ;  /* 0x0000000402007c10 */ /* 0x002fe2000f91e010 */
[----:B---3--:R-:W-:Y:S02]  /*65c10*/  FADD R7, R7, R11 ;  /* 0x0000000b07077221 */ /* 0x008fe40000000000 */
[----:B------:R-:W2:Y:S04]  /*65c20*/  LDL.LU R11, [R1+0x634] ;  /* 0x00063400010b7983 */ /* 0x000ea80000300800 */
[----:B------:R-:W3:Y:S04]  /*65c30*/  LDL.LU R13, [R1+0x3fc] ;  /* 0x0003fc00010d7983 */ /* 0x000ee80000300800 */
[----:B------:R-:W2:Y:S01]  /*65c40*/  LDL.LU R14, [R1+0x3d0] ;  /* 0x0003d000010e7983 */ /* 0x000ea20000300800 */
[----:B----4-:R-:W-:-:S03]  /*65c50*/  FADD R4, R4, R29 ;  /* 0x0000001d04047221 */ /* 0x010fc60000000000 */
[----:B------:R-:W4:Y:S04]  /*65c60*/  LDL.LU R29, [R1+0x644] ;  /* 0x00064400011d7983 */ /* 0x000f280000300800 */
[----:B------:R-:W2:Y:S01]  /*65c70*/  LDL.LU R16, [R1+0x648] ;  /* 0x0006480001107983 */ /* 0x000ea20000300800 */
[----:B------:R-:W-:Y:S01]  /*65c80*/  USHF.R.S32.HI UR5, URZ, 0x1f, UR4 ;  /* 0x0000001fff057899 */ /* 0x000fe20008011404 */
[C---:B------:R-:W-:Y:S02]  /*65c90*/  ISETP.GE.U32.AND P3, PT, R22.reuse, 0x7f800000, PT ;  /* 0x7f8000001600780c */ /* 0x040fe40003f66070 */
[----:B------:R-:W-:Y:S01]  /*65ca0*/  SHF.R.S32.HI R2, RZ, 0x1f, R2 ;  /* 0x0000001fff027819 */ /* 0x000fe20000011402 */
[----:B------:R0:W-:Y:S01]  /*65cb0*/  STL [R1+0x1018], R0 ;  /* 0x0010180001007387 */ /* 0x0001e20000100800 */
[----:B------:R-:W-:-:S02]  /*65cc0*/  FSETP.NEU.AND P4, PT, R22, RZ, PT ;  /* 0x000000ff1600720b */ /* 0x000fc40003f8d000 */
[----:B------:R-:W-:Y:S02]  /*65cd0*/  ISETP.GE.U32.AND P2, PT, R24, 0x7f800000, PT ;  /* 0x7f8000001800780c */ /* 0x000fe40003f46070 */
[----:B------:R-:W-:Y:S02]  /*65ce0*/  IADD3.X R2, PT, PT, R2, UR5, R17, P0, P1 ;  /* 0x0000000502027c10 */ /* 0x000fe400087e2411 */
[----:B------:R-:W-:Y:S01]  /*65cf0*/  ISETP.GE.U32.AND P6, PT, R19, 0x7f800000, PT ;  /* 0x7f8000001300780c */ /* 0x000fe20003fc6070 */
[----:B------:R-:W1:Y:S02]  /*65d00*/  LDCU UR4, c[0x0][0x3e8] ;  /* 0x00007d00ff0477ac */ /* 0x000e640008000800 */
[----:B------:R-:W-:-:S05]  /*65d10*/  @P3 MOV R17, 0x7f800000 ;  /* 0x7f80000000113802 */ /* 0x000fca0000000f00 */
[----:B------:R-:W-:Y:S01]  /*65d20*/  @P3 FFMA.FTZ R25, R22, R17, +INF ;  /* 0x7f80000016193423 */ /* 0x000fe20000010011 */
[----:B--2---:R-:W-:Y:S01]  /*65d30*/  FADD R27, R16, R27 ;  /* 0x0000001b101b7221 */ /* 0x004fe20000000000 */
[----:B------:R-:W-:Y:S02]  /*65d40*/  FADD R16, R12, R28 ;  /* 0x0000001c0c107221 */ /* 0x000fe40000000000 */
[----:B------:R-:W2:Y:S04]  /*65d50*/  LDL.LU R28, [R1+0x640] ;  /* 0x00064000011c7983 */ /* 0x000ea80000300800 */
[----:B------:R-:W2:Y:S04]  /*65d60*/  LDL.LU R12, [R1+0x3e8] ;  /* 0x0003e800010c7983 */ /* 0x000ea80000300800 */
[----:B0-----:R-:W2:Y:S04]  /*65d70*/  LDL.LU R0, [R1+0x3bc] ;  /* 0x0003bc0001007983 */ /* 0x001ea80000300800 */
[----:B------:R0:W-:Y:S04]  /*65d80*/  STL [R1+0x1028], R16 ;  /* 0x0010281001007387 */ /* 0x0001e80000100800 */
[----:B0-----:R-:W2:Y:S04]  /*65d90*/  LDL.LU R16, [R1+0x14] ;  /* 0x0000140001107983 */ /* 0x001ea80000300800 */
[----:B------:R0:W-:Y:S04]  /*65da0*/  STL [R1+0x101c], R2 ;  /* 0x00101c0201007387 */ /* 0x0001e80000100800 */
[----:B0-----:R-:W2:Y:S04]  /*65db0*/  LDL.LU R2, [R1+0x3f8] ;  /* 0x0003f80001027983 */ /* 0x001ea80000300800 */
[----:B------:R0:W3:Y:S04]  /*65dc0*/  LDL.LU R22, [R1+0x1048] ;  /* 0x0010480001167983 */ /* 0x0000e80000300800 */
[----:B------:R-:W5:Y:S01]  /*65dd0*/  LDL.LU R17, [R1+0x18] ;  /* 0x0000180001117983 */ /* 0x000f620000300800 */
[----:B----4-:R-:W-:Y:S01]  /*65de0*/  FADD R26, R29, R26 ;  /* 0x0000001a1d1a7221 */ /* 0x010fe20000000000 */
[----:B------:R-:W-:Y:S01]  /*65df0*/  @P2 IMAD.MOV.U32 R29, RZ, RZ, 0x7f800000 ;  /* 0x7f800000ff1d2424 */ /* 0x000fe200078e00ff */
[----:B------:R-:W-:-:S02]  /*65e00*/  FSETP.NEU.AND P3, PT, R24, RZ, PT ;  /* 0x000000ff1800720b */ /* 0x000fc40003f6d000 */
[----:B--2---:R-:W-:Y:S01]  /*65e10*/  ISETP.GE.U32.AND P1, PT, R2, 0x7f800000, PT ;  /* 0x7f8000000200780c */ /* 0x004fe20003f26070 */
[----:B---3--:R-:W-:Y:S01]  /*65e20*/  @P2 FFMA.FTZ R22, R24, R29, +INF ;  /* 0x7f80000018162423 */ /* 0x008fe2000001001d */
[----:B-----5:R-:W-:Y:S01]  /*65e30*/  FADD R28, R28, R17 ;  /* 0x000000111c1c7221 */ /* 0x020fe20000000000 */
[----:B------:R-:W-:Y:S01]  /*65e40*/  FADD R17, R11, R16 ;  /* 0x000000100b117221 */ /* 0x000fe20000000000 */
[----:B------:R-:W-:Y:S01]  /*65e50*/  FSEL R16, R25, -INF , P4 ;  /* 0xff80000019107808 */ /* 0x000fe20002000000 */
[----:B------:R-:W2:Y:S01]  /*65e60*/  LDL.LU R11, [R1+0x3d4] ;  /* 0x0003d400010b7983 */ /* 0x000ea20000300800 */
[----:B------:R-:W-:-:S03]  /*65e70*/  FSEL R22, R22, -INF , P3 ;  /* 0xff80000016167808 */ /* 0x000fc60001800000 */
[----:B------:R-:W3:Y:S01]  /*65e80*/  LDL.LU R24, [R1+0x3a4] ;  /* 0x0003a40001187983 */ /* 0x000ee20000300800 */
[----:B------:R-:W-:-:S03]  /*65e90*/  @P6 IMAD.MOV.U32 R25, RZ, RZ, 0x7f800000 ;  /* 0x7f800000ff196424 */ /* 0x000fc600078e00ff */
[----:B------:R4:W-:Y:S01]  /*65ea0*/  STL [R1+0xab0], R16 ;  /* 0x000ab01001007387 */ /* 0x0009e20000100800 */
[----:B------:R-:W-:Y:S01]  /*65eb0*/  @P1 IMAD.MOV.U32 R29, RZ, RZ, 0x7f800000 ;  /* 0x7f800000ff1d1424 */ /* 0x000fe200078e00ff */
[C---:B------:R-:W-:Y:S01]  /*65ec0*/  FSETP.NEU.AND P3, PT, R2.reuse, RZ, PT ;  /* 0x000000ff0200720b */ /* 0x040fe20003f6d000 */
[C---:B------:R-:W-:Y:S02]  /*65ed0*/  @P6 FFMA.FTZ R20, R19.reuse, R25, +INF ;  /* 0x7f80000013146423 */ /* 0x040fe40000010019 */
[----:B------:R-:W-:Y:S01]  /*65ee0*/  @P1 FFMA.FTZ R21, R2, R29, +INF ;  /* 0x7f80000002151423 */ /* 0x000fe2000001001d */
[----:B----4-:R-:W4:Y:S04]  /*65ef0*/  LDL.LU R16, [R1+0x3c4] ;  /* 0x0003c40001107983 */ /* 0x010f280000300800 */
[----:B------:R5:W-:Y:S04]  /*65f00*/  STL [R1+0xab4], R22 ;  /* 0x000ab41601007387 */ /* 0x000be80000100800 */
[----:B------:R-:W2:Y:S04]  /*65f10*/  LDL.LU R29, [R1+0x4] ;  /* 0x00000400011d7983 */ /* 0x000ea80000300800 */
[----:B------:R-:W2:Y:S01]  /*65f20*/  LDL.LU R2, [R1+0x628] ;  /* 0x0006280001027983 */ /* 0x000ea20000300800 */
[----:B------:R-:W-:-:S03]  /*65f30*/  FSETP.NEU.AND P1, PT, R19, RZ, PT ;  /* 0x000000ff1300720b */ /* 0x000fc60003f2d000 */
[----:B------:R0:W2:Y:S01]  /*65f40*/  LDL.LU R19, [R1+0x1044] ;  /* 0x0010440001137983 */ /* 0x0000a20000300800 */
[----:B------:R-:W-:Y:S02]  /*65f50*/  ISETP.GE.U32.AND P0, PT, R23, 0x7f800000, PT ;  /* 0x7f8000001700780c */ /* 0x000fe40003f06070 */
[----:B------:R-:W-:Y:S02]  /*65f60*/  ISETP.GE.U32.AND P2, PT, R13, 0x7f800000, PT ;  /* 0x7f8000000d00780c */ /* 0x000fe40003f46070 */
[----:B------:R-:W-:Y:S02]  /*65f70*/  ISETP.GE.U32.AND P4, PT, R14, 0x7f800000, PT ;  /* 0x7f8000000e00780c */ /* 0x000fe40003f86070 */
[----:B------:R-:W-:Y:S01]  /*65f80*/  FSEL R21, R21, -INF , P3 ;  /* 0xff80000015157808 */ /* 0x000fe20001800000 */
[----:B------:R-:W3:Y:S01]  /*65f90*/  LDL.LU R25, [R1+0x638] ;  /* 0x0006380001197983 */ /* 0x000ee20000300800 */
[----:B------:R-:W-:Y:S02]  /*65fa0*/  FSETP.NEU.AND P6, PT, R23, RZ, PT ;  /* 0x000000ff1700720b */ /* 0x000fe40003fcd000 */
[----:B------:R-:W-:-:S03]  /*65fb0*/  FSEL R20, R20, -INF , P1 ;  /* 0xff80000014147808 */ /* 0x000fc60000800000 */
[----:B-----5:R-:W-:Y:S02]  /*65fc0*/  @P0 MOV R22, 0x7f800000 ;  /* 0x7f80000000160802 */ /* 0x020fe40000000f00 */
[----:B------:R-:W-:-:S03]  /*65fd0*/  FSETP.NEU.AND P1, PT, R13, RZ, PT ;  /* 0x000000ff0d00720b */ /* 0x000fc60003f2d000 */
[----:B--2---:R-:W-:Y:S02]  /*65fe0*/  @P0 FFMA.FTZ R19, R23, R22, +INF ;  /* 0x7f80000017130423 */ /* 0x004fe40000010016 */
[----:B------:R-:W2:Y:S04]  /*65ff0*/  LDL.LU R23, [R1+0x38c] ;  /* 0x00038c0001177983 */ /* 0x000ea80000300800 */
[----:B------:R5:W-:Y:S01]  /*66000*/  STL [R1+0xaa8], R21 ;  /* 0x000aa81501007387 */ /* 0x000be20000100800 */
[----:B------:R-:W-:-:S03]  /*66010*/  @P4 IMAD.MOV.U32 R22, RZ, RZ, 0x7f800000 ;  /* 0x7f800000ff164424 */ /* 0x000fc600078e00ff */
[----:B------:R0:W-:Y:S01]  /*66020*/  STL [R1+0xaac], R20 ;  /* 0x000aac1401007387 */ /* 0x0001e20000100800 */
[----:B-----5:R-:W-:Y:S02]  /*66030*/  @P2 IMAD.MOV.U32 R21, RZ, RZ, 0x7f800000 ;  /* 0x7f800000ff152424 */ /* 0x020fe400078e00ff */
[C---:B------:R-:W-:Y:S02]  /*66040*/  @P4 FFMA.FTZ R15, R14.reuse, R22, +INF ;  /* 0x7f8000000e0f4423 */ /* 0x040fe40000010016 */
[----:B------:R-:W-:Y:S01]  /*66050*/  @P2 FFMA.FTZ R18, R13, R21, +INF ;  /* 0x7f8000000d122423 */ /* 0x000fe20000010015 */
[----:B------:R-:W-:Y:S01]  /*66060*/  FSETP.NEU.AND P2, PT, R14, RZ, PT ;  /* 0x000000ff0e00720b */ /* 0x000fe20003f4d000 */
[----:B------:R0:W5:Y:S04]  /*66070*/  LDL.LU R13, [R1+0x1040] ;  /* 0x00104000010d7983 */ /* 0x0001680000300800 */
[----:B------:R-:W2:Y:S04]  /*66080*/  LDL.LU R21, [R1+0x3a8] ;  /* 0x0003a80001157983 */ /* 0x000ea80000300800 */
[----:B------:R0:W2:Y:S01]  /*66090*/  LDL.LU R14, [R1+0x103c] ;  /* 0x00103c00010e7983 */ /* 0x0000a20000300800 */
[----:B------:R-:W-:-:S02]  /*660a0*/  ISETP.GE.U32.AND P0, PT, R12, 0x7f800000, PT ;  /* 0x7f8000000c00780c */ /* 0x000fc40003f06070 */
[----:B------:R-:W-:Y:S02]  /*660b0*/  FSEL R19, R19, -INF , P6 ;  /* 0xff80000013137808 */ /* 0x000fe40003000000 */
[----:B------:R-:W-:Y:S01]  /*660c0*/  FSEL R18, R18, -INF , P1 ;  /* 0xff80000012127808 */ /* 0x000fe20000800000 */
[----:B------:R-:W3:Y:S04]  /*660d0*/  LDL.LU R22, [R1+0x8] ;  /* 0x0000080001167983 */ /* 0x000ee80000300800 */
[----:B------:R-:W-:Y:S04]  /*660e0*/  STL [R1+0xa9c], R19 ;  /* 0x000a9c1301007387 */ /* 0x000fe80000100800 */
[----:B0-----:R-:W4:Y:S01]  /*660f0*/  LDL.LU R20, [R1+0x378] ;  /* 0x0003780001147983 */ /* 0x001f220000300800 */
[----:B------:R-:W-:-:S03]  /*66100*/  FSEL R15, R15, -INF , P2 ;  /* 0xff8000000f0f7808 */ /* 0x000fc60001000000 */
[----:B------:R0:W-:Y:S01]  /*66110*/  STL [R1+0xaa0], R18 ;  /* 0x000aa01201007387 */ /* 0x0001e20000100800 */
[----:B------:R-:W-:-:S03]  /*66120*/  FSETP.NEU.AND P4, PT, R12, RZ, PT ;  /* 0x000000ff0c00720b */ /* 0x000fc60003f8d000 */
[----:B------:R3:W-:Y:S01]  /*66130*/  STL [R1+0xaa4], R15 ;  /* 0x000aa40f01007387 */ /* 0x0007e20000100800 */
[----:B0-----:R-:W-:Y:S01]  /*66140*/  @P0 IMAD.MOV.U32 R18, RZ, RZ, 0x7f800000 ;  /* 0x7f800000ff120424 */ /* 0x001fe200078e00ff */
[----:B------:R-:W-:-:S03]  /*66150*/  ISETP.GE.U32.AND P3, PT, R0, 0x7f800000, PT ;  /* 0x7f8000000000780c */ /* 0x000fc60003f66070 */
[----:B--2---:R-:W-:Y:S02]  /*66160*/  @P0 FFMA.FTZ R14, R12, R18, +INF ;  /* 0x7f8000000c0e0423 */ /* 0x004fe40000010012 */
[----:B------:R0:W2:Y:S01]  /*66170*/  LDL.LU R12, [R1+0x1038] ;  /* 0x00103800010c7983 */ /* 0x0000a20000300800 */
[----:B------:R-:W-:-:S07]  /*66180*/  ISETP.GE.U32.AND P1, PT, R11, 0x7f800000, PT ;  /* 0x7f8000000b00780c */ /* 0x000fce0003f26070 */
[----:B------:R-:W-:Y:S02]  /*66190*/  @P3 MOV R19, 0x7f800000 ;  /* 0x7f80000000133802 */ /* 0x000fe40000000f00 */
[----:B------:R-:W-:-:S03]  /*661a0*/  FSETP.NEU.AND P0, PT, R0, RZ, PT ;  /* 0x000000ff0000720b */ /* 0x000fc60003f0d000 */
[----:B-----5:R-:W-:Y:S01]  /*661b0*/  @P3 FFMA.FTZ R13, R0, R19, +INF ;  /* 0x7f800000000d3423 */ /* 0x020fe20000010013 */
[----:B------:R-:W-:Y:S01]  /*661c0*/  FSEL R0, R14, -INF , P4 ;  /* 0xff8000000e007808 */ /* 0x000fe20002000000 */
[----:B---3--:R-:W-:Y:S01]  /*661d0*/  FADD R15, R25, R22 ;  /* 0x00000016190f7221 */ /* 0x008fe20000000000 */
[----:B------:R-:W-:Y:S01]  /*661e0*/  FADD R18, R2, R29 ;  /* 0x0000001d02127221 */ /* 0x000fe20000000000 */
[----:B------:R-:W3:Y:S01]  /*661f0*/  LDL.LU R22, [R1+0x368] ;  /* 0x0003680001167983 */ /* 0x000ee20000300800 */
[----:B------:R-:W-:-:S03]  /*66200*/  FSEL R13, R13, -INF , P0 ;  /* 0xff8000000d0d7808 */ /* 0x000fc60000000000 */
[----:B------:R-:W5:Y:S04]  /*66210*/  LDL.LU R25, [R1+0x380] ;  /* 0x0003800001197983 */ /* 0x000f680000300800 */
[----:B------:R-:W3:Y:S01]  /*66220*/  LDL.LU R29, [R1+0x34c] ;  /* 0x00034c00011d7983 */ /* 0x000ee20000300800 */
[----:B------:R-:W-:-:S03]  /*66230*/  @P1 IMAD.MOV.U32 R19, RZ, RZ, 0x7f800000 ;  /* 0x7f800000ff131424 */ /* 0x000fc600078e00ff */
[----:B------:R0:W-:Y:S01]  /*66240*/  STL [R1+0xa88], R0 ;  /* 0x000a880001007387 */ /* 0x0001e20000100800 */
[----:B------:R-:W-:Y:S01]  /*66250*/  IMAD.MOV.U32 R2, RZ, RZ, R3 ;  /* 0x000000ffff027224 */ /* 0x000fe200078e0003 */
[C---:B------:R-:W-:Y:S02]  /*66260*/  FSETP.NEU.AND P3, PT, R11.reuse, RZ, PT ;  /* 0x000000ff0b00720b */ /* 0x040fe40003f6d000 */
[----:B0-----:R-:W3:Y:S04]  /*66270*/  LDL.LU R0, [R1+0xc] ;  /* 0x00000c0001007983 */ /* 0x001ee80000300800 */
[----:B------:R0:W-:Y:S04]  /*66280*/  STL [R1+0xa8c], R13 ;  /* 0x000a8c0d01007387 */ /* 0x0001e80000100800 */
[----:B------:R-:W3:Y:S01]  /*66290*/  LDL.LU R3, [R1+0x620] ;  /* 0x0006200001037983 */ /* 0x000ee20000300800 */
[----:B--2---:R-:W-:-:S03]  /*662a0*/  @P1 FFMA.FTZ R12, R11, R19, +INF ;  /* 0x7f8000000b0c1423 */ /* 0x004fc60000010013 */
[----:B------:R2:W2:Y:S01]  /*662b0*/  LDL.LU R11, [R1+0x1034] ;  /* 0x00103400010b7983 */ /* 0x0004a20000300800 */
[----:B------:R-:W-:-:S03]  /*662c0*/  ISETP.GE.U32.AND P6, PT, R24, 0x7f800000, PT ;  /* 0x7f8000001800780c */ /* 0x000fc60003fc6070 */
[----:B------:R-:W3:Y:S01]  /*662d0*/  LDL.LU R19, [R1+0x630] ;  /* 0x0006300001137983 */ /* 0x000ee20000300800 */
[----:B------:R-:W-:-:S09]  /*662e0*/  FSETP.NEU.AND P1, PT, R24, RZ, PT ;  /* 0x000000ff1800720b */ /* 0x000fd20003f2d000 */
[----:B------:R-:W-:Y:S01]  /*662f0*/  @P6 IMAD.MOV.U32 R14, RZ, RZ, 0x7f800000 ;  /* 0x7f800000ff0e6424 */ /* 0x000fe200078e00ff */
[----:B----4-:R-:W-:Y:S02]  /*66300*/  ISETP.GE.U32.AND P2, PT, R16, 0x7f800000, PT ;  /* 0x7f8000001000780c */ /* 0x010fe40003f46070 */
[----:B------:R-:W-:Y:S02]  /*66310*/  ISETP.GE.U32.AND P4, PT, R23, 0x7f800000, PT ;  /* 0x7f8000001700780c */ /* 0x000fe40003f86070 */
[----:B------:R-:W-:Y:S02]  /*66320*/  ISETP.GE.U32.AND P0, PT, R21, 0x7f800000, PT ;  /* 0x7f8000001500780c */ /* 0x000fe40003f06070 */
[----:B------:R-:W-:-:S07]  /*66330*/  FSEL R12, R12, -INF , P3 ;  /* 0xff8000000c0c7808 */ /* 0x000fce0001800000 */
[----:B0-----:R-:W-:-:S05]  /*66340*/  @P2 MOV R13, 0x7f800000 ;  /* 0x7f800000000d2802 */ /* 0x001fca0000000f00 */
[----:B------:R-:W-:Y:S01]  /*66350*/  @P2 FFMA.FTZ R10, R16, R13, +INF ;  /* 0x7f800000100a2423 */ /* 0x000fe2000001000d */
[----:B------:R-:W-:Y:S01]  /*66360*/  ISETP.GE.U32.AND P2, PT, R20, 0x7f800000, PT ;  /* 0x7f8000001400780c */ /* 0x000fe20003f46070 */
[----:B--2---:R-:W-:Y:S02]  /*66370*/  @P6 FFMA.FTZ R11, R24, R14, +INF ;  /* 0x7f800000180b6423 */ /* 0x004fe4000001000e */
[----:B------:R-:W2:Y:S04]  /*66380*/  LDL.LU R24, [R1+0x1030] ;  /* 0x0010300001187983 */ /* 0x000ea80000300800 */
[----:B------:R-:W4:Y:S01]  /*66390*/  LDL.LU R14, [R1+0x390] ;  /* 0x00039000010e7983 */ /* 0x000f220000300800 */
[----:B------:R-:W-:-:S03]  /*663a0*/  FSETP.NEU.AND P6, PT, R16, RZ, PT ;  /* 0x000000ff1000720b */ /* 0x000fc60003fcd000 */
[----:B------:R-:W2:Y:S04]  /*663b0*/  LDL.LU R13, [R1+0x10] ;  /* 0x00001000010d7983 */ /* 0x000ea80000300800 */
[----:B------:R-:W2:Y:S04]  /*663c0*/  LDL.LU R16, [R1+0x364] ;  /* 0x0003640001107983 */ /* 0x000ea80000300800 */
[----:B------:R0:W-:Y:S01]  /*663d0*/  STL [R1+0xa78], R12 ;  /* 0x000a780c01007387 */ /* 0x0001e20000100800 */
[----:B------:R-:W-:Y:S02]  /*663e0*/  FSEL R11, R11, -INF , P1 ;  /* 0xff8000000b0b7808 */ /* 0x000fe40000800000 */
[----:B------:R-:W-:-:S02]  /*663f0*/  FSETP.NEU.AND P1, PT, R23, RZ, PT ;  /* 0x000000ff1700720b */ /* 0x000fc40003f2d000 */
[----:B------:R-:W-:Y:S01]  /*66400*/  FSEL R10, R10, -INF , P6 ;  /* 0xff8000000a0a7808 */ /* 0x000fe20003000000 */
[----:B------:R1:W-:Y:S01]  /*66410*/  STL [R1+0xa7c], R11 ;  /* 0x000a7c0b01007387 */ /* 0x0003e20000100800 */
[----:B0-----:R-:W-:-:S04]  /*66420*/  @P4 IMAD.MOV.U32 R12, RZ, RZ, 0x7f800000 ;  /* 0x7f800000ff0c4424 */ /* 0x001fc800078e00ff */
[----:B------:R-:W-:Y:S01]  /*66430*/  @P4 FFMA.FTZ R9, R23, R12, +INF ;  /* 0x7f80000017094423 */ /* 0x000fe2000001000c */
[----:B-1----:R-:W-:Y:S01]  /*66440*/  @P0 IMAD.MOV.U32 R11, RZ, RZ, 0x7f800000 ;  /* 0x7f800000ff0b0424 */ /* 0x002fe200078e00ff */
[----:B------:R-:W-:Y:S01]  /*66450*/  FSETP.NEU.AND P4, PT, R21, RZ, PT ;  /* 0x000000ff1500720b */ /* 0x000fe20003f8d000 */
[----:B------:R-:W2:Y:S02]  /*66460*/  LDL.LU R23, [R1+0x102c] ;  /* 0x00102c0001177983 */ /* 0x000ea40000300800 */
[----:B------:R-:W-:Y:S01]  /*66470*/  FSEL R9, R9, -INF , P1 ;  /* 0xff80000009097808 */ /* 0x000fe20000800000 */
[----:B------:R-:W-:Y:S01]  /*66480*/  @P0 FFMA.FTZ R8, R21, R11, +INF ;  /* 0x7f80000015080423 */ /* 0x000fe2000001000b */
[----:B------:R-:W-:Y:S04]  /*66490*/  STL [R1+0xa68], R10 ;  /* 0x000a680a01007387 */ /* 0x000fe80000100800 */
[----:B------:R-:W2:Y:S04]  /*664a0*/  LDL.LU R11, [R1+0x31c] ;  /* 0x00031c00010b7983 */ /* 0x000ea80000300800 */
[----:B------:R0:W-:Y:S01]  /*664b0*/  STL [R1+0xa70], R9 ;  /* 0x000a700901007387 */ /* 0x0001e20000100800 */
[----:B------:R-:W-:-:S02]  /*664c0*/  FSEL R8, R8, -INF , P4 ;  /* 0xff80000008087808 */ /* 0x000fc40002000000 */
[C---:B------:R-:W-:Y:S01]  /*664d0*/  FSETP.NEU.AND P4, PT, R20.reuse, RZ, PT ;  /* 0x000000ff1400720b */ /* 0x040fe20003f8d000 */
[----:B0-----:R-:W-:Y:S02]  /*664e0*/  @P2 IMAD.MOV.U32 R9, RZ, RZ, 0x7f800000 ;  /* 0x7f800000ff092424 */ /* 0x001fe400078e00ff */
[----:B------:R0:W-:Y:S04]  /*664f0*/  STL [R1+0xa74], R8 ;  /* 0x000a740801007387 */ /* 0x0001e80000100800 */
[----:B------:R-:W2:Y:S01]  /*66500*/  LDL.LU R21, [R1] ;  /* 0x0000000001157983 */ /* 0x000ea20000300800 */
[----:B------:R-:W-:Y:S01]  /*66510*/  @P2 FFMA.FTZ R7, R20, R9, +INF ;  /* 0x7f80000014072423 */ /* 0x000fe20000010009 */
[----:B---3--:R-:W-:Y:S02]  /*66520*/  FADD R20, R3, R0 ;  /* 0x0000000003147221 */ /* 0x008fe40000000000 */
[----:B------:R-:W3:Y:S01]  /*66530*/  LDL.LU R0, [R1+0x624] ;  /* 0x0006240001007983 */ /* 0x000ee20000300800 */
[----:B------:R-:W-:-:S02]  /*66540*/  ISETP.GE.U32.AND P6, PT, R22, 0x7f800000, PT ;  /* 0x7f8000001600780c */ /* 0x000fc40003fc6070 */
[----:B-----5:R-:W-:Y:S02]  /*66550*/  ISETP.GE.U32.AND P0, PT, R25, 0x7f800000, PT ;  /* 0x7f8000001900780c */ /* 0x020fe40003f06070 */
[----:B------:R-:W-:Y:S01]  /*66560*/  FSEL R7, R7, -INF , P4 ;  /* 0xff80000007077808 */ /* 0x000fe20002000000 */
[----:B------:R-:W5:Y:S08]  /*66570*/  LDL.LU R3, [R1+0x618] ;  /* 0x0006180001037983 */ /* 0x000f700000300800 */
[----:B0-----:R-:W-:-:S04]  /*66580*/  @P6 IMAD.MOV.U32 R8, RZ, RZ, 0x7f800000 ;  /* 0x7f800000ff086424 */ /* 0x001fc800078e00ff */
[----:B------:R-:W-:Y:S01]  /*66590*/  @P6 FFMA.FTZ R5, R22, R8, +INF ;  /* 0x7f80000016056423 */ /* 0x000fe20000010008 */
[C---:B----4-:R-:W-:Y:S02]  /*665a0*/  ISETP.GE.U32.AND P3, PT, R14.reuse, 0x7f800000, PT ;  /* 0x7f8000000e00780c */ /* 0x050fe40003f66070 */
[----:B------:R-:W-:-:S11]  /*665b0*/  FSETP.NEU.AND P2, PT, R14, RZ, PT ;  /* 0x000000ff0e00720b */ /* 0x000fd60003f4d000 */
[----:B------:R-:W-:-:S05]  /*665c0*/  @P3 MOV R10, 0x7f800000 ;  /* 0x7f800000000a3802 */ /* 0x000fca0000000f00 */
[----:B------:R-:W-:Y:S02]  /*665d0*/  @P3 FFMA.FTZ R6, R14, R10, +INF ;  /* 0x7f8000000e063423 */ /* 0x000fe4000001000a */
[----:B------:R-:W4:Y:S04]  /*665e0*/  LDL.LU R10, [R1+0x350] ;  /* 0x00035000010a7983 */ /* 0x000f280000300800 */
[----:B------:R-:W4:Y:S04]  /*665f0*/  LDL.LU R12, [R1+0x338] ;  /* 0x00033800010c7983 */ /* 0x000f280000300800 */
[----:B------:R-:W4:Y:S04]  /*66600*/  LDL.LU R14, [R1+0x304] ;  /* 0x00030400010e7983 */ /* 0x000f280000300800 */
[----:B------:R0:W-:Y:S04]  /*66610*/  STL [R1+0xa60], R7 ;  /* 0x000a600701007387 */ /* 0x0001e80000100800 */
[----:B------:R-:W4:Y:S01]  /*66620*/  LDL.LU R8, [R1+0x330] ;  /* 0x0003300001087983 */ /* 0x000f220000300800 */
[----:B0-----:R-:W-:-:S04]  /*66630*/  @P0 IMAD.MOV.U32 R7, RZ, RZ, 0x7f800000 ;  /* 0x7f800000ff070424 */ /* 0x001fc800078e00ff */
[----:B------:R-:W-:Y:S02]  /*66640*/  @P0 FFMA.FTZ R4, R25, R7, +INF ;  /* 0x7f80000019040423 */ /* 0x000fe40000010007 */
[----:B------:R-:W4:Y:S01]  /*66650*/  LDL.LU R7, [R1+0x614] ;  /* 0x0006140001077983 */ /* 0x000f220000300800 */
[----:B------:R-:W-:Y:S02]  /*66660*/  ISETP.GE.U32.AND P1, PT, R29, 0x7f800000, PT ;  /* 0x7f8000001d00780c */ /* 0x000fe40003f26070 */
[----:B--2---:R-:W-:Y:S02]  /*66670*/  ISETP.GE.U32.AND P3, PT, R16, 0x7f800000, PT ;  /* 0x7f8000001000780c */ /* 0x004fe40003f66070 */
[----:B------:R-:W-:Y:S02]  /*66680*/  FSETP.NEU.AND P4, PT, R22, RZ, PT ;  /* 0x000000ff1600720b */ /* 0x000fe40003f8d000 */
[----:B------:R-:W-:Y:S02]  /*66690*/  FSEL R6, R6, -INF , P2 ;  /* 0xff80000006067808 */ /* 0x000fe40001000000 */
[----:B------:R-:W-:-:S02]  /*666a0*/  FSETP.NEU.AND P6, PT, R25, RZ, PT ;  /* 0x000000ff1900720b */ /* 0x000fc40003fcd000 */
[----:B------:R-:W-:Y:S01]  /*666b0*/  FSEL R5, R5, -INF , P4 ;  /* 0xff80000005057808 */ /* 0x000fe20002000000 */
[----:B------:R-:W-:Y:S01]  /*666c0*/  STL [R1+0xa90], R6 ;  /* 0x000a900601007387 */ /* 0x000fe20000100800 */
[----:B------:R-:W-:-:S03]  /*666d0*/  FSEL R4, R4, -INF , P6 ;  /* 0xff80000004047808 */ /* 0x000fc60003000000 */
[----:B------:R-:W2:Y:S01]  /*666e0*/  LDL.LU R25, [R1+0x320] ;  /* 0x0003200001197983 */ /* 0x000ea20000300800 */
[----:B------:R-:W-:-:S03]  /*666f0*/  @P1 IMAD.MOV.U32 R9, RZ, RZ, 0x7f800000 ;  /* 0x7f800000ff091424 */ /* 0x000fc600078e00ff */
[----:B------:R0:W-:Y:S01]  /*66700*/  STL [R1+0xa94], R5 ;  /* 0x000a940501007387 */ /* 0x0001e20000100800 */
[C---:B------:R-:W-:Y:S01]  /*66710*/  FSETP.NEU.AND P0, PT, R29.reuse, RZ, PT ;  /* 0x000000ff1d00720b */ /* 0x040fe20003f0d000 */
[----:B------:R-:W-:Y:S01]  /*66720*/  @P1 FFMA.FTZ R27, R29, R9, +INF ;  /* 0x7f8000001d1b1423 */ /* 0x000fe20000010009 */
[----:B------:R-:W-:Y:S01]  /*66730*/  IMAD.MOV.U32 R22, RZ, RZ, R2 ;  /* 0x000000ffff167224 */ /* 0x000fe200078e0002 */
[----:B------:R-:W2:Y:S04]  /*66740*/  LDL.LU R29, [R1+0x2f8] ;  /* 0x0002f800011d7983 */ /* 0x000ea80000300800 */
[----:B------:R1:W-:Y:S04]  /*66750*/  STL [R1+0xa98], R4 ;  /* 0x000a980401007387 */ /* 0x0003e80000100800 */
[----:B------:R-:W2:Y:S01]  /*66760*/  LDL R2, [R1+0x84c] ;  /* 0x00084c0001027983 */ /* 0x000ea20000100800 */
[----:B0-----:R-:W-:Y:S01]  /*66770*/  @P3 MOV R5, 0x7f800000 ;  /* 0x7f80000000053802 */ /* 0x001fe20000000f00 */
[----:B---3--:R-:W-:Y:S01]  /*66780*/  FADD R0, R0, R21 ;  /* 0x0000001500007221 */ /* 0x008fe20000000000 */
[----:B------:R-:W-:Y:S01]  /*66790*/  FADD R19, R19, R13 ;  /* 0x0000000d13137221 */ /* 0x000fe20000000000 */
[----:B------:R-:W3:Y:S04]  /*667a0*/  LDL.LU R21, [R1+0x1fc] ;  /* 0x0001fc0001157983 */ /* 0x000ee80000300800 */
[----:B------:R-:W2:Y:S01]  /*667b0*/  LDL.LU R13, [R1+0x310] ;  /* 0x00031000010d7983 */ /* 0x000ea20000300800 */
[C---:B------:R-:W-:Y:S01]  /*667c0*/  FSETP.NEU.AND P6, PT, R16.reuse, RZ, PT ;  /* 0x000000ff1000720b */ /* 0x040fe20003fcd000 */
[----:B------:R-:W-:-:S02]  /*667d0*/  @P3 FFMA.FTZ R26, R16, R5, +INF ;  /* 0x7f800000101a3423 */ /* 0x000fc40000010005 */
[----:B------:R0:W2:Y:S01]  /*667e0*/  LDL.LU R16, [R1+0x1028] ;  /* 0x0010280001107983 */ /* 0x0000a20000300800 */
[----:B-1----:R-:W-:Y:S01]  /*667f0*/  FSEL R4, R27, -INF , P0 ;  /* 0xff8000001b047808 */ /* 0x002fe20000000000 */
[----:B-----5:R-:W-:Y:S02]  /*66800*/  FADD R3, R3, R23 ;  /* 0x0000001703037221 */ /* 0x020fe40000000000 */
[----:B------:R-:W5:Y:S04]  /*66810*/  LDL.LU R27, [R1+0x2fc] ;  /* 0x0002fc00011b7983 */ /* 0x000f680000300800 */
[----:B------:R1:W-:Y:S01]  /*66820*/  STL [R1+0xa84], R4 ;  /* 0x000a840401007387 */ /* 0x0003e20000100800 */
[----:B------:R-:W-:-:S13]  /*66830*/  ISETP.GE.U32.AND P4, PT, R11, 0x7f800000, PT ;  /* 0x7f8000000b00780c */ /* 0x000fda0003f86070 */
[----:B------:R-:W-:Y:S01]  /*66840*/  @P4 MOV R6, 0x7f800000 ;  /* 0x7f80000000064802 */ /* 0x000fe20000000f00 */
[----:B----4-:R-:W-:Y:S02]  /*66850*/  FADD R23, R7, R24 ;  /* 0x0000001807177221 */ /* 0x010fe40000000000 */
[----:B------:R-:W4:Y:S01]  /*66860*/  LDL.LU R24, [R1+0x1bc] ;  /* 0x0001bc0001187983 */ /* 0x000f220000300800 */
[----:B------:R-:W-:Y:S02]  /*66870*/  ISETP.GE.U32.AND P1, PT, R8, 0x7f800000, PT ;  /* 0x7f8000000800780c */ /* 0x000fe40003f26070 */
[----:B------:R-:W-:Y:S02]  /*66880*/  ISETP.GE.U32.AND P2, PT, R10, 0x7f800000, PT ;  /* 0x7f8000000a00780c */ /* 0x000fe40003f46070 */
[----:B------:R-:W-:Y:S02]  /*66890*/  ISETP.GE.U32.AND P0, PT, R12, 0x7f800000, PT ;  /* 0x7f8000000c00780c */ /* 0x000fe40003f06070 */
[----:B------:R-:W-:-:S02]  /*668a0*/  ISETP.GE.U32.AND P3, PT, R14, 0x7f800000, PT ;  /* 0x7f8000000e00780c */ /* 0x000fc40003f66070 */
[----:B------:R-:W-:Y:S02]  /*668b0*/  FSEL R7, R26, -INF , P6 ;  /* 0xff8000001a077808 */ /* 0x000fe40003000000 */
[----:B------:R-:W-:-:S03]  /*668c0*/  FSETP.NEU.AND P6, PT, R8, RZ, PT ;  /* 0x000000ff0800720b */ /* 0x000fc60003fcd000 */
[----:B------:R-:W-:Y:S02]  /*668d0*/  @P1 IMAD.MOV.U32 R5, RZ, RZ, 0x7f800000 ;  /* 0x7f800000ff051424 */ /* 0x000fe400078e00ff */
[----:B-1----:R-:W-:-:S04]  /*668e0*/  @P2 IMAD.MOV.U32 R4, RZ, RZ, 0x7f800000 ;  /* 0x7f800000ff042424 */ /* 0x002fc800078e00ff */
[----:B------:R-:W-:Y:S01]  /*668f0*/  @P2 FFMA.FTZ R28, R10, R4, +INF ;  /* 0x7f8000000a1c2423 */ /* 0x000fe20000010004 */
[----:B------:R-:W-:Y:S02]  /*66900*/  @P0 IMAD.MOV.U32 R4, RZ, RZ, 0x7f800000 ;  /* 0x7f800000ff040424 */ /* 0x000fe400078e00ff */
[----:B--2---:R-:W-:Y:S01]  /*66910*/  @P1 FFMA.FTZ R16, R8, R5, +INF ;  /* 0x7f80000008101423 */ /* 0x004fe20000010005 */
[----:B------:R-:W-:-:S04]  /*66920*/  FSETP.NEU.AND P1, PT, R10, RZ, PT ;  /* 0x000000ff0a00720b */ /* 0x000fc80003f2d000 */
[----:B------:R-:W-:Y:S01]  /*66930*/  FSEL R5, R16, -INF , P6 ;  /* 0xff80000010057808 */ /* 0x000fe20003000000 */
[----:B------:R-:W-:Y:S01]  /*66940*/  STL [R1+0xa80], R7 ;  /* 0x000a800701007387 */ /* 0x000fe20000100800 */
[----:B------:R-:W-:Y:S01]  /*66950*/  ISETP.GE.U32.AND P6, PT, R25, 0x7f800000, PT ;  /* 0x7f8000001900780c */ /* 0x000fe20003fc6070 */
[----:B------:R-:W-:Y:S01]  /*66960*/  @P0 FFMA.FTZ R15, R12, R4, +INF ;  /* 0x7f8000000c0f0423 */ /* 0x000fe20000010004 */
[C---:B------:R-:W-:Y:S01]  /*66970*/  @P4 FFMA.FTZ R17, R11.reuse, R6, +INF ;  /* 0x7f8000000b114423 */ /* 0x040fe20000010006 */
[----:B------:R1:W-:Y:S01]  /*66980*/  STL [R1+0xa6c], R5 ;  /* 0x000a6c0501007387 */ /* 0x0003e20000100800 */
[----:B------:R-:W-:Y:S02]  /*66990*/  FSEL R4, R28, -INF , P1 ;  /* 0xff8000001c047808 */ /* 0x000fe40000800000 */
[----:B------:R-:W-:Y:S02]  /*669a0*/  FSETP.NEU.AND P2, PT, R11, RZ, PT ;  /* 0x000000ff0b00720b */ /* 0x000fe40003f4d000 */
[----:B------:R-:W-:Y:S01]  /*669b0*/  FSETP.NEU.AND P4, PT, R12, RZ, PT ;  /* 0x000000ff0c00720b */ /* 0x000fe20003f8d000 */
[----:B-1----:R-:W-:Y:S01]  /*669c0*/  @P3 IMAD.MOV.U32 R5, RZ, RZ, 0x7f800000 ;  /* 0x7f800000ff053424 */ /* 0x002fe200078e00ff */
[----:B------:R1:W-:Y:S03]  /*669d0*/  STL [R1+0xa64], R4 ;  /* 0x000a640401007387 */ /* 0x0003e60000100800 */
[----:B------:R-:W-:Y:S01]  /*669e0*/  @P3 FFMA.FTZ R18, R14, R5, +INF ;  /* 0x7f8000000e123423 */ /* 0x000fe20000010005 */
[----:B------:R-:W-:-:S02]  /*669f0*/  FSEL R5, R17, -INF , P2 ;  /* 0xff80000011057808 */ /* 0x000fc40001000000 */
[----:B------:R-:W-:Y:S02]  /*66a00*/  FSETP.NEU.AND P0, PT, R14, RZ, PT ;  /* 0x000000ff0e00720b */ /* 0x000fe40003f0d000 */
[----:B-1----:R-:W-:Y:S01]  /*66a10*/  FSEL R4, R15, -INF , P4 ;  /* 0xff8000000f047808 */ /* 0x002fe20002000000 */
[----:B------:R1:W-:Y:S04]  /*66a20*/  STL [R1+0xa58], R5 ;  /* 0x000a580501007387 */ /* 0x0003e80000100800 */
[----:B------:R2:W-:Y:S01]  /*66a30*/  STL [R1+0xa5c], R4 ;  /* 0x000a5c0401007387 */ /* 0x0005e20000100800 */
[----:B---3--:R-:W-:-:S03]  /*66a40*/  IMAD.IADD R12, R2, 0x1, -R21 ;  /* 0x00000001020c7824 */ /* 0x008fc600078e0a15 */
[----:B------:R-:W3:Y:S01]  /*66a50*/  LDL.LU R14, [R1+0x490] ;  /* 0x00049000010e7983 */ /* 0x000ee20000300800 */
[----:B-1----:R-:W-:Y:S02]  /*66a60*/  FSEL R5, R18, -INF , P0 ;  /* 0xff80000012057808 */ /* 0x002fe40000000000 */
[----:B--2---:R-:W-:-:S03]  /*66a70*/  @P6 MOV R4, 0x7f800000 ;  /* 0x7f80000000046802 */ /* 0x004fc60000000f00 */
[----:B------:R-:W-:Y:S04]  /*66a80*/  STL [R1+0xa54], R5 ;  /* 0x000a540501007387 */ /* 0x000fe80000100800 */
[----:B------:R-:W2:Y:S01]  /*66a90*/  LDL.LU R7, [R1+0x48c] ;  /* 0x00048c0001077983 */ /* 0x000ea20000300800 */
[----:B------:R-:W-:-:S03]  /*66aa0*/  IMAD.MOV.U32 R21, RZ, RZ, 0x3dc6b27f ;  /* 0x3dc6b27fff157424 */ /* 0x000fc600078e00ff */
[----:B------:R-:W2:Y:S01]  /*66ab0*/  LDL R9, [R1+0x234] ;  /* 0x0002340001097983 */ /* 0x000ea20000100800 */
[C---:B------:R-:W-:Y:S01]  /*66ac0*/  @P6 FFMA.FTZ R19, R25.reuse, R4, +INF ;  /* 0x7f80000019136423 */ /* 0x040fe20000010004 */
[----:B------:R-:W-:Y:S02]  /*66ad0*/  FADD R12, R12, -1 ;  /* 0xbf8000000c0c7421 */ /* 0x000fe40000000000 */
[----:B------:R-:W2:Y:S04]  /*66ae0*/  LDL.LU R8, [R1+0x44] ;  /* 0x0000440001087983 */ /* 0x000ea80000300800 */
[----:B------:R-:W2:Y:S04]  /*66af0*/  LDL.LU R10, [R1+0x44c] ;  /* 0x00044c00010a7983 */ /* 0x000ea80000300800 */
[----:B------:R-:W2:Y:S04]  /*66b00*/  LDL R11, [R1+0x23c] ;  /* 0x00023c00010b7983 */ /* 0x000ea80000100800 */
[----:B------:R1:W-:Y:S01]  /*66b10*/  STL [R1+0xcc], R19 ;  /* 0x0000cc1301007387 */ /* 0x0003e20000100800 */
[----:B------:R-:W-:Y:S01]  /*66b20*/  FFMA.FTZ R6, R12, R21, -0.16845393180847167969 ;  /* 0xbe2c7f300c067423 */ /* 0x000fe20000010015 */
[----:B------:R-:W-:-:S02]  /*66b30*/  FSETP.NEU.AND P0, PT, R25, RZ, PT ;  /* 0x000000ff1900720b */ /* 0x000fc40003f0d000 */
[----:B-1----:R-:W2:Y:S04]  /*66b40*/  LDL.LU R19, [R1+0x48] ;  /* 0x0000480001137983 */ /* 0x002ea80000300800 */
[----:B------:R-:W2:Y:S04]  /*66b50*/  LDL.LU R21, [R1+0x450] ;  /* 0x0004500001157983 */ /* 0x000ea80000300800 */
[----:B------:R-:W2:Y:S01]  /*66b60*/  LDL.LU R25, [R1+0x220] ;  /* 0x0002200001197983 */ /* 0x000ea20000300800 */
[----:B------:R-:W-:Y:S02]  /*66b70*/  ISETP.GE.U32.AND P1, PT, R29, 0x7f800000, PT ;  /* 0x7f8000001d00780c */ /* 0x000fe40003f26070 */
[----:B------:R-:W-:-:S02]  /*66b80*/  ISETP.GE.U32.AND P2, PT, R13, 0x7f800000, PT ;  /* 0x7f8000000d00780c */ /* 0x000fc40003f46070 */
[----:B------:R-:W-:-:S09]  /*66b90*/  FSETP.NEU.AND P6, PT, R29, RZ, PT ;  /* 0x000000ff1d00720b */ /* 0x000fd20003fcd000 */
[----:B------:R-:W-:-:S04]  /*66ba0*/  @P1 IMAD.MOV.U32 R5, RZ, RZ, 0x7f800000 ;  /* 0x7f800000ff051424 */ /* 0x000fc800078e00ff */
[----:B------:R-:W-:-:S05]  /*66bb0*/  @P1 FFMA.FTZ R20, R29, R5, +INF ;  /* 0x7f8000001d141423 */ /* 0x000fca0000010005 */
[----:B------:R1:W-:Y:S01]  /*66bc0*/  STL [R1+0xc8], R20 ;  /* 0x0000c81401007387 */ /* 0x0003e20000100800 */
[----:B------:R-:W-:-:S03]  /*66bd0*/  @P2 IMAD.MOV.U32 R4, RZ, RZ, 0x7f800000 ;  /* 0x7f800000ff042424 */ /* 0x000fc600078e00ff */
[----:B-1----:R-:W2:Y:S04]  /*66be0*/  LDL.LU R20, [R1+0x4c] ;  /* 0x00004c0001147983 */ /* 0x002ea80000300800 */
[----:B------:R-:W2:Y:S01]  /*66bf0*/  LDL R29, [R1+0x224] ;  /* 0x00022400011d7983 */ /* 0x000ea20000100800 */
[C---:B------:R-:W-:Y:S01]  /*66c00*/  @P2 FFMA.FTZ R0, R13.reuse, R4, +INF ;  /* 0x7f8000000d002423 */ /* 0x040fe20000010004 */
[----:B------:R-:W-:Y:S02]  /*66c10*/  FSETP.NEU.AND P1, PT, R13, RZ, PT ;  /* 0x000000ff0d00720b */ /* 0x000fe40003f2d000 */
[----:B------:R-:W2:Y:S04]  /*66c20*/  LDL.LU R13, [R1+0x50] ;  /* 0x00005000010d7983 */ /* 0x000ea80000300800 */
[----:B------:R1:W-:Y:S04]  /*66c30*/  STL [R1+0xa10], R0 ;  /* 0x000a100001007387 */ /* 0x0003e80000100800 */
[----:B-1----:R-:W2:Y:S01]  /*66c40*/  LDL.LU R0, [R1+0x61c] ;  /* 0x00061c0001007983 */ /* 0x002ea20000300800 */
[----:B----4-:R-:W-:-:S13]  /*66c50*/  ISETP.GE.U32.AND P3, PT, R24, 0x7f800000, PT ;  /* 0x7f8000001800780c */ /* 0x010fda0003f66070 */
[----:B------:R-:W-:-:S05]  /*66c60*/  @P3 MOV R5, 0x7f800000 ;  /* 0x7f80000000053802 */ /* 0x000fca0000000f00 */
[----:B------:R-:W-:-:S05]  /*66c70*/  @P3 FFMA.FTZ R3, R24, R5, +INF ;  /* 0x7f80000018033423 */ /* 0x000fca0000010005 */
[----:B------:R1:W-:Y:S04]  /*66c80*/  STL [R1+0xa14], R3 ;  /* 0x000a140301007387 */ /* 0x0003e80000100800 */
[----:B-1----:R-:W4:Y:S01]  /*66c90*/  LDL.LU R3, [R1+0x1024] ;  /* 0x0010240001037983 */ /* 0x002f220000300800 */
[----:B-----5:R-:W-:-:S13]  /*66ca0*/  ISETP.GE.U32.AND P4, PT, R27, 0x7f800000, PT ;  /* 0x7f8000001b00780c */ /* 0x020fda0003f86070 */
[----:B------:R-:W-:-:S04]  /*66cb0*/  @P4 IMAD.MOV.U32 R4, RZ, RZ, 0x7f800000 ;  /* 0x7f800000ff044424 */ /* 0x000fc800078e00ff */
[----:B------:R-:W-:Y:S01]  /*66cc0*/  @P4 FFMA.FTZ R23, R27, R4, +INF ;  /* 0x7f8000001b174423 */ /* 0x000fe20000010004 */
[----:B---3--:R-:W-:-:S04]  /*66cd0*/  LOP3.LUT R5, R14, 0xffff, RZ, 0xc0, !PT ;  /* 0x0000ffff0e057812 */ /* 0x008fc800078ec0ff */
[--C-:B--2---:R-:W-:Y:S02]  /*66ce0*/  PRMT R4, R9, 0x4210, R5.reuse ;  /* 0x0000421009047816 */ /* 0x104fe40000000005 */
[----:B------:R-:W-:Y:S02]  /*66cf0*/  LOP3.LUT R9, R10, 0xffff, RZ, 0xc0, !PT ;  /* 0x0000ffff0a097812 */ /* 0x000fe400078ec0ff */
[----:B------:R-:W-:Y:S01]  /*66d00*/  PRMT R5, R8, 0x5210, R5 ;  /* 0x0000521008057816 */ /* 0x000fe20000000005 */
[C---:B------:R-:W-:Y:S01]  /*66d10*/  FFMA.FTZ R6, R12.reuse, R6, 0.1716887056827545166 ;  /* 0x3e2fcf2a0c067423 */ /* 0x040fe20000010006 */
[----:B------:R-:W-:Y:S02]  /*66d20*/  PRMT R8, R25, 0x4210, R9 ;  /* 0x0000421019087816 */ /* 0x000fe40000000009 */
[----:B------:R-:W1:Y:S01]  /*66d30*/  S2R R25, SR_TID.X ;  /* 0x0000000000197919 */ /* 0x000e620000002100 */
[----:B------:R-:W-:-:S04]  /*66d40*/  FFMA.FTZ R6, R12, R6, -0.17900948226451873779 ;  /* 0xbe374e430c067423 */ /* 0x000fc80000010006 */
[----:B------:R-:W-:Y:S01]  /*66d50*/  FFMA.FTZ R6, R12, R6, 0.20512372255325317383 ;  /* 0x3e520bf40c067423 */ /* 0x000fe20000010006 */
[----:B------:R-:W-:-:S03]  /*66d60*/  LOP3.LUT R7, R7, 0xffff, RZ, 0xc0, !PT ;  /* 0x0000ffff07077812 */ /* 0x000fc600078ec0ff */
[----:B------:R-:W-:-:S04]  /*66d70*/  FFMA.FTZ R6, R12, R6, -0.24046532809734344482 ;  /* 0xbe763c8b0c067423 */ /* 0x000fc80000010006 */
[----:B------:R-:W-:Y:S01]  /*66d80*/  FFMA.FTZ R14, R12, R6, 0.28857114911079406738 ;  /* 0x3e93bf990c0e7423 */ /* 0x000fe20000010006 */
[----:B------:R-:W-:Y:S02]  /*66d90*/  PRMT R6, R11, 0x4210, R7 ;  /* 0x000042100b067816 */ /* 0x000fe40000000007 */
[----:B------:R-:W-:Y:S01]  /*66da0*/  LOP3.LUT R11, R21, 0xffff, RZ, 0xc0, !PT ;  /* 0x0000ffff150b7812 */ /* 0x000fe200078ec0ff */
[----:B------:R2:W-:Y:S01]  /*66db0*/  STL [R1+0xa0c], R23 ;  /* 0x000a0c1701007387 */ /* 0x0005e20000100800 */
[----:B------:R-:W-:-:S03]  /*66dc0*/  FSETP.NEU.AND P2, PT, R24, RZ, PT ;  /* 0x000000ff1800720b */ /* 0x000fc60003f4d000 */
[----:B------:R-:W3:Y:S01]  /*66dd0*/  LDL.LU R26, [R1+0x404] ;  /* 0x00040400011a7983 */ /* 0x000ee20000300800 */
[----:B------:R-:W-:-:S03]  /*66de0*/  FSETP.NEU.AND P3, PT, R27, RZ, PT ;  /* 0x000000ff1b00720b */ /* 0x000fc60003f6d000 */
[----:B------:R-:W5:Y:S01]  /*66df0*/  LDL.LU R24, [R1+0x400] ;  /* 0x0004000001187983 */ /* 0x000f620000300800 */
[----:B------:R-:W-:Y:S01]  /*66e00*/  PRMT R9, R20, 0x5210, R9 ;  /* 0x0000521014097816 */ /* 0x000fe20000000009 */
[C---:B-1----:R-:W-:Y:S02]  /*66e10*/  IMAD.SHL.U32 R20, R25.reuse, 0x8, RZ ;  /* 0x0000000819147824 */ /* 0x042fe400078e00ff */
[----:B------:R-:W-:Y:S01]  /*66e20*/  IMAD.SHL.U32 R21, R25, 0x200, RZ ;  /* 0x0000020019157824 */ /* 0x000fe200078e00ff */
[----:B------:R-:W-:Y:S02]  /*66e30*/  PRMT R10, R29, 0x4210, R11 ;  /* 0x000042101d0a7816 */ /* 0x000fe4000000000b */
[C---:B------:R-:W-:Y:S01]  /*66e40*/  SHF.L.U32 R29, R25.reuse, 0x4, RZ ;  /* 0x00000004191d7819 */ /* 0x040fe200000006ff */
[----:B------:R-:W-:Y:S01]  /*66e50*/  IMAD.SHL.U32 R25, R25, 0x100, RZ ;  /* 0x0000010019197824 */ /* 0x000fe200078e00ff */
[----:B------:R-:W-:Y:S02]  /*66e60*/  LOP3.LUT R20, R20, 0x80, RZ, 0xc0, !PT ;  /* 0x0000008014147812 */ /* 0x000fe400078ec0ff */
[----:B------:R-:W-:-:S02]  /*66e70*/  LOP3.LUT R21, R21, 0x1000, RZ, 0xc0, !PT ;  /* 0x0000100015157812 */ /* 0x000fc400078ec0ff */
[----:B------:R-:W-:Y:S02]  /*66e80*/  LOP3.LUT R29, R29, 0x70, RZ, 0xc0, !PT ;  /* 0x000000701d1d7812 */ /* 0x000fe400078ec0ff */
[----:B------:R-:W-:Y:S02]  /*66e90*/  PRMT R7, R19, 0x5210, R7 ;  /* 0x0000521013077816 */ /* 0x000fe40000000007 */
[----:B------:R-:W-:Y:S02]  /*66ea0*/  LOP3.LUT R25, R25, 0x1e000, RZ, 0xc0, !PT ;  /* 0x0001e00019197812 */ /* 0x000fe400078ec0ff */
[----:B--2---:R-:W-:Y:S01]  /*66eb0*/  IADD3 R23, PT, PT, R20, UR9, R21 ;  /* 0x0000000914177c10 */ /* 0x004fe2000fffe015 */
[----:B------:R-:W2:Y:S04]  /*66ec0*/  LDL.LU R27, [R1+0x230] ;  /* 0x00023000011b7983 */ /* 0x000ea80000300800 */
[----:B------:R-:W2:Y:S04]  /*66ed0*/  LDL.LU R19, [R1+0x54] ;  /* 0x0000540001137983 */ /* 0x000ea80000300800 */
[----:B------:R-:W2:Y:S01]  /*66ee0*/  LDL.LU R21, [R1+0x39c] ;  /* 0x00039c0001157983 */ /* 0x000ea20000300800 */
[----:B------:R-:W-:-:S03]  /*66ef0*/  IADD3 R23, PT, PT, R29, R23, R25 ;  /* 0x000000171d177210 */ /* 0x000fc60007ffe019 */
[----:B------:R-:W2:Y:S04]  /*66f00*/  LDL.LU R20, [R1+0x398] ;  /* 0x0003980001147983 */ /* 0x000ea80000300800 */
[----:B------:R-:W2:Y:S04]  /*66f10*/  LDL.LU R25, [R1+0x238] ;  /* 0x0002380001197983 */ /* 0x000ea80000300800 */
[----:B------:R-:W2:Y:S01]  /*66f20*/  LDL.LU R29, [R1+0x58] ;  /* 0x00005800011d7983 */ /* 0x000ea20000300800 */
[----:B----4-:R-:W-:-:S03]  /*66f30*/  FADD R0, R0, R3 ;  /* 0x0000000300007221 */ /* 0x010fc60000000000 */
[----:B------:R-:W4:Y:S01]  /*66f40*/  LDL.LU R3, [R1+0x34] ;  /* 0x0000340001037983 */ /* 0x000f220000300800 */
[----:B------:R-:W-:-:S03]  /*66f50*/  PRMT R11, R13, 0x5210, R11 ;  /* 0x000052100d0b7816 */ /* 0x000fc6000000000b */
[----:B------:R-:W-:Y:S04]  /*66f60*/  STSM.16.M88.4 [R23+0x300], R4 ;  /* 0x0003000417007844 */ /* 0x000fe80000000200 */
[----:B------:R-:W-:Y:S01]  /*66f70*/  STSM.16.M88.4 [R23+0x400], R8 ;  /* 0x0004000817007844 */ /* 0x000fe20000000200 */
[----:B------:R-:W-:-:S13]  /*66f80*/  ISETP.GE.U32.AND P4, PT, R22, 0x7f800000, PT ;  /* 0x7f8000001600780c */ /* 0x000fda0003f86070 */
[----:B------:R-:W-:-:S04]  /*66f90*/  @P4 IMAD.MOV.U32 R13, RZ, RZ, 0x7f800000 ;  /* 0x7f800000ff0d4424 */ /* 0x000fc800078e00ff */
[----:B------:R-:W-:Y:S01]  /*66fa0*/  @P4 FFMA.FTZ R0, R22, R13, +INF ;  /* 0x7f80000016004423 */ /* 0x000fe2000001000d */
[----:B------:R-:W-:-:S04]  /*66fb0*/  FFMA.FTZ R14, R12, R14, -0.36067417263984680176 ;  /* 0xbeb8aa490c0e7423 */ /* 0x000fc8000001000e */
[C---:B------:R-:W-:Y:S01]  /*66fc0*/  FFMA.FTZ R14, R12.reuse, R14, 0.48089820146560668945 ;  /* 0x3ef6384a0c0e7423 */ /* 0x040fe2000001000e */
[----:B----4-:R1:W-:Y:S04]  /*66fd0*/  STL [R1+0x1020], R3 ;  /* 0x0010200301007387 */ /* 0x0103e80000100800 */
[----:B-1----:R-:W4:Y:S04]  /*66fe0*/  LDL.LU R3, [R1+0x3c] ;  /* 0x00003c0001037983 */ /* 0x002f280000300800 */
[----:B------:R-:W4:Y:S04]  /*66ff0*/  LDL.LU R8, [R1+0x21c] ;  /* 0x00021c0001087983 */ /* 0x000f280000300800 */
[----:B------:R-:W4:Y:S04]  /*67000*/  LDL.LU R10, [R1+0x218] ;  /* 0x00021800010a7983 */ /* 0x000f280000300800 */
[----:B------:R1:W-:Y:S04]  /*67010*/  STL [R1+0x9a8], R0 ;  /* 0x0009a80001007387 */ /* 0x0003e80000100800 */
[----:B-1----:R-:W4:Y:S01]  /*67020*/  LDL.LU R0, [R1+0x62c] ;  /* 0x00062c0001007983 */ /* 0x002f220000300800 */
[----:B------:R-:W-:-:S04]  /*67030*/  FFMA.FTZ R14, R12, R14, -0.72134751081466674805 ;  /* 0xbf38aa3b0c0e7423 */ /* 0x000fc8000001000e */
[----:B------:R-:W-:-:S04]  /*67040*/  FMUL R14, R12, R14 ;  /* 0x0000000e0c0e7220 */ /* 0x000fc80000400000 */
[----:B------:R-:W-:Y:S01]  /*67050*/  FMUL R14, R12, R14 ;  /* 0x0000000e0c0e7220 */ /* 0x000fe20000400000 */
[----:B---3--:R-:W-:-:S03]  /*67060*/  LOP3.LUT R5, R26, 0xffff, RZ, 0xc0, !PT ;  /* 0x0000ffff1a057812 */ /* 0x008fc600078ec0ff */
[----:B------:R-:W-:Y:S02]  /*67070*/  FFMA.FTZ R12, R12, 1.4426950216293334961, R14 ;  /* 0x3fb8aa3b0c0c7823 */ /* 0x000fe4000001000e */
[----:B------:R-:W3:Y:S04]  /*67080*/  LDL.LU R14, [R1+0x30] ;  /* 0x00003000010e7983 */ /* 0x000ee80000300800 */
[----:B------:R-:W3:Y:S04]  /*67090*/  LDL.LU R13, [R1+0x2e4] ;  /* 0x0002e400010d7983 */ /* 0x000ee80000300800 */
[----:B------:R-:W3:Y:S04]  /*670a0*/  LDL R18, [R1+0x22c] ;  /* 0x00022c0001127983 */ /* 0x000ee80000100800 */
[----:B------:R-:W3:Y:S04]  /*670b0*/  LDL.LU R15, [R1+0x38] ;  /* 0x00003800010f7983 */ /* 0x000ee80000300800 */
[----:B------:R-:W3:Y:S01]  /*670c0*/  LDL.LU R17, [R1+0x2e8] ;  /* 0x0002e80001117983 */ /* 0x000ee20000300800 */
[----:B--2---:R-:W-:-:S03]  /*670d0*/  PRMT R4, R27, 0x4210, R5 ;  /* 0x000042101b047816 */ /* 0x004fc60000000005 */
[----:B------:R-:W2:Y:S04]  /*670e0*/  LDL.LU R28, [R1+0x1c0] ;  /* 0x0001c000011c7983 */ /* 0x000ea80000300800 */
[----:B------:R-:W2:Y:S04]  /*670f0*/  LDL.LU R27, [R1+0x40] ;  /* 0x00004000011b7983 */ /* 0x000ea80000300800 */
[----:B------:R-:W2:Y:S01]  /*67100*/  LDL.LU R16, [R1+0x2a8] ;  /* 0x0002a80001107983 */ /* 0x000ea20000300800 */
[----:B-----5:R-:W-:-:S03]  /*67110*/  LOP3.LUT R7, R24, 0xffff, RZ, 0xc0, !PT ;  /* 0x0000ffff18077812 */ /* 0x020fc600078ec0ff */
[----:B------:R-:W5:Y:S01]  /*67120*/  LDL.LU R26, [R1+0x2a4] ;  /* 0x0002a400011a7983 */ /* 0x000f620000300800 */
[----:B------:R-:W-:Y:S02]  /*67130*/  PRMT R5, R19, 0x5210, R5 ;  /* 0x0000521013057816 */ /* 0x000fe40000000005 */
[----:B------:R-:W-:Y:S01]  /*67140*/  LOP3.LUT R9, R21, 0xffff, RZ, 0xc0, !PT ;  /* 0x0000ffff15097812 */ /* 0x000fe200078ec0ff */
[----:B------:R-:W2:Y:S04]  /*67150*/  LDL.LU R24, [R1+0x1cc] ;  /* 0x0001cc0001187983 */ /* 0x000ea80000300800 */
[----:B------:R-:W2:Y:S01]  /*67160*/  LDL.LU R19, [R1+0x64] ;  /* 0x0000640001137983 */ /* 0x000ea20000300800 */
[----:B------:R-:W-:-:S03]  /*67170*/  LOP3.LUT R11, R20, 0xffff, RZ, 0xc0, !PT ;  /* 0x0000ffff140b7812 */ /* 0x000fc600078ec0ff */
[----:B------:R-:W2:Y:S01]  /*67180*/  LDL.LU R21, [R1+0x1c8] ;  /* 0x0001c80001157983 */ /* 0x000ea20000300800 */
[----:B------:R-:W-:-:S03]  /*67190*/  PRMT R6, R25, 0x4210, R7 ;  /* 0x0000421019067816 */ /* 0x000fc60000000007 */
[----:B------:R-:W2:Y:S04]  /*671a0*/  LDL.LU R20, [R1+0x60] ;  /* 0x0000600001147983 */ /* 0x000ea80000300800 */
[----:B------:R-:W2:Y:S01]  /*671b0*/  LDL.LU R25, [R1+0x1c4] ;  /* 0x0001c40001197983 */ /* 0x000ea20000300800 */
[----:B------:R-:W-:-:S03]  /*671c0*/  PRMT R7, R29, 0x5210, R7 ;  /* 0x000052101d077816 */ /* 0x000fc60000000007 */
[----:B------:R-:W2:Y:S01]  /*671d0*/  LDL.LU R29, [R1+0x5c] ;  /* 0x00005c00011d7983 */ /* 0x000ea20000300800 */
[--C-:B----4-:R-:W-:Y:S02]  /*671e0*/  PRMT R8, R8, 0x4210, R9.reuse ;  /* 0x0000421008087816 */ /* 0x110fe40000000009 */
[----:B------:R-:W-:Y:S02]  /*671f0*/  PRMT R9, R3, 0x5210, R9 ;  /* 0x0000521003097816 */ /* 0x000fe40000000009 */
[----:B------:R-:W4:Y:S04]  /*67200*/  LDL.LU R3, [R1+0x1020] ;  /* 0x0010200001037983 */ /* 0x000f280000300800 */
[----:B------:R1:W-:Y:S01]  /*67210*/  STSM.16.M88.4 [R23+0x500], R4 ;  /* 0x0005000417007844 */ /* 0x0003e20000000200 */
[----:B------:R-:W-:-:S03]  /*67220*/  FADD R0, R0, R12 ;  /* 0x0000000c00007221 */ /* 0x000fc60000000000 */
[----:B------:R-:W2:Y:S04]  /*67230*/  LDL.LU R12, [R1+0x228] ;  /* 0x00022800010c7983 */ /* 0x000ea80000300800 */
[----:B-1----:R-:W2:Y:S04]  /*67240*/  LDL.LU R6, [R1+0x33c] ;  /* 0x00033c0001067983 */ /* 0x002ea80000300800 */
[----:B------:R-:W2:Y:S01]  /*67250*/  LDL.LU R7, [R1+0x32c] ;  /* 0x00032c0001077983 */ /* 0x000ea20000300800 */
[----:B------:R-:W-:Y:S02]  /*67260*/  ISETP.GE.U32.AND P4, PT, R2, 0x7f800000, PT ;  /* 0x7f8000000200780c */ /* 0x000fe40003f86070 */
[----:B------:R-:W-:-:S02]  /*67270*/  PRMT R10, R10, 0x4210, R11 ;  /* 0x000042100a0a7816 */ /* 0x000fc4000000000b */
[----:B----4-:R-:W-:-:S09]  /*67280*/  PRMT R11, R3, 0x5210, R11 ;  /* 0x00005210030b7816 */ /* 0x010fd2000000000b */
[----:B------:R-:W-:Y:S01]  /*67290*/  @P4 IMAD.MOV.U32 R3, RZ, RZ, 0x7f800000 ;  /* 0x7f800000ff034424 */ /* 0x000fe200078e00ff */
[----:B------:R3:W-:Y:S03]  /*672a0*/  STSM.16.M88.4 [R23+0x600], R8 ;  /* 0x0006000817007844 */ /* 0x0007e60000000200 */
[----:B------:R-:W-:Y:S02]  /*672b0*/  @P4 FFMA.FTZ R0, R2, R3, +INF ;  /* 0x7f80000002004423 */ /* 0x000fe40000010003 */
[----:B------:R-:W4:Y:S04]  /*672c0*/  LDL.LU R2, [R1+0x101c] ;  /* 0x00101c0001027983 */ /* 0x000f280000300800 */
[----:B------:R1:W-:Y:S01]  /*672d0*/  STL [R1+0x98c], R0 ;  /* 0x00098c0001007387 */ /* 0x0003e20000100800 */
[----:B---3--:R-:W-:-:S03]  /*672e0*/  LOP3.LUT R9, R13, 0xffff, RZ, 0xc0, !PT ;  /* 0x0000ffff0d097812 */ /* 0x008fc600078ec0ff */
[----:B-1----:R-:W3:Y:S01]  /*672f0*/  LDL.LU R0, [R1+0x1018] ;  /* 0x0010180001007983 */ /* 0x002ee20000300800 */
[--C-:B--2---:R-:W-:Y:S02]  /*67300*/  PRMT R8, R28, 0x4210, R9.reuse ;  /* 0x000042101c087816 */ /* 0x104fe40000000009 */
[----:B------:R-:W-:Y:S02]  /*67310*/  PRMT R9, R27, 0x5210, R9 ;  /* 0x000052101b097816 */ /* 0x000fe40000000009 */
[----:B------:R-:W2:Y:S01]  /*67320*/  LDL R27, [R1+0x26c] ;  /* 0x00026c00011b7983 */ /* 0x000ea20000100800 */
[----:B------:R-:W-:Y:S02]  /*67330*/  LOP3.LUT R7, R7, 0xffff, RZ, 0xc0, !PT ;  /* 0x0000ffff07077812 */ /* 0x000fe400078ec0ff */
[----:B------:R-:W-:Y:S02]  /*67340*/  LOP3.LUT R5, R6, 0xffff, RZ, 0xc0, !PT ;  /* 0x0000ffff06057812 */ /* 0x000fe400078ec0ff */
[----:B------:R-:W-:Y:S01]  /*67350*/  LOP3.LUT R13, R16, 0xffff, RZ, 0xc0, !PT ;  /* 0x0000ffff100d7812 */ /* 0x000fe200078ec0ff */
[----:B------:R-:W3:Y:S01]  /*67360*/  LDL.LU R3, [R1+0x68] ;  /* 0x0000680001037983 */ /* 0x000ee20000300800 */
[----:B------:R-:W-:-:S02]  /*67370*/  PRMT R6, R18, 0x4210, R7 ;  /* 0x0000421012067816 */ /* 0x000fc40000000007 */
[----:B------:R-:W-:Y:S02]  /*67380*/  PRMT R7, R15, 0x5210, R7 ;  /* 0x000052100f077816 */ /* 0x000fe40000000007 */
[----:B-----5:R-:W-:Y:S02]  /*67390*/  LOP3.LUT R15, R26, 0xffff, RZ, 0xc0, !PT ;  /* 0x0000ffff1a0f7812 */ /* 0x020fe400078ec0ff */
[----:B------:R-:W-:Y:S01]  /*673a0*/  PRMT R4, R12, 0x4210, R5 ;  /* 0x000042100c047816 */ /* 0x000fe20000000005 */
[----:B------:R-:W5:Y:S01]  /*673b0*/  LDL R18, [R1+0x264] ;  /* 0x0002640001127983 */ /* 0x000f620000100800 */
[----:B------:R-:W-:Y:S02]  /*673c0*/  LOP3.LUT R11, R17, 0xffff, RZ, 0xc0, !PT ;  /* 0x0000ffff110b7812 */ /* 0x000fe400078ec0ff */
[----:B------:R-:W-:Y:S01]  /*673d0*/  PRMT R12, R21, 0x4210, R13 ;  /* 0x00004210150c7816 */ /* 0x000fe2000000000d */
[----:B------:R-:W3:Y:S01]  /*673e0*/  LDL.LU R16, [R1+0x74] ;  /* 0x0000740001107983 */ /* 0x000ee20000300800 */
[----:B------:R-:W-:-:S02]  /*673f0*/  PRMT R5, R14, 0x5210, R5 ;  /* 0x000052100e057816 */ /* 0x000fc40000000005 */
[----:B------:R-:W-:Y:S01]  /*67400*/  PRMT R13, R20, 0x5210, R13 ;  /* 0x00005210140d7816 */ /* 0x000fe2000000000d */
[----:B------:R-:W3:Y:S01]  /*67410*/  LDL.LU R21, [R1+0x1b4] ;  /* 0x0001b40001157983 */ /* 0x000ee20000300800 */
[----:B------:R-:W-:-:S03]  /*67420*/  PRMT R14, R25, 0x4210, R15 ;  /* 0x00004210190e7816 */ /* 0x000fc6000000000f */
[----:B------:R-:W3:Y:S04]  /*67430*/  LDL.LU R20, [R1+0x70] ;  /* 0x0000700001147983 */ /* 0x000ee80000300800 */
[----:B------:R-:W3:Y:S01]  /*67440*/  LDL R25, [R1+0x25c] ;  /* 0x00025c0001197983 */ /* 0x000ee20000100800 */
[----:B------:R-:W-:-:S03]  /*67450*/  PRMT R10, R24, 0x4210, R11 ;  /* 0x00004210180a7816 */ /* 0x000fc6000000000b */
[----:B------:R-:W3:Y:S01]  /*67460*/  LDL.LU R28, [R1+0x258] ;  /* 0x00025800011c7983 */ /* 0x000ee20000300800 */
[----:B------:R-:W-:-:S03]  /*67470*/  PRMT R11, R19, 0x5210, R11 ;  /* 0x00005210130b7816 */ /* 0x000fc6000000000b */
[----:B------:R-:W3:Y:S04]  /*67480*/  LDL.LU R26, [R1+0x194] ;  /* 0x00019400011a7983 */ /* 0x000ee80000300800 */
[----:B------:R-:W3:Y:S04]  /*67490*/  LDL.LU R19, [R1+0x78] ;  /* 0x0000780001137983 */ /* 0x000ee80000300800 */
[----:B------:R1:W-:Y:S04]  /*674a0*/  STSM.16.M88.4 [R23+0x700], R4 ;  /* 0x0007000417007844 */ /* 0x0003e80000000200 */
[----:B------:R0:W-:Y:S01]  /*674b0*/  STSM.16.M88.4 [R23+0x800], R8 ;  /* 0x0008000817007844 */ /* 0x0001e20000000200 */
[----:B------:R-:W2:Y:S03]  /*674c0*/  LDC R17, c[0x0][0x3e8] ;  /* 0x0000fa00ff117b82 */ /* 0x000ea60000000800 */
[----:B-1----:R-:W3:Y:S04]  /*674d0*/  LDL.LU R4, [R1+0x6c] ;  /* 0x00006c0001047983 */ /* 0x002ee80000300800 */
[----:B------:R-:W3:Y:S04]  /*674e0*/  LDL.LU R5, [R1+0x1a4] ;  /* 0x0001a40001057983 */ /* 0x000ee80000300800 */
[----:B------:R-:W3:Y:S04]  /*674f0*/  LDL.LU R7, [R1+0x260] ;  /* 0x0002600001077983 */ /* 0x000ee80000300800 */
[----:B------:R-:W3:Y:S04]  /*67500*/  LDL.LU R6, [R1+0x1b8] ;  /* 0x0001b80001067983 */ /* 0x000ee80000300800 */
[----:B0-----:R-:W3:Y:S04]  /*67510*/  LDL.LU R11, [R1+0x268] ;  /* 0x00026800010b7983 */ /* 0x001ee80000300800 */
[----:B------:R-:W4:Y:S04]  /*67520*/  LDL.LU R10, [R1+0x1a8] ;  /* 0x0001a800010a7983 */ /* 0x000f280000300800 */
[----:B------:R-:W5:Y:S01]  /*67530*/  LDL.LU R24, [R1+0x198] ;  /* 0x0001980001187983 */ /* 0x000f620000300800 */
[----:B------:R-:W-:-:S02]  /*67540*/  PRMT R15, R29, 0x5210, R15 ;  /* 0x000052101d0f7816 */ /* 0x000fc4000000000f */
[----:B------:R-:W0:Y:S01]  /*67550*/  S2R R29, SR_TID.X ;  /* 0x00000000001d7919 */ /* 0x000e220000002100 */
[----:B--2---:R-:W-:Y:S02]  /*67560*/  LOP3.LUT R9, R27, 0xffff, RZ, 0xc0, !PT ;  /* 0x0000ffff1b097812 */ /* 0x004fe400078ec0ff */
[----:B------:R-:W2:Y:S04]  /*67570*/  LDL.LU R27, [R1+0x7c] ;  /* 0x00007c00011b7983 */ /* 0x000ea80000300800 */
[----:B------:R1:W-:Y:S01]  /*67580*/  STSM.16.M88.4 [R23+0x900], R12 ;  /* 0x0009000c17007844 */ /* 0x0003e20000000200 */
[----:B0-----:R-:W-:-:S04]  /*67590*/  SHF.R.U32.HI R29, RZ, 0x8, R29 ;  /* 0x00000008ff1d7819 */ /* 0x001fc8000001161d */
[----:B------:R-:W-:Y:S01]  /*675a0*/  SGXT.U32 R29, R29, 0x1 ;  /* 0x000000011d1d781a */ /* 0x000fe20000000000 */
[----:B-1----:R-:W0:Y:S08]  /*675b0*/  LDC R12, c[0x0][0x3e8] ;  /* 0x0000fa00ff0c7b82 */ /* 0x002e300000000800 */
[----:B------:R-:W1:Y:S01]  /*675c0*/  LDC R14, c[0x0][0x3e8] ;  /* 0x0000fa00ff0e7b82 */ /* 0x000e620000000800 */
[----:B------:R-:W-:-:S05]  /*675d0*/  IMAD R29, R29, UR4, RZ ;  /* 0x000000041d1d7c24 */ /* 0x000fca000f8e02ff */
[----:B------:R-:W-:Y:S02]  /*675e0*/  LEA R15, R17, R29, 0x1 ;  /* 0x0000001d110f7211 */ /* 0x000fe400078e08ff */
[----:B---3--:R-:W-:Y:S02]  /*675f0*/  LOP3.LUT R11, R11, 0xffff, RZ, 0xc0, !PT ;  /* 0x0000ffff0b0b7812 */ /* 0x008fe400078ec0ff */
[----:B----4-:R-:W-:Y:S02]  /*67600*/  PRMT R8, R10, 0x4210, R9 ;  /* 0x000042100a087816 */ /* 0x010fe40000000009 */
[--C-:B------:R-:W-:Y:S02]  /*67610*/  PRMT R10, R5, 0x4210, R11.reuse ;  /* 0x00004210050a7816 */ /* 0x100fe4000000000b */
[----:B------:R-:W-:Y:S02]  /*67620*/  PRMT R11, R3, 0x5210, R11 ;  /* 0x00005210030b7816 */ /* 0x000fe4000000000b */
[----:B------:R-:W3:Y:S01]  /*67630*/  LDC R3, c[0x0][0x3e8] ;  /* 0x0000fa00ff037b82 */ /* 0x000ee20000000800 */
[----:B-----5:R-:W-:-:S07]  /*67640*/  LOP3.LUT R5, R18, 0xffff, RZ, 0xc0, !PT ;  /* 0x0000ffff12057812 */ /* 0x020fce00078ec0ff */
[----:B------:R-:W4:Y:S01]  /*67650*/  LDC R18, c[0x0][0x3e8] ;  /* 0x0000fa00ff127b82 */ /* 0x000f220000000800 */
[----:B------:R-:W-:Y:S02]  /*67660*/  LOP3.LUT R7, R7, 0xffff, RZ, 0xc0, !PT ;  /* 0x0000ffff07077812 */ /* 0x000fe400078ec0ff */
[----:B------:R-:W-:Y:S02]  /*67670*/  PRMT R9, R4, 0x5210, R9 ;  /* 0x0000521004097816 */ /* 0x000fe40000000009 */
[----:B------:R-:W-:Y:S01]  /*67680*/  PRMT R4, R6, 0x4210, R5 ;  /* 0x0000421006047816 */ /* 0x000fe20000000005 */
[----:B0-----:R-:W-:Y:S01]  /*67690*/  IMAD R17, R12, 0x2, R15 ;  /* 0x000000020c117824 */ /* 0x001fe200078e020f */
[----:B------:R-:W-:Y:S02]  /*676a0*/  PRMT R6, R21, 0x4210, R7 ;  /* 0x0000421015067816 */ /* 0x000fe40000000007 */
[----:B------:R-:W-:Y:S01]  /*676b0*/  LOP3.LUT R13, R25, 0xffff, RZ, 0xc0, !PT ;  /* 0x0000ffff190d7812 */ /* 0x000fe200078ec0ff */
[----:B------:R-:W5:Y:S04]  /*676c0*/  LDL R21, [R1+0x254] ;  /* 0x0002540001157983 */ /* 0x000f680000100800 */
[----:B------:R0:W-:Y:S04]  /*676d0*/  STL [R1+0xbc], R15 ;  /* 0x0000bc0f01007387 */ /* 0x0001e80000100800 */
[----:B------:R-:W5:Y:S04]  /*676e0*/  LDL.LU R25, [R1+0x250] ;  /* 0x0002500001197983 */ /* 0x000f680000300800 */
[----:B------:R1:W-:Y:S01]  /*676f0*/  STL [R1+0xb0], R17 ;  /* 0x0000b01101007387 */ /* 0x0003e20000100800 */
[----:B------:R-:W-:-:S02]  /*67700*/  PRMT R5, R16, 0x5210, R5 ;  /* 0x0000521010057816 */ /* 0x000fc40000000005 */
[----:B------:R-:W-:Y:S01]  /*67710*/  PRMT R7, R20, 0x5210, R7 ;  /* 0x0000521014077816 */ /* 0x000fe20000000007 */
[----:B------:R3:W-:Y:S01]  /*67720*/  STSM.16.M88.4 [R23+0xa00], R8 ;  /* 0x000a000817007844 */ /* 0x0007e20000000200 */
[----:B------:R-:W-:Y:S02]  /*67730*/  PRMT R12, R26, 0x4210, R13 ;  /* 0x000042101a0c7816 */ /* 0x000fe4000000000d */
[----:B0-----:R-:W-:Y:S01]  /*67740*/  LOP3.LUT R15, R28, 0xffff, RZ, 0xc0, !PT ;  /* 0x0000ffff1c0f7812 */ /* 0x001fe200078ec0ff */
[----:B------:R-:W0:Y:S01]  /*67750*/  LDC R16, c[0x0][0x3e8] ;  /* 0x0000fa00ff107b82 */ /* 0x000e220000000800 */
[----:B-1----:R-:W-:Y:S01]  /*67760*/  IMAD R17, R14, 0x2, R17 ;  /* 0x000000020e117824 */ /* 0x002fe200078e0211 */
[----:B------:R-:W5:Y:S01]  /*67770*/  LDL.LU R28, [R1+0x88] ;  /* 0x00008800011c7983 */ /* 0x000f620000300800 */
[----:B------:R-:W-:Y:S02]  /*67780*/  PRMT R14, R24, 0x4210, R15 ;  /* 0x00004210180e7816 */ /* 0x000fe4000000000f */
[----:B------:R-:W-:Y:S01]  /*67790*/  PRMT R13, R19, 0x5210, R13 ;  /* 0x00005210130d7816 */ /* 0x000fe2000000000d */
[----:B------:R-:W-:Y:S04]  /*677a0*/  STSM.16.M88.4 [R23+0xb00], R4 ;  /* 0x000b000417007844 */ /* 0x000fe80000000200 */
[----:B------:R1:W-:Y:S01]  /*677b0*/  STL [R1+0xa8], R17 ;  /* 0x0000a81101007387 */ /* 0x0003e20000100800 */
[----:B------:R-:W0:Y:S08]  /*677c0*/  LDC R20, c[0x0][0x3e8] ;  /* 0x0000fa00ff147b82 */ /* 0x000e300000000800 */
[----:B------:R-:W0:Y:S08]  /*677d0*/  LDC R19, c[0x0][0x3e8] ;  /* 0x0000fa00ff137b82 */ /* 0x000e300000000800 */
[----:B---3--:R-:W3:Y:S01]  /*677e0*/  LDC R10, c[0x0][0x3e8] ;  /* 0x0000fa00ff0a7b82 */ /* 0x008ee20000000800 */
[----:B------:R-:W3:Y:S04]  /*677f0*/  LDL R9, [R1+0x24c] ;  /* 0x00024c0001097983 */ /* 0x000ee80000100800 */
[----:B------:R-:W3:Y:S04]  /*67800*/  LDL.LU R11, [R1+0x248] ;  /* 0x00024800010b7983 */ /* 0x000ee80000300800 */
[----:B------:R-:W3:Y:S01]  /*67810*/  LDL.LU R8, [R1+0x18c] ;  /* 0x00018c0001087983 */ /* 0x000ee20000300800 */
[----:B-1----:R-:W-:-:S02]  /*67820*/  IMAD R17, R3, 0x2, R17 ;  /* 0x0000000203117824 */ /* 0x002fc400078e0211 */
[----:B------:R-:W1:Y:S08]  /*67830*/  LDC R3, c[0x0][0x3e8] ;  /* 0x0000fa00ff037b82 */ /* 0x000e700000000800 */
[----:B------:R-:W0:Y:S01]  /*67840*/  LDC R4, c[0x0][0x3e8] ;  /* 0x0000fa00ff047b82 */ /* 0x000e220000000800 */
[----:B--2---:R-:W-:Y:S02]  /*67850*/  PRMT R15, R27, 0x5210, R15 ;  /* 0x000052101b0f7816 */ /* 0x004fe4000000000f */
[----:B------:R-:W2:Y:S04]  /*67860*/  LDL.LU R27, [R1+0x8c] ;  /* 0x00008c00011b7983 */ /* 0x000ea80000300800 */
[----:B------:R-:W2:Y:S04]  /*67870*/  LDL.LU R6, [R1+0x80] ;  /* 0x0000800001067983 */ /* 0x000ea80000300800 */
[----:B------:R4:W-:Y:S04]  /*67880*/  STL [R1+0xc4], R17 ;  /* 0x0000c41101007387 */ /* 0x0009e80000100800 */
[----:B------:R-:W2:Y:S04]  /*67890*/  LDL R5, [R1+0x244] ;  /* 0x0002440001057983 */ /* 0x000ea80000100800 */
[----:B------:R0:W-:Y:S01]  /*678a0*/  STSM.16.M88.4 [R23+0xc00], R12 ;  /* 0x000c000c17007844 */ /* 0x0001e20000000200 */
[----:B----4-:R-:W-:-:S03]  /*678b0*/  LEA R17, R18, R17, 0x1 ;  /* 0x0000001112117211 */ /* 0x010fc600078e08ff */
[----:B0-----:R-:W4:Y:S04]  /*678c0*/  LDL.LU R12, [R1+0x1ac] ;  /* 0x0001ac00010c7983 */ /* 0x001f280000300800 */
[----:B------:R-:W2:Y:S04]  /*678d0*/  LDL.LU R14, [R1+0x1b0] ;  /* 0x0001b000010e7983 */ /* 0x000ea80000300800 */
[----:B------:R-:W3:Y:S04]  /*678e0*/  LDL.LU R18, [R1+0x84] ;  /* 0x0000840001127983 */ /* 0x000ee80000300800 */
[----:B------:R-:W4:Y:S04]  /*678f0*/  LDL.LU R7, [R1+0x240] ;  /* 0x0002400001077983 */ /* 0x000f280000300800 */
[----:B------:R0:W-:Y:S01]  /*67900*/  STL [R1+0x40], R17 ;  /* 0x0000401101007387 */ /* 0x0001e20000100800 */
[----:B------:R-:W-:-:S03]  /*67910*/  IMAD R16, R16, 0x2, R17 ;  /* 0x0000000210107824 */ /* 0x000fc600078e0211 */
[----:B------:R-:W4:Y:S04]  /*67920*/  LDL.LU R26, [R1+0x19c] ;  /* 0x00019c00011a7983 */ /* 0x000f280000300800 */
[----:B------:R-:W4:Y:S01]  /*67930*/  LDL.LU R24, [R1+0x94] ;  /* 0x0000940001187983 */ /* 0x000f220000300800 */
[----:B0-----:R-:W0:Y:S01]  /*67940*/  LDC R17, c[0x0][0x3e8] ;  /* 0x0000fa00ff117b82 */ /* 0x001e220000000800 */
[----:B-----5:R-:W-:Y:S02]  /*67950*/  LOP3.LUT R13, R21, 0xffff, RZ, 0xc0, !PT ;  /* 0x0000ffff150d7812 */ /* 0x020fe400078ec0ff */
[----:B------:R-:W-:Y:S01]  /*67960*/  LOP3.LUT R15, R25, 0xffff, RZ, 0xc0, !PT ;  /* 0x0000ffff190f7812 */ /* 0x000fe200078ec0ff */
[----:B0-----:R-:W-:Y:S01]  /*67970*/  IMAD R17, R17, 0x2, R16 ;  /* 0x0000000211117824 */ /* 0x001fe200078e0210 */
[----:B------:R-:W5:Y:S04]  /*67980*/  LDL.LU R21, [R1+0x1a0] ;  /* 0x0001a00001157983 */ /* 0x000f680000300800 */
[----:B------:R-:W5:Y:S04]  /*67990*/  LDL.LU R25, [R1+0x90] ;  /* 0x0000900001197983 */ /* 0x000f680000300800 */
[----:B------:R0:W-:Y:S04]  /*679a0*/  STL [R1+0x3c], R16 ;  /* 0x00003c1001007387 */ /* 0x0001e80000100800 */
[----:B------:R1:W-:Y:S01]  /*679b0*/  STL [R1+0x38], R17 ;  /* 0x0000381101007387 */ /* 0x0003e20000100800 */
[----:B0-----:R-:W0:Y:S01]  /*679c0*/  LDC R16, c[0x0][0x3e8] ;  /* 0x0000fa00ff107b82 */ /* 0x001e220000000800 */
[----:B--2---:R-:W-:-:S02]  /*679d0*/  PRMT R14, R14, 0x4210, R15 ;  /* 0x000042100e0e7816 */ /* 0x004fc4000000000f */
[----:B---3--:R-:W-:Y:S01]  /*679e0*/  PRMT R15, R18, 0x5210, R15 ;  /* 0x00005210120f7816 */ /* 0x008fe2000000000f */
[----:B------:R-:W-:Y:S02]  /*679f0*/  IMAD R18, R20, 0x2, R17 ;  /* 0x0000000214127824 */ /* 0x000fe400078e0211 */
[----:B------:R-:W2:Y:S01]  /*67a00*/  LDL.LU R20, [R1+0x190] ;  /* 0x0001900001147983 */ /* 0x000ea20000300800 */
[--C-:B----4-:R-:W-:Y:S02]  /*67a10*/  PRMT R12, R12, 0x4210, R13.reuse ;  /* 0x000042100c0c7816 */ /* 0x110fe4000000000d */
[----:B------:R-:W-:Y:S01]  /*67a20*/  PRMT R13, R6, 0x5210, R13 ;  /* 0x00005210060d7816 */ /* 0x000fe2000000000d */
[----:B------:R3:W-:Y:S01]  /*67a30*/  STL [R1+0x34], R18 ;  /* 0x0000341201007387 */ /* 0x0007e20000100800 */
[----:B------:R-:W4:Y:S01]  /*67a40*/  LDC R6, c[0x0][0x3e8] ;  /* 0x0000fa00ff067b82 */ /* 0x000f220000000800 */
[----:B------:R-:W-:-:S07]  /*67a50*/  LOP3.LUT R9, R9, 0xffff, RZ, 0xc0, !PT ;  /* 0x0000ffff09097812 */ /* 0x000fce00078ec0ff */
[----:B-1----:R-:W1:Y:S01]  /*67a60*/  LDC R17, c[0x0][0x3e8] ;  /* 0x0000fa00ff117b82 */ /* 0x002e620000000800 */
[----:B---3--:R-:W-:Y:S02]  /*67a70*/  LEA R18, R19, R18, 0x1 ;  /* 0x0000001213127211 */ /* 0x008fe400078e08ff */
[----:B------:R-:W-:Y:S02]  /*67a80*/  LOP3.LUT R11, R11, 0xffff, RZ, 0xc0, !PT ;  /* 0x0000ffff0b0b7812 */ /* 0x000fe400078ec0ff */
[----:B------:R-:W-:-:S03]  /*67a90*/  PRMT R8, R8, 0x4210, R9 ;  /* 0x0000421008087816 */ /* 0x000fc60000000009 */
[----:B------:R-:W3:Y:S01]  /*67aa0*/  LDC R19, c[0x0][0x3e8] ;  /* 0x0000fa00ff137b82 */ /* 0x000ee20000000800 */
[----:B------:R0:W-:Y:S01]  /*67ab0*/  STL [R1+0x30], R18 ;  /* 0x0000301201007387 */ /* 0x0001e20000100800 */
[----:B------:R-:W-:-:S06]  /*67ac0*/  PRMT R9, R28, 0x5210, R9 ;  /* 0x000052101c097816 */ /* 0x000fcc0000000009 */
[----:B------:R-:W1:Y:S01]  /*67ad0*/  LDC R28, c[0x0][0x3e8] ;  /* 0x0000fa00ff1c7b82 */ /* 0x000e620000000800 */
[----:B0-----:R-:W-:-:S04]  /*67ae0*/  IMAD R18, R10, 0x2, R18 ;  /* 0x000000020a127824 */ /* 0x001fc800078e0212 */
[----:B------:R-:W-:Y:S01]  /*67af0*/  IMAD R3, R3, 0x2, R18 ;  /* 0x0000000203037824 */ /* 0x000fe200078e0212 */
[----:B------:R0:W-:Y:S04]  /*67b00*/  STL [R1+0x2c], R18 ;  /* 0x00002c1201007387 */ /* 0x0001e80000100800 */
[----:B------:R4:W-:Y:S01]  /*67b10*/  STL [R1+0x28], R3 ;  /* 0x0000280301007387 */ /* 0x0009e20000100800 */
[----:B------:R-:W-:Y:S01]  /*67b20*/  LOP3.LUT R7, R7, 0xffff, RZ, 0xc0, !PT ;  /* 0x0000ffff07077812 */ /* 0x000fe200078ec0ff */
[----:B0-----:R-:W0:Y:S01]  /*67b30*/  LDC R18, c[0x0][0x3e8] ;  /* 0x0000fa00ff127b82 */ /* 0x001e220000000800 */
[----:B----4-:R-:W-:-:S05]  /*67b40*/  IMAD R3, R4, 0x2, R3 ;  /* 0x0000000204037824 */ /* 0x010fca00078e0203 */
[----:B------:R4:W-:Y:S04]  /*67b50*/  STL [R1+0x24], R3 ;  /* 0x0000240301007387 */ /* 0x0009e80000100800 */
[----:B------:R1:W-:Y:S01]  /*67b60*/  STSM.16.M88.4 [R23+0xd00], R12 ;  /* 0x000d000c17007844 */ /* 0x0003e20000000200 */
[----:B----4-:R-:W-:Y:S02]  /*67b70*/  LEA R3, R6, R3, 0x1 ;  /* 0x0000000306037211 */ /* 0x010fe400078e08ff */
[--C-:B-----5:R-:W-:Y:S02]  /*67b80*/  PRMT R6, R21, 0x4210, R7.reuse ;  /* 0x0000421015067816 */ /* 0x120fe40000000007 */
[----:B------:R-:W-:Y:S01]  /*67b90*/  PRMT R7, R25, 0x5210, R7 ;  /* 0x0000521019077816 */ /* 0x000fe20000000007 */
[----:B------:R-:W4:Y:S08]  /*67ba0*/  LDC R21, c[0x0][0x3e8] ;  /* 0x0000fa00ff157b82 */ /* 0x000f300000000800 */
[----:B------:R-:W5:Y:S01]  /*67bb0*/  LDC R25, c[0x0][0x3e8] ;  /* 0x0000fa00ff197b82 */ /* 0x000f620000000800 */
[----:B------:R0:W-:Y:S01]  /*67bc0*/  STL [R1+0x20], R3 ;  /* 0x0000200301007387 */ /* 0x0001e20000100800 */
[----:B------:R-:W-:-:S06]  /*67bd0*/  LOP3.LUT R5, R5, 0xffff, RZ, 0xc0, !PT ;  /* 0x0000ffff05057812 */ /* 0x000fcc00078ec0ff */
[----:B-1----:R-:W1:Y:S08]  /*67be0*/  LDC R12, c[0x0][0x3e8] ;  /* 0x0000fa00ff0c7b82 */ /* 0x002e700000000800 */
[----:B------:R-:W1:Y:S08]  /*67bf0*/  LDC R13, c[0x0][0x3e8] ;  /* 0x0000fa00ff0d7b82 */ /* 0x000e700000000800 */
[----:B------:R-:W1:Y:S08]  /*67c00*/  LDC R14, c[0x0][0x3e8] ;  /* 0x0000fa00ff0e7b82 */ /* 0x000e700000000800 */
[----:B------:R-:W1:Y:S01]  /*67c10*/  LDC R15, c[0x0][0x3e8] ;  /* 0x0000fa00ff0f7b82 */ /* 0x000e620000000800 */
[----:B0-----:R-:W-:Y:S01]  /*67c20*/  IMAD R3, R16, 0x2, R3 ;  /* 0x0000000210037824 */ /* 0x001fe200078e0203 */
[----:B------:R-:W-:-:S02]  /*67c30*/  PRMT R4, R26, 0x4210, R5 ;  /* 0x000042101a047816 */ /* 0x000fc40000000005 */
[----:B------:R-:W-:-:S04]  /*67c40*/  PRMT R5, R24, 0x5210, R5 ;  /* 0x0000521018057816 */ /* 0x000fc80000000005 */
[----:B------:R-:W0:Y:S08]  /*67c50*/  LDC R26, c[0x0][0x3e8] ;  /* 0x0000fa00ff1a7b82 */ /* 0x000e300000000800 */
[----:B------:R-:W0:Y:S01]  /*67c60*/  LDC R24, c[0x0][0x3e8] ;  /* 0x0000fa00ff187b82 */ /* 0x000e220000000800 */
[----:B------:R-:W-:Y:S07]  /*67c70*/  STL [R1], R3 ;  /* 0x0000000301007387 */ /* 0x000fee0000100800 */
[----:B------:R-:W0:Y:S01]  /*67c80*/  LDC R16, c[0x0][0x3e8] ;  /* 0x0000fa00ff107b82 */ /* 0x000e220000000800 */
[----:B--2---:R-:W-:-:S02]  /*67c90*/  PRMT R10, R20, 0x4210, R11 ;  /* 0x00004210140a7816 */ /* 0x004fc4000000000b */
[----:B------:R-:W-:-:S05]  /*67ca0*/  PRMT R11, R27, 0x5210, R11 ;  /* 0x000052101b0b7816 */ /* 0x000fca000000000b */
[----:B------:R-:W2:Y:S08]  /*67cb0*/  LDC R20, c[0x0][0x3e8] ;  /* 0x0000fa00ff147b82 */ /* 0x000eb00000000800 */
[----:B------:R-:W0:Y:S01]  /*67cc0*/  LDC R27, c[0x0][0x3e8] ;  /* 0x0000fa00ff1b7b82 */ /* 0x000e220000000800 */
[----:B------:R1:W-:Y:S04]  /*67cd0*/  STSM.16.M88.4 [R23+0xe00], R8 ;  /* 0x000e000817007844 */ /* 0x0003e80000000200 */
[----:B------:R3:W-:Y:S03]  /*67ce0*/  STSM.16.M88.4 [R23+0xf00], R4 ;  /* 0x000f000417007844 */ /* 0x0007e60000000200 */
[----:B------:R-:W-:Y:S01]  /*67cf0*/  BAR.SYNC.DEFER_BLOCKING 0x0 ;  /* 0x0000000000007b1d */ /* 0x000fe20000010000 */
[----:B-1----:R-:W-:-:S07]  /*67d00*/  IMAD R9, R17, 0x2, R3 ;  /* 0x0000000211097824 */ /* 0x002fce00078e0203 */
[----:B------:R-:W1:Y:S08]  /*67d10*/  LDC R8, c[0x0][0x3e8] ;  /* 0x0000fa00ff087b82 */ /* 0x000e700000000800 */
[----:B---3--:R-:W3:Y:S08]  /*67d20*/  LDC R23, c[0x0][0x3e8] ;  /* 0x0000fa00ff177b82 */ /* 0x008ef00000000800 */
[----:B------:R-:W1:Y:S01]  /*67d30*/  LDC R3, c[0x0][0x3e8] ;  /* 0x0000fa00ff037b82 */ /* 0x000e620000000800 */
[----:B------:R-:W-:-:S07]  /*67d40*/  IMAD R28, R28, 0x2, R9 ;  /* 0x000000021c1c7824 */ /* 0x000fce00078e0209 */
[----:B------:R-:W1:Y:S08]  /*67d50*/  LDC R4, c[0x0][0x3e8] ;  /* 0x0000fa00ff047b82 */ /* 0x000e700000000800 */
[----:B------:R-:W1:Y:S08]  /*67d60*/  LDC R5, c[0x0][0x3e8] ;  /* 0x0000fa00ff057b82 */ /* 0x000e700000000800 */
[----:B------:R-:W1:Y:S01]  /*67d70*/  LDC R6, c[0x0][0x3e8] ;  /* 0x0000fa00ff067b82 */ /* 0x000e620000000800 */
[----:B0-----:R-:W-:-:S07]  /*67d80*/  IMAD R27, R27, 0x2, R28 ;  /* 0x000000021b1b7824 */ /* 0x001fce00078e021c */
[----:B------:R-:W0:Y:S08]  /*67d90*/  LDC R7, c[0x0][0x3e8] ;  /* 0x0000fa00ff077b82 */ /* 0x000e300000000800 */
[----:B------:R-:W0:Y:S01]  /*67da0*/  LDC R17, c[0x0][0x3e8] ;  /* 0x0000fa00ff117b82 */ /* 0x000e220000000800 */
[----:B------:R-:W-:Y:S01]  /*67db0*/  IMAD R11, R19, 0x2, R27 ;  /* 0x00000002130b7824 */ /* 0x000fe200078e021b */
[----:B------:R2:W-:Y:S06]  /*67dc0*/  STL [R1+0xfe8], R9 ;  /* 0x000fe80901007387 */ /* 0x0005ec0000100800 */
[----:B------:R-:W0:Y:S01]  /*67dd0*/  LDC R19, c[0x0][0x3e8] ;  /* 0x0000fa00ff137b82 */ /* 0x000e220000000800 */
[----:B------:R-:W-:Y:S01]  /*67de0*/  IMAD R10, R18, 0x2, R11 ;  /* 0x00000002120a7824 */ /* 0x000fe200078e020b */
[----:B--2---:R-:W-:-:S04]  /*67df0*/  MOV R9, R22 ;  /* 0x0000001600097202 */ /* 0x004fc80000000f00 */
[----:B-----5:R-:W-:Y:S02]  /*67e00*/  LEA R25, R25, R10, 0x1 ;  /* 0x0000000a19197211 */ /* 0x020fe400078e08ff */
[----:B------:R-:W2:Y:S01]  /*67e10*/  LDC R22, c[0x0][0x3e8] ;  /* 0x0000fa00ff167b82 */ /* 0x000ea20000000800 */
[----:B------:R5:W-:Y:S07]  /*67e20*/  STL [R1+0xfd8], R28 ;  /* 0x000fd81c01007387 */ /* 0x000bee0000100800 */
[----:B------:R-:W0:Y:S01]  /*67e30*/  LDC R18, c[0x0][0x3e8] ;  /* 0x0000fa00ff127b82 */ /* 0x000e220000000800 */
[----:B----4-:R-:W-:-:S04]  /*67e40*/  IMAD R21, R21, 0x2, R25 ;  /* 0x0000000215157824 */ /* 0x010fc800078e0219 */
[----:B------:R-:W-:-:S03]  /*67e50*/  IMAD R20, R20, 0x2, R21 ;  /* 0x0000000214147824 */ /* 0x000fc600078e0215 */
[----:B-----5:R-:W4:Y:S01]  /*67e60*/  LDC R28, c[0x0][0x3e8] ;  /* 0x0000fa00ff1c7b82 */ /* 0x020f220000000800 */
[----:B-1----:R-:W-:-:S05]  /*67e70*/  IMAD R8, R8, 0x2, R20 ;  /* 0x0000000208087824 */ /* 0x002fca00078e0214 */
[----:B---3--:R-:W-:-:S05]  /*67e80*/  LEA R23, R23, R8, 0x1 ;  /* 0x0000000817177211 */ /* 0x008fca00078e08ff */
[----:B--2---:R-:W-:-:S04]  /*67e90*/  IMAD R22, R22, 0x2, R23 ;  /* 0x0000000216167824 */ /* 0x004fc800078e0217 */
[----:B------:R-:W-:-:S04]  /*67ea0*/  IMAD R26, R26, 0x2, R22 ;  /* 0x000000021a1a7824 */ /* 0x000fc800078e0216 */
[----:B------:R-:W-:-:S05]  /*67eb0*/  IMAD R24, R24, 0x2, R26 ;  /* 0x0000000218187824 */ /* 0x000fca00078e021a */
[----:B------:R-:W-:-:S05]  /*67ec0*/  LEA R3, R3, R24, 0x1 ;  /* 0x0000001803037211 */ /* 0x000fca00078e08ff */
[----:B------:R-:W-:-:S04]  /*67ed0*/  IMAD R4, R4, 0x2, R3 ;  /* 0x0000000204047824 */ /* 0x000fc800078e0203 */
[----:B------:R-:W-:-:S04]  /*67ee0*/  IMAD R5, R5, 0x2, R4 ;  /* 0x0000000205057824 */ /* 0x000fc800078e0204 */
[----:B------:R-:W-:Y:S01]  /*67ef0*/  IMAD R6, R6, 0x2, R5 ;  /* 0x0000000206067824 */ /* 0x000fe200078e0205 */
[----:B------:R-:W-:Y:S04]  /*67f00*/  STL.64 [R1+0xfc8], R10 ;  /* 0x000fc80a01007387 */ /* 0x000fe80000100a00 */
[----:B------:R-:W-:Y:S04]  /*67f10*/  STL.64 [R1+0xfb8], R20 ;  /* 0x000fb81401007387 */ /* 0x000fe80000100a00 */
[----:B------:R1:W-:Y:S01]  /*67f20*/  STL [R1+0xfdc], R8 ;  /* 0x000fdc0801007387 */ /* 0x0003e20000100800 */
[----:B0-----:R-:W-:-:S05]  /*67f30*/  LEA R7, R7, R6, 0x1 ;  /* 0x0000000607077211 */ /* 0x001fca00078e08ff */
[----:B------:R-:W-:Y:S01]  /*67f40*/  IMAD R12, R12, 0x2, R7 ;  /* 0x000000020c0c7824 */ /* 0x000fe200078e0207 */
[----:B-1----:R-:W0:Y:S03]  /*67f50*/  LDC R8, c[0x0][0x3e8] ;  /* 0x0000fa00ff087b82 */ /* 0x002e260000000800 */
[----:B------:R-:W-:-:S05]  /*67f60*/  IMAD R13, R13, 0x2, R12 ;  /* 0x000000020d0d7824 */ /* 0x000fca00078e020c */
[----:B------:R-:W1:Y:S08]  /*67f70*/  LDC R11, c[0x0][0x3e8] ;  /* 0x0000fa00ff0b7b82 */ /* 0x000e700000000800 */
[----:B------:R-:W2:Y:S08]  /*67f80*/  LDC R20, c[0x0][0x3e8] ;  /* 0x0000fa00ff147b82 */ /* 0x000eb00000000800 */
[----:B------:R-:W3:Y:S01]  /*67f90*/  LDC R21, c[0x0][0x3e8] ;  /* 0x0000fa00ff157b82 */ /* 0x000ee20000000800 */
[----:B------:R-:W-:Y:S01]  /*67fa0*/  IMAD R14, R14, 0x2, R13 ;  /* 0x000000020e0e7824 */ /* 0x000fe200078e020d */
[----:B------:R5:W-:Y:S04]  /*67fb0*/  STL.64 [R1+0xfb0], R22 ;  /* 0x000fb01601007387 */ /* 0x000be80000100a00 */
[----:B------:R-:W-:Y:S04]  /*67fc0*/  STL.64 [R1+0xfd0], R26 ;  /* 0x000fd01a01007387 */ /* 0x000fe80000100a00 */
[----:B------:R-:W-:Y:S01]  /*67fd0*/  STL.64 [R1+0xfc0], R24 ;  /* 0x000fc01801007387 */ /* 0x000fe20000100a00 */
[----:B------:R-:W0:Y:S01]  /*67fe0*/  LDC R10, c[0x0][0x3e8] ;  /* 0x0000fa00ff0a7b82 */ /* 0x000e220000000800 */
[----:B------:R-:W-:-:S02]  /*67ff0*/  LEA R15, R15, R14, 0x1 ;  /* 0x0000000e0f0f7211 */ /* 0x000fc400078e08ff */
[----:B------:R-:W-:Y:S04]  /*68000*/  STL [R1+0xfec], R3 ;  /* 0x000fec0301007387 */ /* 0x000fe80000100800 */
[----:B------:R1:W-:Y:S04]  /*68010*/  STL.64 [R1+0xfa0], R4 ;  /* 0x000fa00401007387 */ /* 0x0003e80000100a00 */
[----:B------:R-:W-:Y:S01]  /*68020*/  STL.64 [R1+0xfa8], R6 ;  /* 0x000fa80601007387 */ /* 0x000fe20000100a00 */
[----:B------:R-:W-:-:S03]  /*68030*/  IMAD R16, R16, 0x2, R15 ;  /* 0x0000000210107824 */ /* 0x000fc600078e020f */
[----:B------:R-:W-:Y:S04]  /*68040*/  STL.64 [R1+0xfe0], R12 ;  /* 0x000fe00c01007387 */ /* 0x000fe80000100a00 */
[----:B------:R1:W-:Y:S01]  /*68050*/  STL [R1+0xff0], R14 ;  /* 0x000ff00e01007387 */ /* 0x0003e20000100800 */
[----:B------:R-:W-:Y:S01]  /*68060*/  IMAD R17, R17, 0x2, R16 ;  /* 0x0000000211117824 */ /* 0x000fe200078e0210 */
[----:B-----5:R-:W5:Y:S08]  /*68070*/  LDC R23, c[0x0][0x3e8] ;  /* 0x0000fa00ff177b82 */ /* 0x020f700000000800 */
[----:B-1----:R-:W1:Y:S08]  /*68080*/  LDC R5, c[0x0][0x3e8] ;  /* 0x0000fa00ff057b82 */ /* 0x002e700000000800 */
[----:B------:R-:W1:Y:S08]  /*68090*/  LDC R14, c[0x0][0x3e8] ;  /* 0x0000fa00ff0e7b82 */ /* 0x000e700000000800 */
[----:B------:R-:W1:Y:S08]  /*680a0*/  LDC R12, c[0x0][0x3e8] ;  /* 0x0000fa00ff0c7b82 */ /* 0x000e700000000800 */
[----:B------:R-:W1:Y:S08]  /*680b0*/  LDC R3, c[0x0][0x3e8] ;  /* 0x0000fa00ff037b82 */ /* 0x000e700000000800 */
[----:B------:R-:W1:Y:S01]  /*680c0*/  LDC R25, c[0x0][0x3e8] ;  /* 0x0000fa00ff197b82 */ /* 0x000e620000000800 */
[----:B0-----:R0:W-:Y:S04]  /*680d0*/  STL [R1+0x1010], R8 ;  /* 0x0010100801007387 */ /* 0x0011e80000100800 */
[----:B------:R0:W-:Y:S01]  /*680e0*/  STL [R1+0xff4], R15 ;  /* 0x000ff40f01007387 */ /* 0x0001e20000100800 */
[----:B------:R-:W-:-:S02]  /*680f0*/  LEA R18, R18, R17, 0x1 ;  /* 0x0000001112127211 */ /* 0x000fc400078e08ff */
[----:B------:R-:W1:Y:S08]  /*68100*/  LDC R24, c[0x0][0x3e8] ;  /* 0x0000fa00ff187b82 */ /* 0x000e700000000800 */
[----:B0-----:R-:W0:Y:S08]  /*68110*/  LDC R8, c[0x0][0x3e8] ;  /* 0x0000fa00ff087b82 */ /* 0x001e300000000800 */
[----:B------:R-:W0:Y:S08]  /*68120*/  LDC R15, c[0x0][0x3e8] ;  /* 0x0000fa00ff0f7b82 */ /* 0x000e300000000800 */
[----:B------:R-:W0:Y:S01]  /*68130*/  LDC R13, c[0x0][0x3e8] ;  /* 0x0000fa00ff0d7b82 */ /* 0x000e220000000800 */
[----:B------:R-:W-:-:S02]  /*68140*/  IMAD R19, R19, 0x2, R18 ;  /* 0x0000000213137824 */ /* 0x000fc400078e0212 */
[----:B------:R-:W-:Y:S01]  /*68150*/  IMAD.MOV.U32 R27, RZ, RZ, R9 ;  /* 0x000000ffff1b7224 */ /* 0x000fe200078e0009 */
[----:B------:R-:W-:Y:S04]  /*68160*/  STL [R1+0xff8], R16 ;  /* 0x000ff81001007387 */ /* 0x000fe80000100800 */
[----:B------:R-:W0:Y:S01]  /*68170*/  LDC R9, c[0x0][0x3e8] ;  /* 0x0000fa00ff097b82 */ /* 0x000e220000000800 */
[----:B----4-:R-:W-:-:S07]  /*68180*/  IMAD R4, R28, 0x2, R19 ;  /* 0x000000021c047824 */ /* 0x010fce00078e0213 */
[----:B------:R-:W4:Y:S08]  /*68190*/  LDC R26, c[0x0][0x3e8] ;  /* 0x0000fa00ff1a7b82 */ /* 0x000f300000000800 */
[----:B------:R-:W3:Y:S01]  /*681a0*/  LDC R28, c[0x0][0x3e8] ;  /* 0x0000fa00ff1c7b82 */ /* 0x000ee20000000800 */
[----:B------:R-:W-:-:S07]  /*681b0*/  IMAD R4, R11, 0x2, R4 ;  /* 0x000000020b047824 */ /* 0x000fce00078e0204 */
[----:B------:R-:W3:Y:S08]  /*681c0*/  LDC R11, c[0x0][0x3e8] ;  /* 0x0000fa00ff0b7b82 */ /* 0x000ef00000000800 */
[----:B------:R-:W3:Y:S08]  /*681d0*/  LDC R22, c[0x0][0x3e8] ;  /* 0x0000fa00ff167b82 */ /* 0x000ef00000000800 */
[----:B------:R-:W3:Y:S08]  /*681e0*/  LDC R7, c[0x0][0x3e8] ;  /* 0x0000fa00ff077b82 */ /* 0x000ef00000000800 */
[----:B------:R-:W3:Y:S01]  /*681f0*/  LDC R6, c[0x0][0x3e8] ;  /* 0x0000fa00ff067b82 */ /* 0x000ee20000000800 */
[----:B--2---:R-:W-:Y:S01]  /*68200*/  LEA R4, R20, R4, 0x1 ;  /* 0x0000000414047211 */ /* 0x004fe200078e08ff */
[----:B-1----:R1:W-:Y:S06]  /*68210*/  STL [R1+0x1008], R14 ;  /* 0x0010080e01007387 */ /* 0x0023ec0000100800 */
[----:B------:R-:W2:Y:S01]  /*68220*/  LDC R20, c[0x0][0x3e8] ;  /* 0x0000fa00ff147b82 */ /* 0x000ea20000000800 */
[----:B0-----:R-:W-:Y:S04]  /*68230*/  STL [R1+0x100c], R15 ;  /* 0x00100c0f01007387 */ /* 0x001fe80000100800 */
[----:B------:R0:W-:Y:S04]  /*68240*/  STL [R1+0xffc], R17 ;  /* 0x000ffc1101007387 */ /* 0x0001e80000100800 */
[----:B------:R0:W-:Y:S04]  /*68250*/  STL [R1+0x1004], R12 ;  /* 0x0010040c01007387 */ /* 0x0001e80000100800 */
[----:B------:R0:W-:Y:S04]  /*68260*/  STL [R1+0x1000], R18 ;  /* 0x0010001201007387 */ /* 0x0001e80000100800 */
[----:B------:R-:W-:Y:S04]  /*68270*/  STL [R1+0x1014], R19 ;  /* 0x0010141301007387 */ /* 0x000fe80000100800 */
[----:B------:R3:W-:Y:S01]  /*68280*/  STL [R1+0x8], R4 ;  /* 0x0000080401007387 */ /* 0x0007e20000100800 */
[----:B-1----:R-:W1:Y:S08]  /*68290*/  LDC R14, c[0x0][0x3e8] ;  /* 0x0000fa00ff0e7b82 */ /* 0x002e700000000800 */
[----:B0-----:R-:W0:Y:S01]  /*682a0*/  LDC R17, c[0x0][0x3e8] ;  /* 0x0000fa00ff117b82 */ /* 0x001e220000000800 */
[----:B------:R-:W-:Y:S01]  /*682b0*/  IMAD R12, R5, 0x2, R4 ;  /* 0x00000002050c7824 */ /* 0x000fe200078e0204 */
[----:B------:R-:W-:-:S06]  /*682c0*/  IADD3 R18, P4, PT, R29, R0, RZ ;  /* 0x000000001d127210 */ /* 0x000fcc0007f9e0ff */
[----:B------:R-:W0:Y:S08]  /*682d0*/  LDC R5, c[0x0][0x3e8] ;  /* 0x0000fa00ff057b82 */ /* 0x000e300000000800 */
[----:B---3--:R-:W3:Y:S01]  /*682e0*/  LDC R4, c[0x0][0x3e8] ;  /* 0x0000fa00ff047b82 */ /* 0x008ee20000000800 */
[----:B------:R2:W-:Y:S02]  /*682f0*/  STL [R1+0x10], R12 ;  /* 0x0000100c01007387 */ /* 0x0005e40000100800 */
[----:B--2---:R-:W-:-:S05]  /*68300*/  IMAD R12, R8, 0x2, R12 ;  /* 0x00000002080c7824 */ /* 0x004fca00078e020c */
[----:B------:R-:W2:Y:S01]  /*68310*/  LDC R8, c[0x0][0x3e8] ;  /* 0x0000fa00ff087b82 */ /* 0x000ea20000000800 */
[----:B------:R2:W-:Y:S02]  /*68320*/  STL [R1+0x18], R12 ;  /* 0x0000180c01007387 */ /* 0x0005e40000100800 */
[----:B--2---:R-:W-:-:S05]  /*68330*/  IMAD R12, R8, 0x2, R12 ;  /* 0x00000002080c7824 */ /* 0x004fca00078e020c */
[----:B------:R-:W2:Y:S01]  /*68340*/  LDC R8, c[0x0][0x3e8] ;  /* 0x0000fa00ff087b82 */ /* 0x000ea20000000800 */
[----:B------:R2:W-:Y:S02]  /*68350*/  STL [R1+0x14], R12 ;  /* 0x0000140c01007387 */ /* 0x0005e40000100800 */
[----:B--2---:R-:W-:-:S05]  /*68360*/  LEA R12, R8, R12, 0x1 ;  /* 0x0000000c080c7211 */ /* 0x004fca00078e08ff */
[----:B------:R-:W2:Y:S01]  /*68370*/  LDC R8, c[0x0][0x3e8] ;  /* 0x0000fa00ff087b82 */ /* 0x000ea20000000800 */
[----:B------:R2:W-:Y:S02]  /*68380*/  STL [R1+0x1c], R12 ;  /* 0x00001c0c01007387 */ /* 0x0005e40000100800 */
[----:B--2---:R-:W-:-:S05]  /*68390*/  IMAD R12, R8, 0x2, R12 ;  /* 0x00000002080c7824 */ /* 0x004fca00078e020c */
        /* <DEDUP_REMOVED lines=94> */
[----:B------:R0:W-:Y:S04]  /*68980*/  STL [R1+0xe0], R12 ;  /* 0x0000e00c01007387 */ /* 0x0001e80000100800 */
[----:B------:R-:W3:Y:S01]  /*68990*/  LDL.LU R16, [R1+0xa8] ;  /* 0x0000a80001107983 */ /* 0x000ee20000300800 */
[----:B--2---:R-:W-:-:S04]  /*689a0*/  IMAD R8, R8, 0x2, R12 ;  /* 0x0000000208087824 */ /* 0x004fc800078e020c */
[----:B0-----:R-:W-:Y:S01]  /*689b0*/  IMAD R12, R3, 0x2, R8 ;  /* 0x00000002030c7824 */ /* 0x001fe200078e0208 */
[----:B------:R0:W-:Y:S02]  /*689c0*/  STL [R1+0xf4], R8 ;  /* 0x0000f40801007387 */ /* 0x0001e40000100800 */
[----:B0-----:R-:W0:Y:S02]  /*689d0*/  LDC R8, c[0x0][0x3e8] ;  /* 0x0000fa00ff087b82 */ /* 0x001e240000000800 */
[----:B------:R2:W-:Y:S04]  /*689e0*/  STL [R1+0x140], R12 ;  /* 0x0001400c01007387 */ /* 0x0005e80000100800 */
[----:B------:R-:W3:Y:S01]  /*689f0*/  LDL.LU R3, [R1+0xc4] ;  /* 0x0000c40001037983 */ /* 0x000ee20000300800 */
[----:B0-----:R-:W-:-:S05]  /*68a00*/  IMAD R8, R8, 0x2, R12 ;  /* 0x0000000208087824 */ /* 0x001fca00078e020c */
[----:B------:R0:W-:Y:S01]  /*68a10*/  STL [R1+0x13c], R8 ;  /* 0x00013c0801007387 */ /* 0x0001e20000100800 */
[----:B--2---:R-:W-:-:S03]  /*68a20*/  LEA R12, R25, R8, 0x1 ;  /* 0x00000008190c7211 */ /* 0x004fc600078e08ff */
[----:B------:R-:W2:Y:S01]  /*68a30*/  LDL.LU R25, [R1+0x40] ;  /* 0x0000400001197983 */ /* 0x000ea20000300800 */
[----:B0-----:R-:W0:Y:S03]  /*68a40*/  LDC R8, c[0x0][0x3e8] ;  /* 0x0000fa00ff087b82 */ /* 0x001e260000000800 */
[----:B------:R-:W-:Y:S01]  /*68a50*/  STL [R1+0x160], R12 ;  /* 0x0001600c01007387 */ /* 0x000fe20000100800 */
[----:B------:R-:W-:Y:S01]  /*68a60*/  LEA.HI.X.SX32 R19, R29, R2, 0x1, P4 ;  /* 0x000000021d137211 */ /* 0x000fe200020f0eff */
[----:B-1----:R-:W-:-:S04]  /*68a70*/  IMAD R14, R14, 0x2, R29 ;  /* 0x000000020e0e7824 */ /* 0x002fc800078e021d */
[----:B------:R1:W-:Y:S04]  /*68a80*/  STL.64 [R1+0x840], R18 ;  /* 0x0008401201007387 */ /* 0x0003e80000100a00 */
[----:B-1----:R-:W2:Y:S04]  /*68a90*/  LDL.LU R19, [R1+0x1014] ;  /* 0x0010140001137983 */ /* 0x002ea80000300800 */
[----:B------:R-:W2:Y:S04]  /*68aa0*/  LDL.LU R29, [R1+0xb0] ;  /* 0x0000b000011d7983 */ /* 0x000ea80000300800 */
[----:B------:R-:W2:Y:S01]  /*68ab0*/  LDL.LU R15, [R1+0xbc] ;  /* 0x0000bc00010f7983 */ /* 0x000ea20000300800 */
[----:B0-----:R-:W-:-:S02]  /*68ac0*/  IMAD R8, R8, 0x2, R12 ;  /* 0x0000000208087824 */ /* 0x001fc400078e020c */
[----:B------:R-:W0:Y:S03]  /*68ad0*/  LDC R12, c[0x0][0x3e8] ;  /* 0x0000fa00ff0c7b82 */ /* 0x000e260000000800 */
[----:B------:R1:W-:Y:S04]  /*68ae0*/  STL [R1+0x15c], R8 ;  /* 0x00015c0801007387 */ /* 0x0003e80000100800 */
[----:B------:R-:W3:Y:S01]  /*68af0*/  LDL.LU R18, [R1+0x3c] ;  /* 0x00003c0001127983 */ /* 0x000ee20000300800 */
[----:B0-----:R-:W-:-:S03]  /*68b00*/  IMAD R12, R12, 0x2, R8 ;  /* 0x000000020c0c7824 */ /* 0x001fc600078e0208 */
[----:B-1----:R-:W3:Y:S01]  /*68b10*/  LDL.LU R8, [R1+0x1010] ;  /* 0x0010100001087983 */ /* 0x002ee20000300800 */
[----:B------:R-:W-:-:S04]  /*68b20*/  IADD3 R14, P4, PT, R14, R0, RZ ;  /* 0x000000000e0e7210 */ /* 0x000fc80007f9e0ff */
[----:B--2---:R-:W-:-:S05]  /*68b30*/  LEA.HI.X.SX32 R15, R15, R2, 0x1, P4 ;  /* 0x000000020f0f7211 */ /* 0x004fca00020f0eff */
[----:B------:R0:W-:Y:S04]  /*68b40*/  STL.64 [R1+0x838], R14 ;  /* 0x0008380e01007387 */ /* 0x0001e80000100a00 */
[----:B------:R3:W-:Y:S01]  /*68b50*/  STL [R1+0x158], R12 ;  /* 0x0001580c01007387 */ /* 0x0007e20000100800 */
[----:B0-----:R-:W-:-:S04]  /*68b60*/  IADD3 R14, P4, PT, R29, R0, RZ ;  /* 0x000000001d0e7210 */ /* 0x001fc80007f9e0ff */
[----:B------:R-:W-:Y:S02]  /*68b70*/  LEA.HI.X.SX32 R15, R29, R2, 0x1, P4 ;  /* 0x000000021d0f7211 */ /* 0x000fe400020f0eff */
[----:B---3--:R-:W-:Y:S02]  /*68b80*/  LEA R12, R8, R12, 0x1 ;  /* 0x0000000c080c7211 */ /* 0x008fe400078e08ff */
[----:B------:R-:W2:Y:S04]  /*68b90*/  LDL.LU R8, [R1+0x38] ;  /* 0x0000380001087983 */ /* 0x000ea80000300800 */
[----:B------:R0:W-:Y:S04]  /*68ba0*/  STL [R1+0x154], R12 ;  /* 0x0001540c01007387 */ /* 0x0001e80000100800 */
[----:B------:R1:W-:Y:S01]  /*68bb0*/  STL.64 [R1+0x830], R14 ;  /* 0x0008300e01007387 */ /* 0x0003e20000100a00 */
[----:B0-----:R-:W-:-:S03]  /*68bc0*/  IMAD R12, R24, 0x2, R12 ;  /* 0x00000002180c7824 */ /* 0x001fc600078e020c */
[----:B------:R-:W3:Y:S01]  /*68bd0*/  LDL.LU R24, [R1+0x34] ;  /* 0x0000340001187983 */ /* 0x000ee20000300800 */
[----:B-1----:R-:W-:-:S04]  /*68be0*/  IADD3 R14, P4, PT, R16, R0, RZ ;  /* 0x00000000100e7210 */ /* 0x002fc80007f9e0ff */
[----:B------:R-:W-:Y:S01]  /*68bf0*/  LEA.HI.X.SX32 R15, R16, R2, 0x1, P4 ;  /* 0x00000002100f7211 */ /* 0x000fe200020f0eff */
[----:B------:R-:W-:Y:S04]  /*68c00*/  STL [R1+0x150], R12 ;  /* 0x0001500c01007387 */ /* 0x000fe80000100800 */
[----:B------:R0:W-:Y:S04]  /*68c10*/  STL.64 [R1+0x820], R14 ;  /* 0x0008200e01007387 */ /* 0x0001e80000100a00 */
[----:B0-----:R-:W2:Y:S01]  /*68c20*/  LDL.LU R15, [R1+0x100c] ;  /* 0x00100c00010f7983 */ /* 0x001ea20000300800 */
[----:B------:R-:W-:Y:S01]  /*68c30*/  IADD3 R14, P4, PT, R3, R0, RZ ;  /* 0x00000000030e7210 */ /* 0x000fe20007f9e0ff */
[----:B--2---:R-:W-:-:S02]  /*68c40*/  IMAD R29, R15, 0x2, R12 ;  /* 0x000000020f1d7824 */ /* 0x004fc400078e020c */
[----:B------:R-:W0:Y:S03]  /*68c50*/  LDC R12, c[0x0][0x3e8] ;  /* 0x0000fa00ff0c7b82 */ /* 0x000e260000000800 */
[----:B------:R0:W-:Y:S01]  /*68c60*/  STL [R1+0x138], R29 ;  /* 0x0001381d01007387 */ /* 0x0001e20000100800 */
[----:B------:R-:W-:-:S03]  /*68c70*/  LEA.HI.X.SX32 R15, R3, R2, 0x1, P4 ;  /* 0x00000002030f7211 */ /* 0x000fc600020f0eff */
[----:B------:R-:W2:Y:S01]  /*68c80*/  LDL.LU R16, [R1+0x30] ;  /* 0x0000300001107983 */ /* 0x000ea20000300800 */
[----:B0-----:R-:W-:Y:S02]  /*68c90*/  IMAD R29, R12, 0x2, R29 ;  /* 0x000000020c1d7824 */ /* 0x001fe400078e021d */
[----:B------:R-:W0:Y:S01]  /*68ca0*/  LDC R12, c[0x0][0x3e8] ;  /* 0x0000fa00ff0c7b82 */ /* 0x000e220000000800 */
[----:B------:R1:W-:Y:S04]  /*68cb0*/  STL.64 [R1+0x828], R14 ;  /* 0x0008280e01007387 */ /* 0x0003e80000100a00 */
[----:B------:R0:W-:Y:S04]  /*68cc0*/  STL [R1+0x14c], R29 ;  /* 0x00014c1d01007387 */ /* 0x0001e80000100800 */
[----:B------:R-:W2:Y:S01]  /*68cd0*/  LDL.LU R3, [R1+0x2c] ;  /* 0x00002c0001037983 */ /* 0x000ea20000300800 */
[----:B-1----:R-:W-:-:S04]  /*68ce0*/  IADD3 R14, P4, PT, R25, R0, RZ ;  /* 0x00000000190e7210 */ /* 0x002fc80007f9e0ff */
[----:B------:R-:W-:Y:S02]  /*68cf0*/  LEA.HI.X.SX32 R15, R25, R2, 0x1, P4 ;  /* 0x00000002190f7211 */ /* 0x000fe400020f0eff */
[----:B0-----:R-:W-:Y:S02]  /*68d00*/  LEA R29, R12, R29, 0x1 ;  /* 0x0000001d0c1d7211 */ /* 0x001fe400078e08ff */
[----:B------:R-:W0:Y:S03]  /*68d10*/  LDC R12, c[0x0][0x3e8] ;  /* 0x0000fa00ff0c7b82 */ /* 0x000e260000000800 */
[----:B------:R-:W-:Y:S04]  /*68d20*/  STL [R1+0x148], R29 ;  /* 0x0001481d01007387 */ /* 0x000fe80000100800 */
[----:B------:R-:W2:Y:S04]  /*68d30*/  LDL.LU R25, [R1+0x28] ;  /* 0x0000280001197983 */ /* 0x000ea80000300800 */
[----:B------:R1:W-:Y:S02]  /*68d40*/  STL.64 [R1+0x818], R14 ;  /* 0x0008180e01007387 */ /* 0x0003e40000100a00 */
[----:B-1----:R-:W-:-:S04]  /*68d50*/  IADD3 R14, P4, PT, R18, R0, RZ ;  /* 0x00000000120e7210 */ /* 0x002fc80007f9e0ff */
[----:B------:R-:W-:Y:S02]  /*68d60*/  LEA.HI.X.SX32 R15, R18, R2, 0x1, P4 ;  /* 0x00000002120f7211 */ /* 0x000fe400020f0eff */
[----:B------:R-:W1:Y:S03]  /*68d70*/  LDC R18, c[0x0][0x3e8] ;  /* 0x0000fa00ff127b82 */ /* 0x000e660000000800 */
[----:B------:R3:W-:Y:S04]  /*68d80*/  STL.64 [R1+0x810], R14 ;  /* 0x0008100e01007387 */ /* 0x0007e80000100a00 */
[----:B---3--:R-:W3:Y:S01]  /*68d90*/  LDL.LU R14, [R1+0x1008] ;  /* 0x00100800010e7983 */ /* 0x008ee20000300800 */
[----:B0-----:R-:W-:-:S05]  /*68da0*/  IMAD R12, R12, 0x2, R29 ;  /* 0x000000020c0c7824 */ /* 0x001fca00078e021d */
[----:B------:R3:W-:Y:S04]  /*68db0*/  STL [R1+0x134], R12 ;  /* 0x0001340c01007387 */ /* 0x0007e80000100800 */
[----:B------:R-:W2:Y:S01]  /*68dc0*/  LDL.LU R29, [R1+0x24] ;  /* 0x00002400011d7983 */ /* 0x000ea20000300800 */
[----:B---3--:R-:W-:-:S04]  /*68dd0*/  IMAD R12, R14, 0x2, R12 ;  /* 0x000000020e0c7824 */ /* 0x008fc800078e020c */
[----:B------:R-:W-:Y:S01]  /*68de0*/  IMAD.MOV.U32 R15, RZ, RZ, R12 ;  /* 0x000000ffff0f7224 */ /* 0x000fe200078e000c */
[----:B------:R0:W-:Y:S04]  /*68df0*/  STL [R1+0x130], R12 ;  /* 0x0001300c01007387 */ /* 0x0001e80000100800 */
[----:B0-----:R-:W3:Y:S01]  /*68e00*/  LDL.LU R12, [R1+0x1004] ;  /* 0x00100400010c7983 */ /* 0x001ee20000300800 */
[----:B------:R-:W-:Y:S02]  /*68e10*/  IADD3 R14, P4, PT, R8, R0, RZ ;  /* 0x00000000080e7210 */ /* 0x000fe40007f9e0ff */
[----:B-1----:R-:W-:Y:S02]  /*68e20*/  LEA R18, R18, R15, 0x1 ;  /* 0x0000000f12127211 */ /* 0x002fe400078e08ff */
[----:B------:R-:W-:-:S02]  /*68e30*/  LEA.HI.X.SX32 R15, R8, R2, 0x1, P4 ;  /* 0x00000002080f7211 */ /* 0x000fc400020f0eff */
[----:B------:R-:W4:Y:S04]  /*68e40*/  LDL.LU R8, [R1+0x20] ;  /* 0x0000200001087983 */ /* 0x000f280000300800 */
[----:B------:R0:W-:Y:S01]  /*68e50*/  STL.64 [R1+0x800], R14 ;  /* 0x0008000e01007387 */ /* 0x0001e20000100a00 */
[----:B------:R-:W-:-:S03]  /*68e60*/  IMAD R17, R17, 0x2, R18 ;  /* 0x0000000211117824 */ /* 0x000fc600078e0212 */
[----:B------:R1:W-:Y:S01]  /*68e70*/  STL [R1+0x144], R18 ;  /* 0x0001441201007387 */ /* 0x0003e20000100800 */
[----:B0-----:R-:W-:-:S03]  /*68e80*/  IADD3 R14, P4, PT, R24, R0, RZ ;  /* 0x00000000180e7210 */ /* 0x001fc60007f9e0ff */
[----:B-1----:R-:W4:Y:S01]  /*68e90*/  LDL.LU R18, [R1+0x1000] ;  /* 0x0010000001127983 */ /* 0x002f220000300800 */
[----:B------:R-:W-:-:S03]  /*68ea0*/  LEA.HI.X.SX32 R15, R24, R2, 0x1, P4 ;  /* 0x00000002180f7211 */ /* 0x000fc600020f0eff */
[----:B------:R-:W4:Y:S04]  /*68eb0*/  LDL.LU R24, [R1] ;  /* 0x0000000001187983 */ /* 0x000f280000300800 */
[----:B------:R-:W-:Y:S04]  /*68ec0*/  STL [R1+0x12c], R17 ;  /* 0x00012c1101007387 */ /* 0x000fe80000100800 */
[----:B------:R2:W-:Y:S02]  /*68ed0*/  STL.64 [R1+0x808], R14 ;  /* 0x0008080e01007387 */ /* 0x0005e40000100a00 */
[----:B--2---:R-:W-:-:S04]  /*68ee0*/  IADD3 R14, P4, PT, R16, R0, RZ ;  /* 0x00000000100e7210 */ /* 0x004fc80007f9e0ff */
[----:B------:R-:W-:Y:S01]  /*68ef0*/  LEA.HI.X.SX32 R15, R16, R2, 0x1, P4 ;  /* 0x00000002100f7211 */ /* 0x000fe200020f0eff */
[----:B---3--:R-:W-:Y:S02]  /*68f00*/  IMAD R12, R12, 0x2, R17 ;  /* 0x000000020c0c7824 */ /* 0x008fe400078e0211 */
[----:B------:R-:W2:Y:S04]  /*68f10*/  LDL.LU R17, [R1+0xffc] ;  /* 0x000ffc0001117983 */ /* 0x000ea80000300800 */
[----:B------:R-:W3:Y:S04]  /*68f20*/  LDL.LU R16, [R1+0xff8] ;  /* 0x000ff80001107983 */ /* 0x000ee80000300800 */
[----:B------:R0:W-:Y:S02]  /*68f30*/  STL.64 [R1+0x7f8], R14 ;  /* 0x0007f80e01007387 */ /* 0x0001e40000100a00 */
[----:B0-----:R-:W-:-:S02]  /*68f40*/  IMAD R14, R13, 0x2, R12 ;  /* 0x000000020d0e7824 */ /* 0x001fc400078e020c */
[----:B------:R-:W2:Y:S04]  /*68f50*/  LDL.LU R15, [R1+0xff4] ;  /* 0x000ff400010f7983 */ /* 0x000ea80000300800 */
[----:B------:R0:W-:Y:S01]  /*68f60*/  STL [R1+0x128], R12 ;  /* 0x0001280c01007387 */ /* 0x0001e20000100800 */
[----:B------:R-:W-:-:S03]  /*68f70*/  MOV R13, R14 ;  /* 0x0000000e000d7202 */ /* 0x000fc60000000f00 */
[----:B------:R1:W-:Y:S01]  /*68f80*/  STL [R1+0x124], R14 ;  /* 0x0001240e01007387 */ /* 0x0003e20000100800 */
[----:B0-----:R-:W-:Y:S01]  /*68f90*/  IADD3 R12, P4, PT, R3, R0, RZ ;  /* 0x00000000030c7210 */ /* 0x001fe20007f9e0ff */
[----:B------:R-:W-:-:S03]  /*68fa0*/  IMAD R9, R9, 0x2, R13 ;  /* 0x0000000209097824 */ /* 0x000fc600078e020d */
[----:B------:R-:W-:Y:S01]  /*68fb0*/  LEA.HI.X.SX32 R13, R3, R2, 0x1, P4 ;  /* 0x00000002030d7211 */ /* 0x000fe200020f0eff */
[----:B-1----:R-:W2:Y:S04]  /*68fc0*/  LDL.LU R14, [R1+0xff0] ;  /* 0x000ff000010e7983 */ /* 0x002ea80000300800 */
[----:B------:R-:W2:Y:S01]  /*68fd0*/  LDL.LU R3, [R1+0xfec] ;  /* 0x000fec0001037983 */ /* 0x000ea20000300800 */
[----:B-----5:R-:W-:-:S03]  /*68fe0*/  IMAD R23, R23, 0x2, R9 ;  /* 0x0000000217177824 */ /* 0x020fc600078e0209 */
[----:B------:R-:W-:Y:S04]  /*68ff0*/  STL.64 [R1+0x7f0], R12 ;  /* 0x0007f00c01007387 */ /* 0x000fe80000100a00 */
[----:B------:R0:W-:Y:S04]  /*69000*/  STL [R1+0x120], R9 ;  /* 0x0001200901007387 */ /* 0x0001e80000100800 */
[----:B0-----:R-:W5:Y:S01]  /*69010*/  LDL.LU R9, [R1+0xfe8] ;  /* 0x000fe80001097983 */ /* 0x001f620000300800 */
[----:B------:R-:W-:-:S04]  /*69020*/  IADD3 R12, P4, PT, R25, R0, RZ ;  /* 0x00000000190c7210 */ /* 0x000fc80007f9e0ff */
[----:B------:R-:W-:Y:S01]  /*69030*/  LEA.HI.X.SX32 R13, R25, R2, 0x1, P4 ;  /* 0x00000002190d7211 */ /* 0x000fe200020f0eff */
[----:B------:R0:W-:Y:S01]  /*69040*/  STL [R1+0x11c], R23 ;  /* 0x00011c1701007387 */ /* 0x0001e20000100800 */
[----:B------:R-:W-:Y:S01]  /*69050*/  IMAD.MOV.U32 R25, RZ, RZ, R27 ;  /* 0x000000ffff197224 */ /* 0x000fe200078e001b */
[----:B------:R-:W-:Y:S02]  /*69060*/  LEA R27, R21, R23, 0x1 ;  /* 0x00000017151b7211 */ /* 0x000fe400078e08ff */
[----:B------:R1:W-:Y:S04]  /*69070*/  STL.64 [R1+0x7e0], R12 ;  /* 0x0007e00c01007387 */ /* 0x0003e80000100a00 */
[----:B0-----:R-:W2:Y:S04]  /*69080*/  LDL.LU R23, [R1+0xcc] ;  /* 0x0000cc0001177983 */ /* 0x001ea80000300800 */
[----:B------:R-:W2:Y:S01]  /*69090*/  LDL.LU R21, [R1+0xc8] ;  /* 0x0000c80001157983 */ /* 0x000ea20000300800 */
[----:B-1----:R-:W-:-:S04]  /*690a0*/  IADD3 R12, P4, PT, R29, R0, RZ ;  /* 0x000000001d0c7210 */ /* 0x002fc80007f9e0ff */
[----:B------:R-:W-:Y:S01]  /*690b0*/  LEA.HI.X.SX32 R13, R29, R2, 0x1, P4 ;  /* 0x000000021d0d7211 */ /* 0x000fe200020f0eff */
[----:B----4-:R-:W-:Y:S01]  /*690c0*/  IMAD R29, R26, 0x2, R27 ;  /* 0x000000021a1d7824 */ /* 0x010fe200078e021b */
[----:B------:R-:W-:Y:S04]  /*690d0*/  STL [R1+0x118], R27 ;  /* 0x0001181b01007387 */ /* 0x000fe80000100800 */
[----:B------:R0:W-:Y:S01]  /*690e0*/  STL.64 [R1+0x7e8], R12 ;  /* 0x0007e80c01007387 */ /* 0x0001e20000100a00 */
[----:B------:R-:W-:-:S03]  /*690f0*/  IMAD R28, R28, 0x2, R29 ;  /* 0x000000021c1c7824 */ /* 0x000fc600078e021d */
[----:B0-----:R-:W4:Y:S04]  /*69100*/  LDL.LU.64 R12, [R1+0xfe0] ;  /* 0x000fe000010c7983 */ /* 0x001f280000300a00 */
[----:B------:R0:W-:Y:S02]  /*69110*/  STL [R1+0x104], R29 ;  /* 0x0001041d01007387 */ /* 0x0001e40000100800 */
[----:B0-----:R-:W0:Y:S01]  /*69120*/  LDC R29, c[0x0][0x3e8] ;  /* 0x0000fa00ff1d7b82 */ /* 0x001e220000000800 */
[----:B------:R-:W-:-:S04]  /*69130*/  IADD3 R26, P4, PT, R8, R0, RZ ;  /* 0x00000000081a7210 */ /* 0x000fc80007f9e0ff */
[----:B------:R-:W-:Y:S02]  /*69140*/  LEA.HI.X.SX32 R27, R8, R2, 0x1, P4 ;  /* 0x00000002081b7211 */ /* 0x000fe400020f0eff */
[----:B------:R-:W3:Y:S04]  /*69150*/  LDL.LU R8, [R1+0xfdc] ;  /* 0x000fdc0001087983 */ /* 0x000ee80000300800 */
[----:B------:R1:W-:Y:S04]  /*69160*/  STL.64 [R1+0x7d8], R26 ;  /* 0x0007d81a01007387 */ /* 0x0003e80000100a00 */
[----:B------:R0:W-:Y:S01]  /*69170*/  STL [R1+0x114], R28 ;  /* 0x0001141c01007387 */ /* 0x0001e20000100800 */
[----:B-1----:R-:W-:Y:S01]  /*69180*/  IADD3 R26, P4, PT, R24, R0, RZ ;  /* 0x00000000181a7210 */ /* 0x002fe20007f9e0ff */
[----:B0-----:R-:W-:-:S03]  /*69190*/  IMAD R29, R29, 0x2, R28 ;  /* 0x000000021d1d7824 */ /* 0x001fc600078e021c */
[----:B------:R-:W-:Y:S01]  /*691a0*/  LEA.HI.X.SX32 R27, R24, R2, 0x1, P4 ;  /* 0x00000002181b7211 */ /* 0x000fe200020f0eff */
[----:B------:R-:W3:Y:S04]  /*691b0*/  LDL.LU R28, [R1+0xfd8] ;  /* 0x000fd800011c7983 */ /* 0x000ee80000300800 */
[----:B------:R-:W-:Y:S04]  /*691c0*/  STL [R1+0x110], R29 ;  /* 0x0001101d01007387 */ /* 0x000fe80000100800 */
[----:B------:R5:W-:Y:S02]  /*691d0*/  STL.64 [R1+0x7c8], R26 ;  /* 0x0007c81a01007387 */ /* 0x000be40000100a00 */
[----:B-----5:R-:W-:-:S04]  /*691e0*/  IADD3 R26, P4, PT, R9, R0, RZ ;  /* 0x00000000091a7210 */ /* 0x020fc80007f9e0ff */
[----:B------:R-:W-:-:S05]  /*691f0*/  LEA.HI.X.SX32 R27, R9, R2, 0x1, P4 ;  /* 0x00000002091b7211 */ /* 0x000fca00020f0eff */
[----:B------:R0:W-:Y:S04]  /*69200*/  STL.64 [R1+0x7b8], R26 ;  /* 0x0007b81a01007387 */ /* 0x0001e80000100a00 */
[----:B0-----:R-:W5:Y:S01]  /*69210*/  LDL.LU.64 R26, [R1+0xfd0] ;  /* 0x000fd000011a7983 */ /* 0x001f620000300a00 */
[----:B------:R-:W0:Y:S01]  /*69220*/  S2R R24, SR_TID.X ;  /* 0x0000000000187919 */ /* 0x000e220000002100 */
[----:B------:R-:W-:Y:S02]  /*69230*/  LEA R11, R11, R29, 0x1 ;  /* 0x0000001d0b0b7211 */ /* 0x000fe400078e08ff */
[----:B--2---:R-:W-:-:S03]  /*69240*/  FSEL R23, R23, -INF , P0 ;  /* 0xff80000017177808 */ /* 0x004fc60000000000 */
[----:B------:R1:W-:Y:S01]  /*69250*/  STL [R1+0x100], R11 ;  /* 0x0001000b01007387 */ /* 0x0003e20000100800 */
[----:B0-----:R-:W-:Y:S01]  /*69260*/  LOP3.LUT R29, R24, 0x1ff, RZ, 0xc0, !PT ;  /* 0x000001ff181d7812 */ /* 0x001fe200078ec0ff */
[----:B------:R-:W-:-:S03]  /*69270*/  IMAD R24, R10, 0x2, R11 ;  /* 0x000000020a187824 */ /* 0x000fc600078e020b */
[----:B------:R-:W-:Y:S01]  /*69280*/  LEA R9, R29, UR9, 0x4 ;  /* 0x000000091d097c11 */ /* 0x000fe2000f8e20ff */
[----:B------:R-:W-:-:S04]  /*69290*/  IMAD.MOV.U32 R29, RZ, RZ, R24 ;  /* 0x000000ffff1d7224 */ /* 0x000fc800078e0018 */
[----:B------:R-:W-:Y:S01]  /*692a0*/  IMAD R22, R22, 0x2, R29 ;  /* 0x0000000216167824 */ /* 0x000fe200078e021d */
[----:B---3--:R-:W-:-:S04]  /*692b0*/  IADD3 R10, P4, PT, R28, R0, RZ ;  /* 0x000000001c0a7210 */ /* 0x008fc80007f9e0ff */
[----:B-1----:R-:W-:Y:S02]  /*692c0*/  LEA.HI.X.SX32 R11, R28, R2, 0x1, P4 ;  /* 0x000000021c0b7211 */ /* 0x002fe400020f0eff */
[----:B------:R-:W-:-:S03]  /*692d0*/  MOV R28, R25 ;  /* 0x00000019001c7202 */ /* 0x000fc60000000f00 */
[----:B------:R0:W-:Y:S01]  /*692e0*/  STL.64 [R1+0x7c0], R10 ;  /* 0x0007c00a01007387 */ /* 0x0001e20000100a00 */
[----:B------:R-:W-:-:S03]  /*692f0*/  IMAD R25, R20, 0x2, R22 ;  /* 0x0000000214197824 */ /* 0x000fc600078e0216 */
[----:B0-----:R-:W2:Y:S04]  /*69300*/  LDL.LU.64 R10, [R1+0xfc8] ;  /* 0x000fc800010a7983 */ /* 0x001ea80000300a00 */
[----:B------:R-:W-:Y:S04]  /*69310*/  STL [R1+0x10c], R22 ;  /* 0x00010c1601007387 */ /* 0x000fe80000100800 */
[----:B------:R0:W-:Y:S02]  /*69320*/  STL [R1+0xa4c], R23 ;  /* 0x000a4c1701007387 */ /* 0x0001e40000100800 */
[----:B0-----:R-:W-:-:S02]  /*69330*/  FSEL R23, R21, -INF , P6 ;  /* 0xff80000015177808 */ /* 0x001fc40003000000 */
[----:B------:R-:W0:Y:S03]  /*69340*/  LDC R21, c[0x0][0x3e8] ;  /* 0x0000fa00ff157b82 */ /* 0x000e260000000800 */
[----:B------:R1:W-:Y:S04]  /*69350*/  STL [R1+0xa50], R23 ;  /* 0x000a501701007387 */ /* 0x0003e80000100800 */
[----:B------:R3:W-:Y:S01]  /*69360*/  STL [R1+0xf8], R25 ;  /* 0x0000f81901007387 */ /* 0x0007e20000100800 */
[----:B-1----:R-:W1:Y:S01]  /*69370*/  LDC R23, c[0x0][0x3e8] ;  /* 0x0000fa00ff177b82 */ /* 0x002e620000000800 */
[----:B---3--:R-:W-:Y:S01]  /*69380*/  IMAD R25, R7, 0x2, R25 ;  /* 0x0000000207197824 */ /* 0x008fe200078e0219 */
[----:B-----5:R-:W-:-:S04]  /*69390*/  IADD3 R24, P0, PT, R27, R0, RZ ;  /* 0x000000001b187210 */ /* 0x020fc80007f1e0ff */
[----:B------:R-:W-:-:S05]  /*693a0*/  LEA.HI.X.SX32 R25, R27, R2, 0x1, P0 ;  /* 0x000000021b197211 */ /* 0x000fca00000f0eff */
[----:B------:R3:W-:Y:S04]  /*693b0*/  STL.64 [R1+0x7b0], R24 ;  /* 0x0007b01801007387 */ /* 0x0007e80000100a00 */
[----:B---3--:R-:W3:Y:S01]  /*693c0*/  LDL.LU.64 R24, [R1+0xfc0] ;  /* 0x000fc00001187983 */ /* 0x008ee20000300a00 */
[----:B-1----:R-:W-:-:S05]  /*693d0*/  IMAD R27, R23, 0x2, R29 ;  /* 0x00000002171b7824 */ /* 0x002fca00078e021d */
[----:B0-----:R-:W-:-:S05]  /*693e0*/  LEA R27, R21, R27, 0x1 ;  /* 0x0000001b151b7211 */ /* 0x001fca00078e08ff */
[----:B------:R-:W-:-:S04]  /*693f0*/  IMAD R27, R7, 0x2, R27 ;  /* 0x00000002071b7824 */ /* 0x000fc800078e021b */
[----:B------:R-:W-:Y:S01]  /*69400*/  IMAD R7, R6, 0x2, R27 ;  /* 0x0000000206077824 */ /* 0x000fe200078e021b */
[CC--:B--2---:R-:W-:Y:S02]  /*69410*/  IADD3 R20, P4, PT, R11.reuse, R0.reuse, RZ ;  /* 0x000000000b147210 */ /* 0x0c4fe40007f9e0ff */
[C---:B------:R-:W-:Y:S02]  /*69420*/  IADD3 R22, P6, PT, R10.reuse, R0, RZ ;  /* 0x000000000a167210 */ /* 0x040fe40007fde0ff */
[-C--:B------:R-:W-:Y:S02]  /*69430*/  LEA.HI.X.SX32 R21, R11, R2.reuse, 0x1, P4 ;  /* 0x000000020b157211 */ /* 0x080fe400020f0eff */
[----:B------:R-:W-:-:S03]  /*69440*/  LEA.HI.X.SX32 R23, R10, R2, 0x1, P6 ;  /* 0x000000020a177211 */ /* 0x000fc600030f0eff */
[----:B------:R0:W-:Y:S04]  /*69450*/  STL.64 [R1+0x790], R20 ;  /* 0x0007901401007387 */ /* 0x0001e80000100a00 */
[----:B0-----:R-:W2:Y:S04]  /*69460*/  LDL.LU.64 R20, [R1+0xfb8] ;  /* 0x000fb80001147983 */ /* 0x001ea80000300a00 */
[----:B------:R0:W-:Y:S04]  /*69470*/  STL.64 [R1+0x788], R22 ;  /* 0x0007881601007387 */ /* 0x0001e80000100a00 */
[----:B------:R-:W-:Y:S01]  /*69480*/  STL [R1+0xf0], R7 ;  /* 0x0000f00701007387 */ /* 0x000fe20000100800 */
[----:B0-----:R-:W-:-:S05]  /*69490*/  IMAD R23, R6, 0x2, R27 ;  /* 0x0000000206177824 */ /* 0x001fca00078e021b */
[----:B------:R-:W-:Y:S02]  /*694a0*/  LEA R5, R5, R23, 0x1 ;  /* 0x0000001705057211 */ /* 0x000fe400078e08ff */
[----:B---3--:R-:W-:-:S04]  /*694b0*/  IADD3 R22, P0, PT, R25, R0, RZ ;  /* 0x0000000019167210 */ /* 0x008fc80007f1e0ff */
[----:B------:R-:W-:-:S05]  /*694c0*/  LEA.HI.X.SX32 R23, R25, R2, 0x1, P0 ;  /* 0x0000000219177211 */ /* 0x000fca00000f0eff */
[----:B------:R0:W-:Y:S04]  /*694d0*/  STL.64 [R1+0x768], R22 ;  /* 0x0007681601007387 */ /* 0x0001e80000100a00 */
[----:B0-----:R-:W3:Y:S04]  /*694e0*/  LDL.LU.64 R22, [R1+0xfb0] ;  /* 0x000fb00001167983 */ /* 0x001ee80000300a00 */
[----:B------:R-:W-:Y:S01]  /*694f0*/  STL [R1+0xec], R5 ;  /* 0x0000ec0501007387 */ /* 0x000fe20000100800 */
[-C--:B--2---:R-:W-:Y:S02]  /*69500*/  IADD3 R10, P4, PT, R21, R0.reuse, RZ ;  /* 0x00000000150a7210 */ /* 0x084fe40007f9e0ff */
[----:B------:R-:W-:-:S02]  /*69510*/  IADD3 R6, P6, PT, R20, R0, RZ ;  /* 0x0000000014067210 */ /* 0x000fc40007fde0ff */
[-C--:B------:R-:W-:Y:S02]  /*69520*/  LEA.HI.X.SX32 R11, R21, R2.reuse, 0x1, P4 ;  /* 0x00000002150b7211 */ /* 0x080fe400020f0eff */
[----:B------:R-:W-:-:S03]  /*69530*/  LEA.HI.X.SX32 R7, R20, R2, 0x1, P6 ;  /* 0x0000000214077211 */ /* 0x000fc600030f0eff */
[----:B------:R0:W-:Y:S04]  /*69540*/  STL.64 [R1+0x760], R10 ;  /* 0x0007600a01007387 */ /* 0x0001e80000100a00 */
[----:B------:R1:W-:Y:S01]  /*69550*/  STL.64 [R1+0x758], R6 ;  /* 0x0007580601007387 */ /* 0x0003e20000100a00 */
[----:B0-----:R-:W-:Y:S01]  /*69560*/  IMAD R10, R4, 0x2, R5 ;  /* 0x00000002040a7824 */ /* 0x001fe200078e0205 */
[C---:B-1----:R-:W-:Y:S01]  /*69570*/  IADD3 R6, P0, PT, R8.reuse, R0, RZ ;  /* 0x0000000008067210 */ /* 0x042fe20007f1e0ff */
[----:B------:R-:W0:Y:S03]  /*69580*/  LDC R11, c[0x0][0x3e8] ;  /* 0x0000fa00ff0b7b82 */ /* 0x000e260000000800 */
[----:B------:R-:W-:Y:S01]  /*69590*/  LEA.HI.X.SX32 R7, R8, R2, 0x1, P0 ;  /* 0x0000000208077211 */ /* 0x000fe200000f0eff */
[----:B------:R-:W-:Y:S04]  /*695a0*/  STL [R1+0xdc], R10 ;  /* 0x0000dc0a01007387 */ /* 0x000fe80000100800 */
[----:B------:R1:W-:Y:S04]  /*695b0*/  STL.64 [R1+0x700], R6 ;  /* 0x0007000601007387 */ /* 0x0003e80000100a00 */
[----:B-1----:R-:W2:Y:S01]  /*695c0*/  LDL.LU.64 R6, [R1+0xfa8] ;  /* 0x000fa80001067983 */ /* 0x002ea20000300a00 */
[----:B0-----:R-:W-:-:S02]  /*695d0*/  IMAD R10, R11, 0x2, R10 ;  /* 0x000000020b0a7824 */ /* 0x001fc400078e020a */
[----:B------:R-:W0:Y:S01]  /*695e0*/  LDC R11, c[0x0][0x3e8] ;  /* 0x0000fa00ff0b7b82 */ /* 0x000e220000000800 */
[----:B---3--:R-:W-:-:S04]  /*695f0*/  IADD3 R4, P4, PT, R23, R0, RZ ;  /* 0x0000000017047210 */ /* 0x008fc80007f9e0ff */
[----:B------:R-:W-:-:S05]  /*69600*/  LEA.HI.X.SX32 R5, R23, R2, 0x1, P4 ;  /* 0x0000000217057211 */ /* 0x000fca00020f0eff */
[----:B------:R1:W-:Y:S04]  /*69610*/  STL.64 [R1+0x740], R4 ;  /* 0x0007400401007387 */ /* 0x0003e80000100a00 */
[----:B-1----:R-:W3:Y:S01]  /*69620*/  LDL.LU.64 R4, [R1+0xfa0] ;  /* 0x000fa00001047983 */ /* 0x002ee20000300a00 */
[----:B------:R-:W-:Y:S02]  /*69630*/  MOV R25, R28 ;  /* 0x0000001c00197202 */ /* 0x000fe40000000f00 */
[----:B------:R-:W1:Y:S01]  /*69640*/  LDC R28, c[0x0][0x3e8] ;  /* 0x0000fa00ff1c7b82 */ /* 0x000e620000000800 */
[----:B------:R-:W-:Y:S01]  /*69650*/  IADD3 R20, P6, PT, R22, R0, RZ ;  /* 0x0000000016147210 */ /* 0x000fe20007fde0ff */
[----:B0-----:R-:W-:-:S03]  /*69660*/  IMAD R8, R11, 0x2, R10 ;  /* 0x000000020b087824 */ /* 0x001fc600078e020a */
[----:B------:R-:W-:Y:S01]  /*69670*/  LEA.HI.X.SX32 R21, R22, R2, 0x1, P6 ;  /* 0x0000000216157211 */ /* 0x000fe200030f0eff */
[----:B------:R0:W-:Y:S04]  /*69680*/  STL [R1+0xe8], R10 ;  /* 0x0000e80a01007387 */ /* 0x0001e80000100800 */
[----:B------:R5:W-:Y:S04]  /*69690*/  STL.64 [R1+0x738], R20 ;  /* 0x0007381401007387 */ /* 0x000be80000100a00 */
[----:B------:R1:W-:Y:S01]  /*696a0*/  STL [R1+0xd0], R8 ;  /* 0x0000d00801007387 */ /* 0x0003e20000100800 */
[----:B0-----:R-:W-:-:S02]  /*696b0*/  IADD3 R10, P4, PT, R24, R0, RZ ;  /* 0x00000000180a7210 */ /* 0x001fc40007f9e0ff */
[----:B-----5:R-:W-:Y:S01]  /*696c0*/  IADD3 R20, P0, PT, R26, R0, RZ ;  /* 0x000000001a147210 */ /* 0x020fe20007f1e0ff */
[----:B-1----:R-:W-:Y:S01]  /*696d0*/  IMAD R8, R28, 0x2, R8 ;  /* 0x000000021c087824 */ /* 0x002fe200078e0208 */
[-C--:B------:R-:W-:Y:S02]  /*696e0*/  LEA.HI.X.SX32 R11, R24, R2.reuse, 0x1, P4 ;  /* 0x00000002180b7211 */ /* 0x080fe400020f0eff */
[----:B------:R-:W-:Y:S01]  /*696f0*/  LEA.HI.X.SX32 R21, R26, R2, 0x1, P0 ;  /* 0x000000021a157211 */ /* 0x000fe200000f0eff */
[----:B------:R-:W0:Y:S01]  /*69700*/  LDC R28, c[0x0][0x3e8] ;  /* 0x0000fa00ff1c7b82 */ /* 0x000e220000000800 */
[----:B------:R-:W-:-:S03]  /*69710*/  IMAD.MOV.U32 R24, RZ, RZ, R8 ;  /* 0x000000ffff187224 */ /* 0x000fc600078e0008 */
[----:B------:R0:W-:Y:S04]  /*69720*/  STL.64 [R1+0x6e8], R20 ;  /* 0x0006e81401007387 */ /* 0x0001e80000100a00 */
[----:B------:R-:W-:Y:S04]  /*69730*/  STL.64 [R1+0x6e0], R10 ;  /* 0x0006e00a01007387 */ /* 0x000fe80000100a00 */
[----:B------:R-:W1:Y:S01]  /*69740*/  LDS.128 R8, [R9] ;  /* 0x0000000009087984 */ /* 0x000e620000000c00 */
[----:B0-----:R-:W-:Y:S02]  /*69750*/  IMAD R20, R28, 0x2, R24 ;  /* 0x000000021c147824 */ /* 0x001fe400078e0218 */
[----:B------:R-:W0:Y:S01]  /*69760*/  LDC R28, c[0x0][0x3e8] ;  /* 0x0000fa00ff1c7b82 */ /* 0x000e220000000800 */
[----:B-1----:R-:W-:Y:S04]  /*69770*/  STL.64 [R1+0xe08], R8 ;  /* 0x000e080801007387 */ /* 0x002fe80000100a00 */
[----:B------:R0:W-:Y:S02]  /*69780*/  STL [R1+0xcc], R20 ;  /* 0x0000cc1401007387 */ /* 0x0001e40000100800 */
[----:B0-----:R-:W-:-:S02]  /*69790*/  LEA R20, R28, R20, 0x1 ;  /* 0x000000141c147211 */ /* 0x001fc400078e08ff */
[----:B------:R-:W0:Y:S01]  /*697a0*/  LDC R28, c[0x0][0x3e8] ;  /* 0x0000fa00ff1c7b82 */ /* 0x000e220000000800 */
[----:B------:R-:W-:-:S04]  /*697b0*/  IADD3 R22, P0, PT, R3, R0, RZ ;  /* 0x0000000003167210 */ /* 0x000fc80007f1e0ff */
[----:B------:R-:W-:Y:S01]  /*697c0*/  LEA.HI.X.SX32 R23, R3, R2, 0x1, P0 ;  /* 0x0000000203177211 */ /* 0x000fe200000f0eff */
[----:B------:R-:W-:Y:S01]  /*697d0*/  STL.64 [R1+0xe00], R10 ;  /* 0x000e000a01007387 */ /* 0x000fe20000100a00 */
[----:B--2---:R-:W-:-:S03]  /*697e0*/  IADD3 R8, P6, PT, R6, R0, RZ ;  /* 0x0000000006087210 */ /* 0x004fc60007fde0ff */
[----:B------:R-:W-:Y:S01]  /*697f0*/  STL.64 [R1+0x6c0], R22 ;  /* 0x0006c01601007387 */ /* 0x000fe20000100a00 */
[----:B0-----:R-:W-:Y:S02]  /*69800*/  IMAD R21, R28, 0x2, R20 ;  /* 0x000000021c157824 */ /* 0x001fe400078e0214 */
[----:B------:R-:W0:Y:S01]  /*69810*/  LDC R28, c[0x0][0x3e8] ;  /* 0x0000fa00ff1c7b82 */ /* 0x000e220000000800 */
[----:B------:R-:W-:Y:S01]  /*69820*/  LEA.HI.X.SX32 R9, R6, R2, 0x1, P6 ;  /* 0x0000000206097211 */ /* 0x000fe200030f0eff */
[----:B------:R1:W-:Y:S06]  /*69830*/  STL [R1+0xc8], R20 ;  /* 0x0000c81401007387 */ /* 0x0003ec0000100800 */
[----:B-1----:R-:W1:Y:S01]  /*69840*/  LDC R20, c[0x0][0x3e8] ;  /* 0x0000fa00ff147b82 */ /* 0x002e620000000800 */
[----:B---3--:R-:W-:-:S02]  /*69850*/  IADD3 R22, P0, PT, R4, R0, RZ ;  /* 0x0000000004167210 */ /* 0x008fc40007f1e0ff */
[C---:B------:R-:W-:Y:S02]  /*69860*/  IADD3 R10, P4, PT, R5.reuse, R0, RZ ;  /* 0x00000000050a7210 */ /* 0x040fe40007f9e0ff */
[-C--:B------:R-:W-:Y:S02]  /*69870*/  LEA.HI.X.SX32 R23, R4, R2.reuse, 0x1, P0 ;  /* 0x0000000204177211 */ /* 0x080fe400000f0eff */
[----:B------:R-:W-:-:S03]  /*69880*/  LEA.HI.X.SX32 R11, R5, R2, 0x1, P4 ;  /* 0x00000002050b7211 */ /* 0x000fc600020f0eff */
[----:B------:R-:W-:Y:S04]  /*69890*/  STL.64 [R1+0x6b8], R22 ;  /* 0x0006b81601007387 */ /* 0x000fe80000100a00 */
[----:B------:R-:W-:Y:S04]  /*698a0*/  STL.64 [R1+0x6b0], R10 ;  /* 0x0006b00a01007387 */ /* 0x000fe80000100a00 */
[----:B------:R0:W-:Y:S04]  /*698b0*/  STL.64 [R1+0x6a8], R8 ;  /* 0x0006a80801007387 */ /* 0x0001e80000100a00 */
[----:B------:R-:W2:Y:S01]  /*698c0*/  LDL.LU R6, [R1+0x8] ;  /* 0x0000080001067983 */ /* 0x000ea20000300800 */
[----:B0-----:R-:W-:-:S02]  /*698d0*/  IMAD R8, R28, 0x2, R21 ;  /* 0x000000021c087824 */ /* 0x001fc400078e0215 */
[----:B------:R-:W0:Y:S01]  /*698e0*/  LDC R28, c[0x0][0x3e8] ;  /* 0x0000fa00ff1c7b82 */ /* 0x000e220000000800 */
[----:B------:R-:W-:-:S04]  /*698f0*/  IADD3 R10, P0, PT, R7, R0, RZ ;  /* 0x00000000070a7210 */ /* 0x000fc80007f1e0ff */
[----:B------:R-:W-:-:S05]  /*69900*/  LEA.HI.X.SX32 R11, R7, R2, 0x1, P0 ;  /* 0x00000002070b7211 */ /* 0x000fca00000f0eff */
[----:B------:R0:W-:Y:S02]  /*69910*/  STL.64 [R1+0x678], R10 ;  /* 0x0006780a01007387 */ /* 0x0001e40000100a00 */
[----:B0-----:R-:W-:Y:S02]  /*69920*/  IMAD R10, R28, 0x2, R8 ;  /* 0x000000021c0a7824 */ /* 0x001fe400078e0208 */
[----:B------:R-:W0:Y:S01]  /*69930*/  LDC R28, c[0x0][0x3e8] ;  /* 0x0000fa00ff1c7b82 */ /* 0x000e220000000800 */
[CC--:B----4-:R-:W-:Y:S02]  /*69940*/  IADD3 R22, P4, PT, R12.reuse, R0.reuse, RZ ;  /* 0x000000000c167210 */ /* 0x0d0fe40007f9e0ff */
[C---:B------:R-:W-:Y:S02]  /*69950*/  IADD3 R4, P6, PT, R13.reuse, R0, RZ ;  /* 0x000000000d047210 */ /* 0x040fe40007fde0ff */
[-C--:B------:R-:W-:Y:S02]  /*69960*/  LEA.HI.X.SX32 R23, R12, R2.reuse, 0x1, P4 ;  /* 0x000000020c177211 */ /* 0x080fe400020f0eff */
[----:B------:R-:W-:Y:S01]  /*69970*/  LEA.HI.X.SX32 R5, R13, R2, 0x1, P6 ;  /* 0x000000020d057211 */ /* 0x000fe200030f0eff */
[----:B------:R-:W-:Y:S04]  /*69980*/  STL [R1+0xf68], R8 ;  /* 0x000f680801007387 */ /* 0x000fe80000100800 */
[----:B------:R3:W-:Y:S01]  /*69990*/  STL.64 [R1+0x670], R22 ;  /* 0x0006701601007387 */ /* 0x0007e20000100a00 */
[----:B0-----:R-:W-:-:S02]  /*699a0*/  LEA R3, R28, R10, 0x1 ;  /* 0x0000000a1c037211 */ /* 0x001fc400078e08ff */
[----:B------:R-:W0:Y:S01]  /*699b0*/  LDC R28, c[0x0][0x3e8] ;  /* 0x0000fa00ff1c7b82 */ /* 0x000e220000000800 */
[----:B------:R4:W-:Y:S04]  /*699c0*/  STL.64 [R1+0x668], R4 ;  /* 0x0006680401007387 */ /* 0x0009e80000100a00 */
[----:B------:R-:W5:Y:S04]  /*699d0*/  LDL.LU R9, [R1+0x10] ;  /* 0x0000100001097983 */ /* 0x000f680000300800 */
[----:B------:R0:W-:Y:S01]  /*699e0*/  STL [R1+0xa8], R3 ;  /* 0x0000a80301007387 */ /* 0x0001e20000100800 */
[----:B---3--:R-:W-:-:S02]  /*699f0*/  IADD3 R22, P0, PT, R14, R0, RZ ;  /* 0x000000000e167210 */ /* 0x008fc40007f1e0ff */
[----:B------:R-:W-:Y:S02]  /*69a00*/  IADD3 R12, P4, PT, R15, R0, RZ ;  /* 0x000000000f0c7210 */ /* 0x000fe40007f9e0ff */
[----:B------:R-:W-:Y:S02]  /*69a10*/  LEA.HI.X.SX32 R23, R14, R2, 0x1, P0 ;  /* 0x000000020e177211 */ /* 0x000fe400000f0eff */
[----:B------:R-:W-:Y:S02]  /*69a20*/  IADD3 R14, P0, PT, R17, R0, RZ ;  /* 0x00000000110e7210 */ /* 0x000fe40007f1e0ff */
[----:B------:R-:W-:Y:S02]  /*69a30*/  LEA.HI.X.SX32 R13, R15, R2, 0x1, P4 ;  /* 0x000000020f0d7211 */ /* 0x000fe400020f0eff */
[----:B----4-:R-:W-:Y:S01]  /*69a40*/  IADD3 R4, P6, PT, R16, R0, RZ ;  /* 0x0000000010047210 */ /* 0x010fe20007fde0ff */
[----:B0-----:R-:W-:Y:S02]  /*69a50*/  IMAD R3, R28, 0x2, R3 ;  /* 0x000000021c037824 */ /* 0x001fe400078e0203 */
[----:B------:R-:W3:Y:S04]  /*69a60*/  LDL.LU R28, [R1+0x18] ;  /* 0x00001800011c7983 */ /* 0x000ee80000300800 */
[----:B------:R-:W4:Y:S04]  /*69a70*/  LDL.LU R8, [R1+0x14] ;  /* 0x0000140001087983 */ /* 0x000f280000300800 */
[----:B------:R-:W-:Y:S04]  /*69a80*/  STL.64 [R1+0x648], R22 ;  /* 0x0006481601007387 */ /* 0x000fe80000100a00 */
[----:B------:R1:W-:Y:S01]  /*69a90*/  STL [R1+0x34], R3 ;  /* 0x0000340301007387 */ /* 0x0003e20000100800 */
[----:B------:R-:W-:-:S02]  /*69aa0*/  LEA.HI.X.SX32 R5, R16, R2, 0x1, P6 ;  /* 0x0000000210057211 */ /* 0x000fc400030f0eff */
[----:B------:R-:W-:Y:S01]  /*69ab0*/  LEA.HI.X.SX32 R15, R17, R2, 0x1, P0 ;  /* 0x00000002110f7211 */ /* 0x000fe200000f0eff */
[----:B------:R-:W-:Y:S04]  /*69ac0*/  STL.64 [R1+0x730], R12 ;  /* 0x0007300c01007387 */ /* 0x000fe80000100a00 */
[----:B------:R-:W-:Y:S01]  /*69ad0*/  STL.64 [R1+0x728], R4 ;  /* 0x0007280401007387 */ /* 0x000fe20000100a00 */
[----:B-1----:R-:W-:Y:S01]  /*69ae0*/  IMAD R3, R20, 0x2, R3 ;  /* 0x0000000214037824 */ /* 0x002fe200078e0203 */
[----:B------:R-:W0:Y:S08]  /*69af0*/  LDC R22, c[0x0][0x3e8] ;  /* 0x0000fa00ff167b82 */ /* 0x000e300000000800 */
[----:B------:R-:W1:Y:S01]  /*69b00*/  LDC R20, c[0x0][0x3e8] ;  /* 0x0000fa00ff147b82 */ /* 0x000e620000000800 */
[----:B------:R-:W-:Y:S04]  /*69b10*/  STL [R1+0x30], R3 ;  /* 0x0000300301007387 */ /* 0x000fe80000100800 */
[----:B------:R0:W-:Y:S04]  /*69b20*/  STL.64 [R1+0x718], R14 ;  /* 0x0007180e01007387 */ /* 0x0001e80000100a00 */
[----:B0-----:R-:W4:Y:S04]  /*69b30*/  LDL.LU R14, [R1+0x1c] ;  /* 0x00001c00010e7983 */ /* 0x001f280000300800 */
[----:B------:R-:W4:Y:S01]  /*69b40*/  LDL.LU R23, [R1+0x48] ;  /* 0x0000480001177983 */ /* 0x000f220000300800 */
[----:B-1----:R-:W-:-:S02]  /*69b50*/  IMAD R11, R20, 0x2, R3 ;  /* 0x00000002140b7824 */ /* 0x002fc400078e0203 */
[----:B------:R-:W0:Y:S08]  /*69b60*/  LDC R20, c[0x0][0x3e8] ;  /* 0x0000fa00ff147b82 */ /* 0x000e300000000800 */
[----:B------:R-:W1:Y:S01]  /*69b70*/  LDC R3, c[0x0][0x3e8] ;  /* 0x0000fa00ff037b82 */ /* 0x000e620000000800 */
[----:B------:R-:W-:-:S04]  /*69b80*/  IADD3 R12, P4, PT, R18, R0, RZ ;  /* 0x00000000120c7210 */ /* 0x000fc80007f9e0ff */
[----:B------:R-:W-:-:S05]  /*69b90*/  LEA.HI.X.SX32 R13, R18, R2, 0x1, P4 ;  /* 0x00000002120d7211 */ /* 0x000fca00020f0eff */
[----:B------:R0:W-:Y:S04]  /*69ba0*/  STL.64 [R1+0x710], R12 ;  /* 0x0007100c01007387 */ /* 0x0001e80000100a00 */
[----:B0-----:R-:W4:Y:S01]  /*69bb0*/  LDL.LU R12, [R1+0x44] ;  /* 0x00004400010c7983 */ /* 0x001f220000300800 */
[C---:B------:R-:W-:Y:S01]  /*69bc0*/  LEA R26, R20.reuse, R19, 0x1 ;  /* 0x00000013141a7211 */ /* 0x040fe200078e08ff */
[----:B------:R-:W-:-:S04]  /*69bd0*/  IMAD R20, R20, 0x2, R19 ;  /* 0x0000000214147824 */ /* 0x000fc800078e0213 */
[----:B-1----:R-:W-:Y:S02]  /*69be0*/  IMAD R20, R3, 0x2, R20 ;  /* 0x0000000203147824 */ /* 0x002fe400078e0214 */
[----:B------:R-:W-:Y:S02]  /*69bf0*/  IMAD R3, R22, 0x2, R11 ;  /* 0x0000000216037824 */ /* 0x000fe400078e020b */
[----:B------:R-:W0:Y:S01]  /*69c00*/  LDC R22, c[0x0][0x3e8] ;  /* 0x0000fa00ff167b82 */ /* 0x000e220000000800 */
[CC--:B------:R-:W-:Y:S02]  /*69c10*/  IADD3 R4, P6, PT, R19.reuse, R0.reuse, RZ ;  /* 0x0000000013047210 */ /* 0x0c0fe40007fde0ff */
[C---:B------:R-:W-:Y:S02]  /*69c20*/  IADD3 R18, P0, PT, R26.reuse, R0, RZ ;  /* 0x000000001a127210 */ /* 0x040fe40007f1e0ff */
[-C--:B------:R-:W-:Y:S02]  /*69c30*/  LEA.HI.X.SX32 R5, R19, R2.reuse, 0x1, P6 ;  /* 0x0000000213057211 */ /* 0x080fe400030f0eff */
[----:B------:R-:W-:-:S03]  /*69c40*/  LEA.HI.X.SX32 R19, R26, R2, 0x1, P0 ;  /* 0x000000021a137211 */ /* 0x000fc600000f0eff */
[----:B------:R-:W-:Y:S04]  /*69c50*/  STL.64 [R1+0x7d0], R4 ;  /* 0x0007d00401007387 */ /* 0x000fe80000100a00 */
[----:B------:R0:W-:Y:S04]  /*69c60*/  STL [R1], R3 ;  /* 0x0000000301007387 */ /* 0x0001e80000100800 */
[----:B------:R-:W4:Y:S04]  /*69c70*/  LDL.LU R13, [R1+0x4c] ;  /* 0x00004c00010d7983 */ /* 0x000f280000300800 */
[----:B------:R-:W-:Y:S04]  /*69c80*/  STL.64 [R1+0x7a8], R18 ;  /* 0x0007a81201007387 */ /* 0x000fe80000100a00 */
[----:B------:R-:W-:Y:S04]  /*69c90*/  STL.64 [R1+0xf70], R10 ;  /* 0x000f700a01007387 */ /* 0x000fe80000100a00 */
[----:B------:R-:W4:Y:S01]  /*69ca0*/  LDL.LU R26, [R1+0x54] ;  /* 0x00005400011a7983 */ /* 0x000f220000300800 */
[----:B0-----:R-:W-:-:S02]  /*69cb0*/  LEA R3, R22, R3, 0x1 ;  /* 0x0000000316037211 */ /* 0x001fc400078e08ff */
[----:B------:R-:W0:Y:S01]  /*69cc0*/  LDC R22, c[0x0][0x3e8] ;  /* 0x0000fa00ff167b82 */ /* 0x000e220000000800 */
[----:B------:R-:W-:-:S04]  /*69cd0*/  IADD3 R16, P4, PT, R20, R0, RZ ;  /* 0x0000000014107210 */ /* 0x000fc80007f9e0ff */
[----:B------:R-:W-:Y:S02]  /*69ce0*/  LEA.HI.X.SX32 R17, R20, R2, 0x1, P4 ;  /* 0x0000000214117211 */ /* 0x000fe400020f0eff */
[----:B------:R-:W4:Y:S04]  /*69cf0*/  LDL.LU R20, [R1+0x50] ;  /* 0x0000500001147983 */ /* 0x000f280000300800 */
[----:B------:R-:W-:Y:S01]  /*69d00*/  STL.64 [R1+0x7a0], R16 ;  /* 0x0007a01001007387 */ /* 0x000fe20000100a00 */
[----:B--2---:R-:W-:-:S04]  /*69d10*/  IADD3 R4, P6, PT, R6, R0, RZ ;  /* 0x0000000006047210 */ /* 0x004fc80007fde0ff */
[----:B------:R-:W-:-:S05]  /*69d20*/  LEA.HI.X.SX32 R5, R6, R2, 0x1, P6 ;  /* 0x0000000206057211 */ /* 0x000fca00030f0eff */
[----:B------:R0:W-:Y:S02]  /*69d30*/  STL.64 [R1+0x798], R4 ;  /* 0x0007980401007387 */ /* 0x0001e40000100a00 */
[----:B0-----:R-:W-:Y:S02]  /*69d40*/  IMAD R4, R22, 0x2, R3 ;  /* 0x0000000216047824 */ /* 0x001fe400078e0203 */
[----:B------:R-:W0:Y:S01]  /*69d50*/  LDC R22, c[0x0][0x3e8] ;  /* 0x0000fa00ff167b82 */ /* 0x000e220000000800 */
[----:B------:R-:W-:Y:S04]  /*69d60*/  STL [R1+0xf80], R3 ;  /* 0x000f800301007387 */ /* 0x000fe80000100800 */
[----:B------:R-:W2:Y:S01]  /*69d70*/  LDL.LU R15, [R1+0x58] ;  /* 0x00005800010f7983 */ /* 0x000ea20000300800 */
[----:B0-----:R-:W-:Y:S01]  /*69d80*/  IMAD R5, R22, 0x2, R4 ;  /* 0x0000000216057824 */ /* 0x001fe200078e0204 */
[----:B-----5:R-:W-:-:S04]  /*69d90*/  IADD3 R16, P0, PT, R9, R0, RZ ;  /* 0x0000000009107210 */ /* 0x020fc80007f1e0ff */
[----:B------:R-:W-:Y:S02]  /*69da0*/  LEA.HI.X.SX32 R17, R9, R2, 0x1, P0 ;  /* 0x0000000209117211 */ /* 0x000fe400000f0eff */
[----:B------:R-:W0:Y:S03]  /*69db0*/  LDC R9, c[0x0][0x3e8] ;  /* 0x0000fa00ff097b82 */ /* 0x000e260000000800 */
[----:B------:R1:W-:Y:S04]  /*69dc0*/  STL.64 [R1+0x780], R16 ;  /* 0x0007801001007387 */ /* 0x0003e80000100a00 */
[----:B------:R-:W5:Y:S01]  /*69dd0*/  LDL.LU R22, [R1+0x60] ;  /* 0x0000600001167983 */ /* 0x000f620000300800 */
[----:B---3--:R-:W-:-:S04]  /*69de0*/  IADD3 R10, P4, PT, R28, R0, RZ ;  /* 0x000000001c0a7210 */ /* 0x008fc80007f9e0ff */
[----:B------:R-:W-:Y:S02]  /*69df0*/  LEA.HI.X.SX32 R11, R28, R2, 0x1, P4 ;  /* 0x000000021c0b7211 */ /* 0x000fe400020f0eff */
[----:B------:R-:W3:Y:S01]  /*69e00*/  LDL.LU R28, [R1+0x5c] ;  /* 0x00005c00011c7983 */ /* 0x000ee20000300800 */
[----:B----4-:R-:W-:-:S04]  /*69e10*/  IADD3 R6, P6, PT, R8, R0, RZ ;  /* 0x0000000008067210 */ /* 0x010fc80007fde0ff */
[----:B------:R-:W-:Y:S01]  /*69e20*/  LEA.HI.X.SX32 R7, R8, R2, 0x1, P6 ;  /* 0x0000000208077211 */ /* 0x000fe200030f0eff */
[----:B------:R-:W-:Y:S04]  /*69e30*/  STL.64 [R1+0x778], R10 ;  /* 0x0007780a01007387 */ /* 0x000fe80000100a00 */
[----:B------:R0:W-:Y:S04]  /*69e40*/  STL.64 [R1+0x770], R6 ;  /* 0x0007700601007387 */ /* 0x0001e80000100a00 */
[----:B------:R-:W-:Y:S04]  /*69e50*/  STL.64 [R1+0xf50], R4 ;  /* 0x000f500401007387 */ /* 0x000fe80000100a00 */
[----:B------:R-:W4:Y:S01]  /*69e60*/  LDL.LU R18, [R1+0x64] ;  /* 0x0000640001127983 */ /* 0x000f220000300800 */
[----:B-1----:R-:W-:-:S02]  /*69e70*/  IADD3 R16, P0, PT, R14, R0, RZ ;  /* 0x000000000e107210 */ /* 0x002fc40007f1e0ff */
[----:B------:R-:W-:Y:S01]  /*69e80*/  IADD3 R8, P4, PT, R23, R0, RZ ;  /* 0x0000000017087210 */ /* 0x000fe20007f9e0ff */
[----:B0-----:R-:W-:Y:S01]  /*69e90*/  IMAD R6, R9, 0x2, R5 ;  /* 0x0000000209067824 */ /* 0x001fe200078e0205 */
[----:B------:R-:W0:Y:S01]  /*69ea0*/  LDC R7, c[0x0][0x3e8] ;  /* 0x0000fa00ff077b82 */ /* 0x000e220000000800 */
[-C--:B------:R-:W-:Y:S02]  /*69eb0*/  LEA.HI.X.SX32 R17, R14, R2.reuse, 0x1, P0 ;  /* 0x000000020e117211 */ /* 0x080fe400000f0eff */
[----:B------:R-:W-:-:S03]  /*69ec0*/  LEA.HI.X.SX32 R9, R23, R2, 0x1, P4 ;  /* 0x0000000217097211 */ /* 0x000fc600020f0eff */
[----:B------:R-:W-:Y:S04]  /*69ed0*/  STL.64 [R1+0x708], R16 ;  /* 0x0007081001007387 */ /* 0x000fe80000100a00 */
[----:B------:R1:W-:Y:S04]  /*69ee0*/  STL.64 [R1+0x750], R8 ;  /* 0x0007500801007387 */ /* 0x0003e80000100a00 */
[----:B-1----:R-:W4:Y:S04]  /*69ef0*/  LDL.LU R8, [R1+0x6c] ;  /* 0x00006c0001087983 */ /* 0x002f280000300800 */
[----:B------:R-:W4:Y:S01]  /*69f00*/  LDL.LU R23, [R1+0x68] ;  /* 0x0000680001177983 */ /* 0x000f220000300800 */
[----:B------:R-:W1:Y:S01]  /*69f10*/  LDC R9, c[0x0][0x3e8] ;  /* 0x0000fa00ff097b82 */ /* 0x000e620000000800 */
[----:B0-----:R-:W-:-:S02]  /*69f20*/  LEA R7, R7, R6, 0x1 ;  /* 0x0000000607077211 */ /* 0x001fc400078e08ff */
[----:B------:R-:W-:-:S04]  /*69f30*/  IADD3 R10, P6, PT, R12, R0, RZ ;  /* 0x000000000c0a7210 */ /* 0x000fc80007fde0ff */
[----:B------:R-:W-:Y:S01]  /*69f40*/  LEA.HI.X.SX32 R11, R12, R2, 0x1, P6 ;  /* 0x000000020c0b7211 */ /* 0x000fe200030f0eff */
[----:B-1----:R-:W-:Y:S02]  /*69f50*/  IMAD R12, R9, 0x2, R7 ;  /* 0x00000002090c7824 */ /* 0x002fe400078e0207 */
[----:B------:R-:W0:Y:S01]  /*69f60*/  LDC R9, c[0x0][0x3e8] ;  /* 0x0000fa00ff097b82 */ /* 0x000e220000000800 */
[C---:B------:R-:W-:Y:S01]  /*69f70*/  IADD3 R16, P0, PT, R13.reuse, R0, RZ ;  /* 0x000000000d107210 */ /* 0x040fe20007f1e0ff */
[----:B------:R1:W-:Y:S04]  /*69f80*/  STL.64 [R1+0x748], R10 ;  /* 0x0007480a01007387 */ /* 0x0003e80000100a00 */
[----:B------:R-:W-:Y:S04]  /*69f90*/  STL.64 [R1+0xf58], R6 ;  /* 0x000f580601007387 */ /* 0x000fe80000100a00 */
[----:B------:R-:W4:Y:S01]  /*69fa0*/  LDL.LU R19, [R1+0x70] ;  /* 0x0000700001137983 */ /* 0x000f220000300800 */
[----:B------:R-:W-:-:S05]  /*69fb0*/  LEA.HI.X.SX32 R17, R13, R2, 0x1, P0 ;  /* 0x000000020d117211 */ /* 0x000fca00000f0eff */
[----:B------:R0:W-:Y:S01]  /*69fc0*/  STL.64 [R1+0x6f8], R16 ;  /* 0x0006f81001007387 */ /* 0x0001e20000100a00 */
[----:B-1----:R-:W-:-:S04]  /*69fd0*/  IADD3 R10, P4, PT, R26, R0, RZ ;  /* 0x000000001a0a7210 */ /* 0x002fc80007f9e0ff */
[----:B------:R-:W-:Y:S02]  /*69fe0*/  LEA.HI.X.SX32 R11, R26, R2, 0x1, P4 ;  /* 0x000000021a0b7211 */ /* 0x000fe400020f0eff */
[----:B------:R-:W4:Y:S01]  /*69ff0*/  LDL.LU R26, [R1+0x78] ;  /* 0x00007800011a7983 */ /* 0x000f220000300800 */
[----:B0-----:R-:W-:Y:S01]  /*6a000*/  IMAD R13, R9, 0x2, R12 ;  /* 0x00000002090d7824 */ /* 0x001fe200078e020c */
[C---:B------:R-:W-:Y:S01]  /*6a010*/  IADD3 R4, P6, PT, R20.reuse, R0, RZ ;  /* 0x0000000014047210 */ /* 0x040fe20007fde0ff */
[----:B------:R-:W0:Y:S01]  /*6a020*/  LDC R9, c[0x0][0x3e8] ;  /* 0x0000fa00ff097b82 */ /* 0x000e220000000800 */
[----:B------:R2:W-:Y:S07]  /*6a030*/  STL.64 [R1+0x6f0], R10 ;  /* 0x0006f00a01007387 */ /* 0x0005ee0000100a00 */
[----:B------:R-:W1:Y:S01]  /*6a040*/  LDC R16, c[0x0][0x3e8] ;  /* 0x0000fa00ff107b82 */ /* 0x000e620000000800 */
[----:B------:R-:W-:-:S07]  /*6a050*/  LEA.HI.X.SX32 R5, R20, R2, 0x1, P6 ;  /* 0x0000000214057211 */ /* 0x000fce00030f0eff */
[----:B------:R-:W1:Y:S01]  /*6a060*/  LDC R17, c[0x0][0x3e8] ;  /* 0x0000fa00ff117b82 */ /* 0x000e620000000800 */
[----:B------:R-:W4:Y:S01]  /*6a070*/  LDL.LU R20, [R1+0x74] ;  /* 0x0000740001147983 */ /* 0x000f220000300800 */
[----:B0-----:R-:W-:-:S06]  /*6a080*/  IMAD R14, R9, 0x2, R13 ;  /* 0x00000002090e7824 */ /* 0x001fcc00078e020d */
[----:B------:R-:W0:Y:S01]  /*6a090*/  LDC R9, c[0x0][0x3e8] ;  /* 0x0000fa00ff097b82 */ /* 0x000e220000000800 */
[----:B------:R3:W-:Y:S04]  /*6a0a0*/  STL.64 [R1+0x720], R4 ;  /* 0x0007200401007387 */ /* 0x0007e80000100a00 */
[----:B------:R-:W-:Y:S01]  /*6a0b0*/  STL.64 [R1+0xf40], R12 ;  /* 0x000f400c01007387 */ /* 0x000fe20000100a00 */
[----:B--2---:R-:W-:-:S04]  /*6a0c0*/  IADD3 R10, P0, PT, R15, R0, RZ ;  /* 0x000000000f0a7210 */ /* 0x004fc80007f1e0ff */
[----:B------:R-:W-:Y:S02]  /*6a0d0*/  LEA.HI.X.SX32 R11, R15, R2, 0x1, P0 ;  /* 0x000000020f0b7211 */ /* 0x000fe400000f0eff */
[----:B0-----:R-:W-:Y:S02]  /*6a0e0*/  LEA R15, R9, R14, 0x1 ;  /* 0x0000000e090f7211 */ /* 0x001fe400078e08ff */
[----:B------:R-:W2:Y:S04]  /*6a0f0*/  LDL R9, [R1+0x7c] ;  /* 0x00007c0001097983 */ /* 0x000ea80000100800 */
[----:B------:R4:W-:Y:S01]  /*6a100*/  STL.64 [R1+0x6d8], R10 ;  /* 0x0006d80a01007387 */ /* 0x0009e20000100a00 */
[----:B-----5:R-:W-:-:S04]  /*6a110*/  IADD3 R6, P4, PT, R22, R0, RZ ;  /* 0x0000000016067210 */ /* 0x020fc80007f9e0ff */
[----:B------:R-:W-:Y:S02]  /*6a120*/  LEA.HI.X.SX32 R7, R22, R2, 0x1, P4 ;  /* 0x0000000216077211 */ /* 0x000fe400020f0eff */
[----:B------:R-:W5:Y:S04]  /*6a130*/  LDL.LU R22, [R1+0x84] ;  /* 0x0000840001167983 */ /* 0x000f680000300800 */
[----:B------:R0:W-:Y:S01]  /*6a140*/  STL.64 [R1+0x6d0], R6 ;  /* 0x0006d00601007387 */ /* 0x0001e20000100a00 */
[----:B---3--:R-:W-:-:S04]  /*6a150*/  IADD3 R4, P6, PT, R28, R0, RZ ;  /* 0x000000001c047210 */ /* 0x008fc80007fde0ff */
[----:B------:R-:W-:Y:S02]  /*6a160*/  LEA.HI.X.SX32 R5, R28, R2, 0x1, P6 ;  /* 0x000000021c057211 */ /* 0x000fe400030f0eff */
[----:B------:R-:W3:Y:S04]  /*6a170*/  LDL.LU R28, [R1+0x80] ;  /* 0x00008000011c7983 */ /* 0x000ee80000300800 */
[----:B------:R0:W-:Y:S01]  /*6a180*/  STL.64 [R1+0x6c8], R4 ;  /* 0x0006c80401007387 */ /* 0x0001e20000100a00 */
[----:B----4-:R-:W-:-:S03]  /*6a190*/  IADD3 R10, P0, PT, R18, R0, RZ ;  /* 0x00000000120a7210 */ /* 0x010fc60007f1e0ff */
[----:B------:R-:W-:Y:S04]  /*6a1a0*/  STL.64 [R1+0xf38], R14 ;  /* 0x000f380e01007387 */ /* 0x000fe80000100a00 */
[----:B------:R-:W4:Y:S01]  /*6a1b0*/  LDL.LU R3, [R1+0x88] ;  /* 0x0000880001037983 */ /* 0x000f220000300800 */
[----:B------:R-:W-:-:S05]  /*6a1c0*/  LEA.HI.X.SX32 R11, R18, R2, 0x1, P0 ;  /* 0x00000002120b7211 */ /* 0x000fca00000f0eff */
[----:B------:R0:W-:Y:S02]  /*6a1d0*/  STL.64 [R1+0x6a0], R10 ;  /* 0x0006a00a01007387 */ /* 0x0001e40000100a00 */
[CC--:B0-----:R-:W-:Y:S02]  /*6a1e0*/  IADD3 R6, P4, PT, R8.reuse, R0.reuse, RZ ;  /* 0x0000000008067210 */ /* 0x0c1fe40007f9e0ff */
[C---:B------:R-:W-:Y:S02]  /*6a1f0*/  IADD3 R4, P6, PT, R23.reuse, R0, RZ ;  /* 0x0000000017047210 */ /* 0x040fe40007fde0ff */
[-C--:B------:R-:W-:Y:S02]  /*6a200*/  LEA.HI.X.SX32 R7, R8, R2.reuse, 0x1, P4 ;  /* 0x0000000208077211 */ /* 0x080fe400020f0eff */
[----:B------:R-:W-:Y:S01]  /*6a210*/  LEA.HI.X.SX32 R5, R23, R2, 0x1, P6 ;  /* 0x0000000217057211 */ /* 0x000fe200030f0eff */
[----:B------:R-:W-:Y:S02]  /*6a220*/  IMAD.MOV.U32 R23, RZ, RZ, R25 ;  /* 0x000000ffff177224 */ /* 0x000fe400078e0019 */
[----:B-1----:R-:W-:Y:S01]  /*6a230*/  IMAD R16, R16, 0x2, R15 ;  /* 0x0000000210107824 */ /* 0x002fe200078e020f */
[----:B------:R-:W0:Y:S01]  /*6a240*/  LDC R8, c[0x0][0x3e8] ;  /* 0x0000fa00ff087b82 */ /* 0x000e220000000800 */
[----:B------:R-:W-:Y:S04]  /*6a250*/  STL.64 [R1+0x698], R6 ;  /* 0x0006980601007387 */ /* 0x000fe80000100a00 */
[----:B------:R-:W4:Y:S04]  /*6a260*/  LDL.LU R25, [R1+0x90] ;  /* 0x0000900001197983 */ /* 0x000f280000300800 */
[----:B------:R1:W-:Y:S04]  /*6a270*/  STL.64 [R1+0x690], R4 ;  /* 0x0006900401007387 */ /* 0x0003e80000100a00 */
[----:B------:R-:W4:Y:S01]  /*6a280*/  LDL.LU R10, [R1+0x8c] ;  /* 0x00008c00010a7983 */ /* 0x000f220000300800 */
[----:B------:R-:W-:-:S05]  /*6a290*/  IMAD R17, R17, 0x2, R16 ;  /* 0x0000000211117824 */ /* 0x000fca00078e0210 */
[----:B------:R-:W-:Y:S04]  /*6a2a0*/  STL.64 [R1+0xf30], R16 ;  /* 0x000f301001007387 */ /* 0x000fe80000100a00 */
[----:B------:R-:W-:Y:S01]  /*6a2b0*/  STL [R1+0xf48], R17 ;  /* 0x000f481101007387 */ /* 0x000fe20000100800 */
[----:B-1----:R-:W-:-:S04]  /*6a2c0*/  IADD3 R4, P0, PT, R19, R0, RZ ;  /* 0x0000000013047210 */ /* 0x002fc80007f1e0ff */
[----:B------:R-:W-:-:S05]  /*6a2d0*/  LEA.HI.X.SX32 R5, R19, R2, 0x1, P0 ;  /* 0x0000000213057211 */ /* 0x000fca00000f0eff */
[----:B------:R1:W-:Y:S01]  /*6a2e0*/  STL.64 [R1+0x660], R4 ;  /* 0x0006600401007387 */ /* 0x0003e20000100a00 */
[----:B------:R-:W-:-:S04]  /*6a2f0*/  IADD3 R12, P4, PT, R26, R0, RZ ;  /* 0x000000001a0c7210 */ /* 0x000fc80007f9e0ff */
[----:B------:R-:W-:Y:S01]  /*6a300*/  LEA.HI.X.SX32 R13, R26, R2, 0x1, P4 ;  /* 0x000000021a0d7211 */ /* 0x000fe200020f0eff */
[----:B-1----:R-:W4:Y:S04]  /*6a310*/  LDL.LU R4, [R1+0x94] ;  /* 0x0000940001047983 */ /* 0x002f280000300800 */
[----:B------:R-:W4:Y:S04]  /*6a320*/  LDL.LU R11, [R1+0x9c] ;  /* 0x00009c00010b7983 */ /* 0x000f280000300800 */
[----:B------:R2:W-:Y:S04]  /*6a330*/  STL.64 [R1+0x658], R12 ;  /* 0x0006580c01007387 */ /* 0x0005e80000100a00 */
[----:B------:R-:W4:Y:S01]  /*6a340*/  LDL.LU R26, [R1+0x98] ;  /* 0x00009800011a7983 */ /* 0x000f220000300800 */
[----:B0-----:R-:W-:-:S02]  /*6a350*/  LEA R18, R8, R17, 0x1 ;  /* 0x0000001108127211 */ /* 0x001fc400078e08ff */
[----:B------:R-:W0:Y:S01]  /*6a360*/  LDC R8, c[0x0][0x3e8] ;  /* 0x0000fa00ff087b82 */ /* 0x000e220000000800 */
[----:B------:R-:W-:-:S04]  /*6a370*/  IADD3 R6, P6, PT, R20, R0, RZ ;  /* 0x0000000014067210 */ /* 0x000fc80007fde0ff */
[----:B------:R-:W-:-:S03]  /*6a380*/  LEA.HI.X.SX32 R7, R20, R2, 0x1, P6 ;  /* 0x0000000214077211 */ /* 0x000fc600030f0eff */
[----:B------:R-:W1:Y:S02]  /*6a390*/  LDC R20, c[0x0][0x3e8] ;  /* 0x0000fa00ff147b82 */ /* 0x000e640000000800 */
[----:B------:R-:W-:Y:S01]  /*6a3a0*/  STL.64 [R1+0x650], R6 ;  /* 0x0006500601007387 */ /* 0x000fe20000100a00 */
[----:B0-----:R-:W-:-:S05]  /*6a3b0*/  IMAD R19, R8, 0x2, R18 ;  /* 0x0000000208137824 */ /* 0x001fca00078e0212 */
[----:B------:R-:W-:Y:S01]  /*6a3c0*/  STL.64 [R1+0xf60], R18 ;  /* 0x000f601201007387 */ /* 0x000fe20000100a00 */
[----:B------:R-:W-:Y:S02]  /*6a3d0*/  IMAD.MOV.U32 R8, RZ, RZ, R21 ;  /* 0x000000ffff087224 */ /* 0x000fe400078e0015 */
[----:B------:R-:W0:Y:S01]  /*6a3e0*/  LDC R21, c[0x0][0x3e8] ;  /* 0x0000fa00ff157b82 */ /* 0x000e220000000800 */
[----:B-1----:R-:W-:-:S05]  /*6a3f0*/  IMAD R20, R20, 0x2, R19 ;  /* 0x0000000214147824 */ /* 0x002fca00078e0213 */
[----:B0-----:R-:W-:Y:S02]  /*6a400*/  LEA R21, R21, R20, 0x1 ;  /* 0x0000001415157211 */ /* 0x001fe400078e08ff */
[----:B--2---:R-:W-:-:S04]  /*6a410*/  IADD3 R12, P0, PT, R9, R0, RZ ;  /* 0x00000000090c7210 */ /* 0x004fc80007f1e0ff */
[----:B------:R-:W-:-:S05]  /*6a420*/  LEA.HI.X.SX32 R13, R9, R2, 0x1, P0 ;  /* 0x00000002090d7211 */ /* 0x000fca00000f0eff */
[----:B------:R0:W-:Y:S04]  /*6a430*/  STL.64 [R1+0x640], R12 ;  /* 0x0006400c01007387 */ /* 0x0001e80000100a00 */
[----:B0-----:R-:W2:Y:S01]  /*6a440*/  LDL.LU R13, [R1+0xa0] ;  /* 0x0000a000010d7983 */ /* 0x001ea20000300800 */
[----:B---3--:R-:W-:-:S04]  /*6a450*/  IADD3 R6, P6, PT, R28, R0, RZ ;  /* 0x000000001c067210 */ /* 0x008fc80007fde0ff */
[----:B------:R-:W-:Y:S02]  /*6a460*/  LEA.HI.X.SX32 R7, R28, R2, 0x1, P6 ;  /* 0x000000021c077211 */ /* 0x000fe400030f0eff */
[----:B------:R-:W3:Y:S01]  /*6a470*/  LDL.LU R28, [R1+0xac] ;  /* 0x0000ac00011c7983 */ /* 0x000ee20000300800 */
[----:B-----5:R-:W-:-:S04]  /*6a480*/  IADD3 R14, P4, PT, R22, R0, RZ ;  /* 0x00000000160e7210 */ /* 0x020fc80007f9e0ff */
[----:B------:R-:W-:Y:S02]  /*6a490*/  LEA.HI.X.SX32 R15, R22, R2, 0x1, P4 ;  /* 0x00000002160f7211 */ /* 0x000fe400020f0eff */
[C---:B----4-:R-:W-:Y:S01]  /*6a4a0*/  IADD3 R16, P0, PT, R3.reuse, R0, RZ ;  /* 0x0000000003107210 */ /* 0x050fe20007f1e0ff */
[----:B------:R-:W0:Y:S02]  /*6a4b0*/  LDC R22, c[0x0][0x3e8] ;  /* 0x0000fa00ff167b82 */ /* 0x000e240000000800 */
[----:B------:R1:W-:Y:S04]  /*6a4c0*/  STL.64 [R1+0x638], R14 ;  /* 0x0006380e01007387 */ /* 0x0003e80000100a00 */
[----:B------:R-:W4:Y:S04]  /*6a4d0*/  LDL.LU R5, [R1+0xa4] ;  /* 0x0000a40001057983 */ /* 0x000f280000300800 */
[----:B------:R5:W-:Y:S01]  /*6a4e0*/  STL.64 [R1+0x630], R6 ;  /* 0x0006300601007387 */ /* 0x000be20000100a00 */
[----:B------:R-:W-:-:S03]  /*6a4f0*/  LEA.HI.X.SX32 R17, R3, R2, 0x1, P0 ;  /* 0x0000000203117211 */ /* 0x000fc600000f0eff */
[----:B------:R-:W-:Y:S04]  /*6a500*/  STL.64 [R1+0xf78], R20 ;  /* 0x000f781401007387 */ /* 0x000fe80000100a00 */
[----:B------:R-:W4:Y:S04]  /*6a510*/  LDL.LU R12, [R1+0xb4] ;  /* 0x0000b400010c7983 */ /* 0x000f280000300800 */
[----:B------:R-:W-:Y:S01]  /*6a520*/  STL.64 [R1+0x628], R16 ;  /* 0x0006281001007387 */ /* 0x000fe20000100a00 */
[-C--:B-1----:R-:W-:Y:S02]  /*6a530*/  IADD3 R14, P4, PT, R25, R0.reuse, RZ ;  /* 0x00000000190e7210 */ /* 0x082fe40007f9e0ff */
[----:B-----5:R-:W-:-:S02]  /*6a540*/  IADD3 R6, P6, PT, R10, R0, RZ ;  /* 0x000000000a067210 */ /* 0x020fc40007fde0ff */
[-C--:B------:R-:W-:Y:S02]  /*6a550*/  LEA.HI.X.SX32 R15, R25, R2.reuse, 0x1, P4 ;  /* 0x00000002190f7211 */ /* 0x080fe400020f0eff */
[----:B------:R-:W-:Y:S01]  /*6a560*/  LEA.HI.X.SX32 R7, R10, R2, 0x1, P6 ;  /* 0x000000020a077211 */ /* 0x000fe200030f0eff */
[----:B------:R-:W-:Y:S02]  /*6a570*/  IMAD.MOV.U32 R9, RZ, RZ, R23 ;  /* 0x000000ffff097224 */ /* 0x000fe400078e0017 */
[----:B0-----:R-:W-:Y:S01]  /*6a580*/  IMAD R22, R22, 0x2, R21 ;  /* 0x0000000216167824 */ /* 0x001fe200078e0215 */
[----:B------:R-:W-:Y:S04]  /*6a590*/  STL.64 [R1+0x620], R14 ;  /* 0x0006200e01007387 */ /* 0x000fe80000100a00 */
[----:B------:R0:W-:Y:S01]  /*6a5a0*/  STL.64 [R1+0x618], R6 ;  /* 0x0006180601007387 */ /* 0x0001e20000100a00 */
[----:B------:R-:W1:Y:S08]  /*6a5b0*/  LDC R23, c[0x0][0x3e8] ;  /* 0x0000fa00ff177b82 */ /* 0x000e700000000800 */
[----:B------:R-:W5:Y:S01]  /*6a5c0*/  LDC R25, c[0x0][0x3e8] ;  /* 0x0000fa00ff197b82 */ /* 0x000f620000000800 */
[----:B0-----:R-:W4:Y:S04]  /*6a5d0*/  LDL.LU R6, [R1+0xc0] ;  /* 0x0000c00001067983 */ /* 0x001f280000300800 */
[----:B------:R-:W4:Y:S01]  /*6a5e0*/  LDL.LU R10, [R1+0xb8] ;  /* 0x0000b800010a7983 */ /* 0x000f220000300800 */
[----:B-1----:R-:W-:Y:S01]  /*6a5f0*/  IMAD R23, R23, 0x2, R22 ;  /* 0x0000000217177824 */ /* 0x002fe200078e0216 */
[----:B------:R-:W-:-:S02]  /*6a600*/  IADD3 R18, P0, PT, R4, R0, RZ ;  /* 0x0000000004127210 */ /* 0x000fc40007f1e0ff */
[CC--:B------:R-:W-:Y:S02]  /*6a610*/  IADD3 R16, P4, PT, R11.reuse, R0.reuse, RZ ;  /* 0x000000000b107210 */ /* 0x0c0fe40007f9e0ff */
[----:B------:R-:W-:Y:S02]  /*6a620*/  IADD3 R14, P6, PT, R26, R0, RZ ;  /* 0x000000001a0e7210 */ /* 0x000fe40007fde0ff */
[-C--:B------:R-:W-:Y:S02]  /*6a630*/  LEA.HI.X.SX32 R19, R4, R2.reuse, 0x1, P0 ;  /* 0x0000000204137211 */ /* 0x080fe400000f0eff */
[-C--:B------:R-:W-:Y:S02]  /*6a640*/  LEA.HI.X.SX32 R17, R11, R2.reuse, 0x1, P4 ;  /* 0x000000020b117211 */ /* 0x080fe400020f0eff */
[----:B------:R-:W-:Y:S01]  /*6a650*/  LEA.HI.X.SX32 R15, R26, R2, 0x1, P6 ;  /* 0x000000021a0f7211 */ /* 0x000fe200030f0eff */
[----:B------:R-:W-:Y:S04]  /*6a660*/  STL.64 [R1+0xf88], R22 ;  /* 0x000f881601007387 */ /* 0x000fe80000100a00 */
[----:B------:R-:W-:Y:S04]  /*6a670*/  STL.64 [R1+0x610], R18 ;  /* 0x0006101201007387 */ /* 0x000fe80000100a00 */
[----:B------:R-:W-:Y:S04]  /*6a680*/  STL.64 [R1+0x608], R16 ;  /* 0x0006081001007387 */ /* 0x000fe80000100a00 */
[----:B------:R0:W-:Y:S04]  /*6a690*/  STL.64 [R1+0x600], R14 ;  /* 0x0006000e01007387 */ /* 0x0001e80000100a00 */
[----:B0-----:R-:W4:Y:S04]  /*6a6a0*/  LDL.LU R15, [R1+0xd4] ;  /* 0x0000d400010f7983 */ /* 0x001f280000300800 */
[----:B------:R-:W4:Y:S04]  /*6a6b0*/  LDL.LU R7, [R1+0xe4] ;  /* 0x0000e40001077983 */ /* 0x000f280000300800 */
[----:B------:R-:W4:Y:S01]  /*6a6c0*/  LDL.LU R4, [R1+0xe0] ;  /* 0x0000e00001047983 */ /* 0x000f220000300800 */
[----:B------:R-:W-:Y:S01]  /*6a6d0*/  MOV R3, R24 ;  /* 0x0000001800037202 */ /* 0x000fe20000000f00 */
[----:B-----5:R-:W-:-:S02]  /*6a6e0*/  IMAD R24, R25, 0x2, R23 ;  /* 0x0000000219187824 */ /* 0x020fc400078e0217 */
[----:B------:R-:W0:Y:S01]  /*6a6f0*/  LDC R25, c[0x0][0x3e8] ;  /* 0x0000fa00ff197b82 */ /* 0x000e220000000800 */
[----:B------:R-:W-:Y:S01]  /*6a700*/  IMAD.MOV.U32 R11, RZ, RZ, R8 ;  /* 0x000000ffff0b7224 */ /* 0x000fe200078e0008 */
[----:B------:R-:W-:-:S06]  /*6a710*/  MOV R8, R27 ;  /* 0x0000001b00087202 */ /* 0x000fcc0000000f00 */
[----:B------:R-:W1:Y:S01]  /*6a720*/  LDC R27, c[0x0][0x3e8] ;  /* 0x0000fa00ff1b7b82 */ /* 0x000e620000000800 */
[----:B0-----:R-:W-:-:S05]  /*6a730*/  IMAD R25, R25, 0x2, R24 ;  /* 0x0000000219197824 */ /* 0x001fca00078e0218 */
[----:B------:R-:W-:Y:S01]  /*6a740*/  STL.64 [R1+0xf90], R24 ;  /* 0x000f901801007387 */ /* 0x000fe20000100a00 */
[----:B-1----:R-:W-:Y:S02]  /*6a750*/  IMAD R26, R27, 0x2, R25 ;  /* 0x000000021b1a7824 */ /* 0x002fe400078e0219 */
[----:B------:R-:W0:Y:S02]  /*6a760*/  LDC R27, c[0x0][0x3e8] ;  /* 0x0000fa00ff1b7b82 */ /* 0x000e240000000800 */
[----:B0-----:R-:W-:Y:S01]  /*6a770*/  IMAD R27, R27, 0x2, R26 ;  /* 0x000000021b1b7824 */ /* 0x001fe200078e021a */
[----:B--2---:R-:W-:-:S04]  /*6a780*/  IADD3 R20, P0, PT, R13, R0, RZ ;  /* 0x000000000d147210 */ /* 0x004fc80007f1e0ff */
[----:B------:R-:W-:-:S05]  /*6a790*/  LEA.HI.X.SX32 R21, R13, R2, 0x1, P0 ;  /* 0x000000020d157211 */ /* 0x000fca00000f0eff */
[----:B------:R-:W-:Y:S01]  /*6a7a0*/  STL.64 [R1+0x5f8], R20 ;  /* 0x0005f81401007387 */ /* 0x000fe20000100a00 */
[----:B---3--:R-:W-:-:S04]  /*6a7b0*/  IADD3 R16, P4, PT, R28, R0, RZ ;  /* 0x000000001c107210 */ /* 0x008fc80007f9e0ff */
[----:B------:R-:W-:Y:S02]  /*6a7c0*/  LEA.HI.X.SX32 R17, R28, R2, 0x1, P4 ;  /* 0x000000021c117211 */ /* 0x000fe400020f0eff */
[----:B------:R-:W0:Y:S03]  /*6a7d0*/  LDC R28, c[0x0][0x3e8] ;  /* 0x0000fa00ff1c7b82 */ /* 0x000e260000000800 */
[----:B------:R1:W-:Y:S04]  /*6a7e0*/  STL.64 [R1+0x5f0], R16 ;  /* 0x0005f01001007387 */ /* 0x0003e80000100a00 */
[----:B-1----:R-:W2:Y:S04]  /*6a7f0*/  LDL.LU R16, [R1+0xf4] ;  /* 0x0000f40001107983 */ /* 0x002ea80000300800 */
[----:B------:R-:W3:Y:S04]  /*6a800*/  LDL.LU R13, [R1+0x13c] ;  /* 0x00013c00010d7983 */ /* 0x000ee80000300800 */
[----:B------:R-:W5:Y:S01]  /*6a810*/  LDL.LU R21, [R1+0x140] ;  /* 0x0001400001157983 */ /* 0x000f620000300800 */
[----:B----4-:R-:W-:-:S04]  /*6a820*/  IADD3 R18, P6, PT, R5, R0, RZ ;  /* 0x0000000005127210 */ /* 0x010fc80007fde0ff */
[----:B------:R-:W-:Y:S02]  /*6a830*/  LEA.HI.X.SX32 R19, R5, R2, 0x1, P6 ;  /* 0x0000000205137211 */ /* 0x000fe400030f0eff */
[----:B------:R-:W-:-:S03]  /*6a840*/  IADD3 R24, P0, PT, R12, R0, RZ ;  /* 0x000000000c187210 */ /* 0x000fc60007f1e0ff */
[----:B------:R1:W-:Y:S01]  /*6a850*/  STL.64 [R1+0x5e8], R18 ;  /* 0x0005e81201007387 */ /* 0x0003e20000100a00 */
[----:B------:R-:W-:-:S03]  /*6a860*/  LEA.HI.X.SX32 R25, R12, R2, 0x1, P0 ;  /* 0x000000020c197211 */ /* 0x000fc600000f0eff */
[----:B------:R-:W-:Y:S04]  /*6a870*/  STL.64 [R1+0xf98], R26 ;  /* 0x000f981a01007387 */ /* 0x000fe80000100a00 */
[----:B------:R-:W4:Y:S04]  /*6a880*/  LDL.LU R14, [R1+0x160] ;  /* 0x00016000010e7983 */ /* 0x000f280000300800 */
[----:B------:R0:W-:Y:S01]  /*6a890*/  STL.64 [R1+0x5e0], R24 ;  /* 0x0005e01801007387 */ /* 0x0001e20000100a00 */
[-C--:B------:R-:W-:Y:S02]  /*6a8a0*/  IADD3 R22, P4, PT, R6, R0.reuse, RZ ;  /* 0x0000000006167210 */ /* 0x080fe40007f9e0ff */
[----:B-1----:R-:W-:-:S02]  /*6a8b0*/  IADD3 R18, P6, PT, R10, R0, RZ ;  /* 0x000000000a127210 */ /* 0x002fc40007fde0ff */
[-C--:B------:R-:W-:Y:S02]  /*6a8c0*/  LEA.HI.X.SX32 R23, R6, R2.reuse, 0x1, P4 ;  /* 0x0000000206177211 */ /* 0x080fe400020f0eff */
[----:B------:R-:W-:Y:S01]  /*6a8d0*/  LEA.HI.X.SX32 R19, R10, R2, 0x1, P6 ;  /* 0x000000020a137211 */ /* 0x000fe200030f0eff */
[----:B------:R-:W-:Y:S01]  /*6a8e0*/  IMAD.MOV.U32 R10, RZ, RZ, R8 ;  /* 0x000000ffff0a7224 */ /* 0x000fe200078e0008 */
[----:B------:R-:W-:Y:S01]  /*6a8f0*/  MOV R5, R29 ;  /* 0x0000001d00057202 */ /* 0x000fe20000000f00 */
[----:B------:R-:W1:Y:S01]  /*6a900*/  LDC R6, c[0x0][0x3e8] ;  /* 0x0000fa00ff067b82 */ /* 0x000e620000000800 */
[----:B------:R1:W-:Y:S04]  /*6a910*/  STL.64 [R1+0x5d8], R22 ;  /* 0x0005d81601007387 */ /* 0x0003e80000100a00 */
[----:B------:R1:W-:Y:S04]  /*6a920*/  STL.64 [R1+0x5d0], R18 ;  /* 0x0005d01201007387 */ /* 0x0003e80000100a00 */
[----:B------:R-:W4:Y:S01]  /*6a930*/  LDL.LU R8, [R1+0x15c] ;  /* 0x00015c0001087983 */ /* 0x000f220000300800 */
[----:B------:R-:W1:Y:S01]  /*6a940*/  LDC R29, c[0x0][0x3e8] ;  /* 0x0000fa00ff1d7b82 */ /* 0x000e620000000800 */
[----:B0-----:R-:W-:-:S02]  /*6a950*/  IMAD R28, R28, 0x2, R27 ;  /* 0x000000021c1c7824 */ /* 0x001fc400078e021b */
[----:B------:R-:W4:Y:S02]  /*6a960*/  LDL.LU R17, [R1+0x158] ;  /* 0x0001580001117983 */ /* 0x000f240000300800 */
[----:B-1----:R-:W-:-:S04]  /*6a970*/  IMAD R29, R29, 0x2, R28 ;  /* 0x000000021d1d7824 */ /* 0x002fc800078e021c */
[----:B------:R-:W-:Y:S02]  /*6a980*/  IMAD R12, R6, 0x2, R29 ;  /* 0x00000002060c7824 */ /* 0x000fe400078e021d */
[----:B------:R-:W0:Y:S01]  /*6a990*/  LDC R6, c[0x0][0x3e8] ;  /* 0x0000fa00ff067b82 */ /* 0x000e220000000800 */
[-C--:B------:R-:W-:Y:S02]  /*6a9a0*/  IADD3 R24, P0, PT, R15, R0.reuse, RZ ;  /* 0x000000000f187210 */ /* 0x080fe40007f1e0ff */
[-C--:B------:R-:W-:Y:S02]  /*6a9b0*/  IADD3 R22, P4, PT, R7, R0.reuse, RZ ;  /* 0x0000000007167210 */ /* 0x080fe40007f9e0ff */
[C---:B------:R-:W-:Y:S02]  /*6a9c0*/  IADD3 R18, P6, PT, R4.reuse, R0, RZ ;  /* 0x0000000004127210 */ /* 0x040fe40007fde0ff */
[-C--:B------:R-:W-:Y:S02]  /*6a9d0*/  LEA.HI.X.SX32 R25, R15, R2.reuse, 0x1, P0 ;  /* 0x000000020f197211 */ /* 0x080fe400000f0eff */
[-C--:B------:R-:W-:Y:S01]  /*6a9e0*/  LEA.HI.X.SX32 R23, R7, R2.reuse, 0x1, P4 ;  /* 0x0000000207177211 */ /* 0x080fe200020f0eff */
[----:B------:R-:W4:Y:S04]  /*6a9f0*/  LDL.LU R15, [R1+0x154] ;  /* 0x00015400010f7983 */ /* 0x000f280000300800 */
[----:B------:R-:W-:Y:S01]  /*6aa00*/  STL.64 [R1+0x5c8], R24 ;  /* 0x0005c81801007387 */ /* 0x000fe20000100a00 */
[----:B------:R-:W-:-:S02]  /*6aa10*/  LEA.HI.X.SX32 R19, R4, R2, 0x1, P6 ;  /* 0x0000000204137211 */ /* 0x000fc400030f0eff */
[----:B------:R-:W1:Y:S01]  /*6aa20*/  LDC R4, c[0x0][0x3e8] ;  /* 0x0000fa00ff047b82 */ /* 0x000e620000000800 */
[----:B------:R1:W-:Y:S01]  /*6aa30*/  STL.64 [R1+0x5c0], R22 ;  /* 0x0005c01601007387 */ /* 0x0003e20000100a00 */
[----:B0-----:R-:W-:-:S03]  /*6aa40*/  LEA R6, R6, R12, 0x1 ;  /* 0x0000000c06067211 */ /* 0x001fc600078e08ff */
[----:B------:R-:W4:Y:S02]  /*6aa50*/  LDL.LU R12, [R1+0x150] ;  /* 0x00015000010c7983 */ /* 0x000f240000300800 */
[----:B-1----:R-:W-:Y:S02]  /*6aa60*/  IMAD R22, R4, 0x2, R6 ;  /* 0x0000000204167824 */ /* 0x002fe400078e0206 */
[----:B------:R-:W0:Y:S01]  /*6aa70*/  LDC R4, c[0x0][0x3e8] ;  /* 0x0000fa00ff047b82 */ /* 0x000e220000000800 */
[----:B------:R3:W-:Y:S04]  /*6aa80*/  STL.64 [R1+0x5b8], R18 ;  /* 0x0005b81201007387 */ /* 0x0007e80000100a00 */
[----:B------:R-:W4:Y:S04]  /*6aa90*/  LDL.LU R20, [R1+0x138] ;  /* 0x0001380001147983 */ /* 0x000f280000300800 */
[----:B------:R-:W-:Y:S01]  /*6aaa0*/  STL [R1+0x10], R22 ;  /* 0x0000101601007387 */ /* 0x000fe20000100800 */
[----:B0-----:R-:W-:Y:S01]  /*6aab0*/  IMAD R4, R4, 0x2, R22 ;  /* 0x0000000204047824 */ /* 0x001fe200078e0216 */
[----:B--2---:R-:W-:-:S02]  /*6aac0*/  IADD3 R24, P0, PT, R16, R0, RZ ;  /* 0x0000000010187210 */ /* 0x004fc40007f1e0ff */
[C---:B-----5:R-:W-:Y:S02]  /*6aad0*/  IADD3 R6, P4, PT, R21.reuse, R0, RZ ;  /* 0x0000000015067210 */ /* 0x060fe40007f9e0ff */
[-C--:B------:R-:W-:Y:S02]  /*6aae0*/  LEA.HI.X.SX32 R25, R16, R2.reuse, 0x1, P0 ;  /* 0x0000000210197211 */ /* 0x080fe400000f0eff */
[----:B------:R-:W-:Y:S01]  /*6aaf0*/  LEA.HI.X.SX32 R7, R21, R2, 0x1, P4 ;  /* 0x0000000215077211 */ /* 0x000fe200020f0eff */
[----:B------:R-:W2:Y:S04]  /*6ab00*/  LDL.LU R16, [R1+0x14c] ;  /* 0x00014c0001107983 */ /* 0x000ea80000300800 */
[----:B------:R-:W-:Y:S01]  /*6ab10*/  STL.64 [R1+0x5b0], R24 ;  /* 0x0005b01801007387 */ /* 0x000fe20000100a00 */
[----:B---3--:R-:W-:-:S03]  /*6ab20*/  IADD3 R18, P6, PT, R13, R0, RZ ;  /* 0x000000000d127210 */ /* 0x008fc60007fde0ff */
[----:B------:R0:W-:Y:S04]  /*6ab30*/  STL.64 [R1+0x5a8], R6 ;  /* 0x0005a80601007387 */ /* 0x0001e80000100a00 */
[----:B------:R1:W-:Y:S01]  /*6ab40*/  STL [R1+0x1c], R4 ;  /* 0x00001c0401007387 */ /* 0x0003e20000100800 */
[----:B------:R-:W-:Y:S01]  /*6ab50*/  LEA.HI.X.SX32 R19, R13, R2, 0x1, P6 ;  /* 0x000000020d137211 */ /* 0x000fe200030f0eff */
[----:B0-----:R-:W-:Y:S01]  /*6ab60*/  IMAD.MOV.U32 R7, RZ, RZ, R5 ;  /* 0x000000ffff077224 */ /* 0x001fe200078e0005 */
[----:B------:R-:W-:Y:S01]  /*6ab70*/  MOV R5, R3 ;  /* 0x0000000300057202 */ /* 0x000fe20000000f00 */
[----:B------:R-:W3:Y:S01]  /*6ab80*/  LDL.LU R6, [R1+0x134] ;  /* 0x0001340001067983 */ /* 0x000ee20000300800 */
[----:B------:R-:W1:Y:S03]  /*6ab90*/  LDC R3, c[0x0][0x3e8] ;  /* 0x0000fa00ff037b82 */ /* 0x000e660000000800 */
[----:B------:R-:W5:Y:S04]  /*6aba0*/  LDL.LU R13, [R1+0x148] ;  /* 0x00014800010d7983 */ /* 0x000f680000300800 */
[----:B------:R-:W-:Y:S01]  /*6abb0*/  STL.64 [R1+0x5a0], R18 ;  /* 0x0005a01201007387 */ /* 0x000fe20000100a00 */
[----:B-1----:R-:W-:-:S02]  /*6abc0*/  IMAD R4, R3, 0x2, R4 ;  /* 0x0000000203047824 */ /* 0x002fc400078e0204 */
[----:B------:R-:W0:Y:S01]  /*6abd0*/  LDC R3, c[0x0][0x3e8] ;  /* 0x0000fa00ff037b82 */ /* 0x000e220000000800 */
[C---:B----4-:R-:W-:Y:S02]  /*6abe0*/  IADD3 R22, P4, PT, R8.reuse, R0, RZ ;  /* 0x0000000008167210 */ /* 0x050fe40007f9e0ff */
[----:B------:R1:W-:Y:S02]  /*6abf0*/  STL [R1+0x18], R4 ;  /* 0x0000180401007387 */ /* 0x0003e40000100800 */
[----:B------:R-:W-:Y:S02]  /*6ac00*/  LEA.HI.X.SX32 R23, R8, R2, 0x1, P4 ;  /* 0x0000000208177211 */ /* 0x000fe400020f0eff */
[----:B------:R-:W4:Y:S01]  /*6ac10*/  LDL.LU R8, [R1+0x130] ;  /* 0x0001300001087983 */ /* 0x000f220000300800 */
[----:B------:R-:W-:-:S04]  /*6ac20*/  IADD3 R24, P0, PT, R14, R0, RZ ;  /* 0x000000000e187210 */ /* 0x000fc80007f1e0ff */
[----:B------:R-:W-:Y:S01]  /*6ac30*/  LEA.HI.X.SX32 R25, R14, R2, 0x1, P0 ;  /* 0x000000020e197211 */ /* 0x000fe200000f0eff */
[----:B0-----:R-:W-:Y:S02]  /*6ac40*/  IMAD R14, R3, 0x2, R4 ;  /* 0x00000002030e7824 */ /* 0x001fe400078e0204 */
[----:B-1----:R-:W0:Y:S02]  /*6ac50*/  LDC R4, c[0x0][0x3e8] ;  /* 0x0000fa00ff047b82 */ /* 0x002e240000000800 */
[----:B------:R-:W-:Y:S04]  /*6ac60*/  STL.64 [R1+0x598], R24 ;  /* 0x0005981801007387 */ /* 0x000fe80000100a00 */
[----:B------:R-:W4:Y:S04]  /*6ac70*/  LDL.LU R3, [R1+0x144] ;  /* 0x0001440001037983 */ /* 0x000f280000300800 */
[----:B------:R0:W-:Y:S01]  /*6ac80*/  STL [R1+0x24], R14 ;  /* 0x0000240e01007387 */ /* 0x0001e20000100800 */
[----:B------:R-:W-:Y:S01]  /*6ac90*/  IADD3 R18, P6, PT, R17, R0, RZ ;  /* 0x0000000011127210 */ /* 0x000fe20007fde0ff */
[----:B0-----:R-:W-:-:S02]  /*6aca0*/  IMAD R14, R4, 0x2, R14 ;  /* 0x00000002040e7824 */ /* 0x001fc400078e020e */
[----:B------:R-:W0:Y:S01]  /*6acb0*/  LDC R4, c[0x0][0x3e8] ;  /* 0x0000fa00ff047b82 */ /* 0x000e220000000800 */
[----:B------:R-:W-:Y:S02]  /*6acc0*/  LEA.HI.X.SX32 R19, R17, R2, 0x1, P6 ;  /* 0x0000000211137211 */ /* 0x000fe400030f0eff */
[C---:B------:R-:W-:Y:S01]  /*6acd0*/  IADD3 R24, P0, PT, R15.reuse, R0, RZ ;  /* 0x000000000f187210 */ /* 0x040fe20007f1e0ff */
[----:B------:R1:W-:Y:S04]  /*6ace0*/  STL.64 [R1+0x590], R22 ;  /* 0x0005901601007387 */ /* 0x0003e80000100a00 */
[----:B------:R-:W4:Y:S04]  /*6acf0*/  LDL.LU R21, [R1+0x12c] ;  /* 0x00012c0001157983 */ /* 0x000f280000300800 */
[----:B------:R-:W-:Y:S04]  /*6ad00*/  STL.64 [R1+0x588], R18 ;  /* 0x0005881201007387 */ /* 0x000fe80000100a00 */
[----:B------:R0:W-:Y:S01]  /*6ad10*/  STL [R1+0x2c], R14 ;  /* 0x00002c0e01007387 */ /* 0x0001e20000100800 */
[----:B------:R-:W-:-:S03]  /*6ad20*/  LEA.HI.X.SX32 R25, R15, R2, 0x1, P0 ;  /* 0x000000020f197211 */ /* 0x000fc600000f0eff */
[----:B------:R-:W4:Y:S01]  /*6ad30*/  LDL.LU R17, [R1+0x128] ;  /* 0x0001280001117983 */ /* 0x000f220000300800 */
[----:B------:R-:W0:Y:S01]  /*6ad40*/  LDC R15, c[0x0][0x3e8] ;  /* 0x0000fa00ff0f7b82 */ /* 0x000e220000000800 */
[----:B-1----:R-:W-:-:S04]  /*6ad50*/  IADD3 R22, P4, PT, R12, R0, RZ ;  /* 0x000000000c167210 */ /* 0x002fc80007f9e0ff */
[----:B------:R-:W-:Y:S02]  /*6ad60*/  LEA.HI.X.SX32 R23, R12, R2, 0x1, P4 ;  /* 0x000000020c177211 */ /* 0x000fe400020f0eff */
[----:B0-----:R-:W-:Y:S02]  /*6ad70*/  LEA R14, R4, R14, 0x1 ;  /* 0x0000000e040e7211 */ /* 0x001fe400078e08ff */
[----:B------:R-:W4:Y:S04]  /*6ad80*/  LDL.LU R4, [R1+0x120] ;  /* 0x0001200001047983 */ /* 0x000f280000300800 */
[----:B------:R-:W-:Y:S04]  /*6ad90*/  STL.64 [R1+0x580], R24 ;  /* 0x0005801801007387 */ /* 0x000fe80000100a00 */
[----:B------:R0:W-:Y:S04]  /*6ada0*/  STL [R1+0x28], R14 ;  /* 0x0000280e01007387 */ /* 0x0001e80000100800 */
[----:B------:R-:W4:Y:S01]  /*6adb0*/  LDL.LU R12, [R1+0x124] ;  /* 0x00012400010c7983 */ /* 0x000f220000300800 */
[----:B0-----:R-:W-:-:S02]  /*6adc0*/  IMAD R14, R15, 0x2, R14 ;  /* 0x000000020f0e7824 */ /* 0x001fc400078e020e */
[----:B------:R-:W0:Y:S01]  /*6add0*/  LDC R15, c[0x0][0x3e8] ;  /* 0x0000fa00ff0f7b82 */ /* 0x000e220000000800 */
[----:B------:R-:W-:-:S04]  /*6ade0*/  IADD3 R18, P6, PT, R20, R0, RZ ;  /* 0x0000000014127210 */ /* 0x000fc80007fde0ff */
[----:B------:R-:W-:Y:S01]  /*6adf0*/  LEA.HI.X.SX32 R19, R20, R2, 0x1, P6 ;  /* 0x0000000214137211 */ /* 0x000fe200030f0eff */
[----:B------:R1:W-:Y:S04]  /*6ae00*/  STL.64 [R1+0x578], R22 ;  /* 0x0005781601007387 */ /* 0x0003e80000100a00 */
[----:B------:R-:W-:Y:S04]  /*6ae10*/  STL.64 [R1+0x570], R18 ;  /* 0x0005701201007387 */ /* 0x000fe80000100a00 */
[----:B-1----:R-:W4:Y:S04]  /*6ae20*/  LDL.LU R23, [R1+0x11c] ;  /* 0x00011c0001177983 */ /* 0x002f280000300800 */
[----:B------:R0:W-:Y:S02]  /*6ae30*/  STL [R1+0x38], R14 ;  /* 0x0000380e01007387 */ /* 0x0001e40000100800 */
[----:B0-----:R-:W-:Y:S01]  /*6ae40*/  IMAD R14, R15, 0x2, R14 ;  /* 0x000000020f0e7824 */ /* 0x001fe200078e020e */
[----:B--2---:R-:W-:-:S04]  /*6ae50*/  IADD3 R26, P0, PT, R16, R0, RZ ;  /* 0x00000000101a7210 */ /* 0x004fc80007f1e0ff */
[----:B------:R-:W-:-:S05]  /*6ae60*/  LEA.HI.X.SX32 R27, R16, R2, 0x1, P0 ;  /* 0x00000002101b7211 */ /* 0x000fca00000f0eff */
[----:B------:R-:W-:Y:S04]  /*6ae70*/  STL.64 [R1+0x568], R26 ;  /* 0x0005681a01007387 */ /* 0x000fe80000100a00 */
[----:B------:R0:W-:Y:S01]  /*6ae80*/  STL [R1+0x40], R14 ;  /* 0x0000400e01007387 */ /* 0x0001e20000100800 */
[CC--:B-----5:R-:W-:Y:S02]  /*6ae90*/  IADD3 R24, P4, PT, R13.reuse, R0.reuse, RZ ;  /* 0x000000000d187210 */ /* 0x0e0fe40007f9e0ff */
[C---:B---3--:R-:W-:Y:S02]  /*6aea0*/  IADD3 R18, P6, PT, R6.reuse, R0, RZ ;  /* 0x0000000006127210 */ /* 0x048fe40007fde0ff */
[-C--:B------:R-:W-:Y:S02]  /*6aeb0*/  LEA.HI.X.SX32 R25, R13, R2.reuse, 0x1, P4 ;  /* 0x000000020d197211 */ /* 0x080fe400020f0eff */
[----:B------:R-:W0:Y:S01]  /*6aec0*/  LDC R13, c[0x0][0x3e8] ;  /* 0x0000fa00ff0d7b82 */ /* 0x000e220000000800 */
[----:B------:R-:W-:-:S02]  /*6aed0*/  LEA.HI.X.SX32 R19, R6, R2, 0x1, P6 ;  /* 0x0000000206137211 */ /* 0x000fc400030f0eff */
[----:B------:R-:W-:Y:S04]  /*6aee0*/  STL.64 [R1+0x560], R24 ;  /* 0x0005601801007387 */ /* 0x000fe80000100a00 */
[----:B------:R-:W2:Y:S04]  /*6aef0*/  LDL.LU R6, [R1+0x118] ;  /* 0x0001180001067983 */ /* 0x000ea80000300800 */
[----:B------:R-:W3:Y:S04]  /*6af00*/  LDL.LU R16, [R1+0x104] ;  /* 0x0001040001107983 */ /* 0x000ee80000300800 */
[----:B------:R-:W-:Y:S01]  /*6af10*/  STL.64 [R1+0x558], R18 ;  /* 0x0005581201007387 */ /* 0x000fe20000100a00 */
[----:B0-----:R-:W-:-:S02]  /*6af20*/  IMAD R14, R13, 0x2, R14 ;  /* 0x000000020d0e7824 */ /* 0x001fc400078e020e */
[----:B------:R-:W0:Y:S01]  /*6af30*/  LDC R13, c[0x0][0x3e8] ;  /* 0x0000fa00ff0d7b82 */ /* 0x000e220000000800 */
[----:B----4-:R-:W-:-:S04]  /*6af40*/  IADD3 R26, P0, PT, R8, R0, RZ ;  /* 0x00000000081a7210 */ /* 0x010fc80007f1e0ff */
[----:B------:R-:W-:Y:S01]  /*6af50*/  LEA.HI.X.SX32 R27, R8, R2, 0x1, P0 ;  /* 0x00000002081b7211 */ /* 0x000fe200000f0eff */
[----:B------:R-:W-:Y:S04]  /*6af60*/  STL [R1+0x3c], R14 ;  /* 0x00003c0e01007387 */ /* 0x000fe80000100800 */
[----:B------:R1:W-:Y:S04]  /*6af70*/  STL.64 [R1+0x550], R26 ;  /* 0x0005501a01007387 */ /* 0x0003e80000100a00 */
[----:B-1----:R-:W4:Y:S04]  /*6af80*/  LDL.LU.64 R26, [R1+0xf98] ;  /* 0x000f9800011a7983 */ /* 0x002f280000300a00 */
[----:B------:R-:W5:Y:S01]  /*6af90*/  LDL.LU R8, [R1+0x114] ;  /* 0x0001140001087983 */ /* 0x000f620000300800 */
[----:B0-----:R-:W-:-:S02]  /*6afa0*/  LEA R14, R13, R14, 0x1 ;  /* 0x0000000e0d0e7211 */ /* 0x001fc400078e08ff */
[----:B------:R-:W0:Y:S01]  /*6afb0*/  LDC R13, c[0x0][0x3e8] ;  /* 0x0000fa00ff0d7b82 */ /* 0x000e220000000800 */
[----:B------:R-:W-:-:S04]  /*6afc0*/  IADD3 R24, P4, PT, R3, R0, RZ ;  /* 0x0000000003187210 */ /* 0x000fc80007f9e0ff */
[----:B------:R-:W-:Y:S02]  /*6afd0*/  LEA.HI.X.SX32 R25, R3, R2, 0x1, P4 ;  /* 0x0000000203197211 */ /* 0x000fe400020f0eff */
[----:B------:R-:W4:Y:S04]  /*6afe0*/  LDL.LU R3, [R1+0x110] ;  /* 0x0001100001037983 */ /* 0x000f280000300800 */
[----:B------:R0:W-:Y:S02]  /*6aff0*/  STL [R1+0x44], R14 ;  /* 0x0000440e01007387 */ /* 0x0001e40000100800 */
[----:B0-----:R-:W-:Y:S02]  /*6b000*/  IMAD R14, R13, 0x2, R14 ;  /* 0x000000020d0e7824 */ /* 0x001fe400078e020e */
[----:B------:R-:W0:Y:S01]  /*6b010*/  LDC R13, c[0x0][0x3e8] ;  /* 0x0000fa00ff0d7b82 */ /* 0x000e220000000800 */
[C---:B------:R-:W-:Y:S01]  /*6b020*/  IADD3 R18, P6, PT, R21.reuse, R0, RZ ;  /* 0x0000000015127210 */ /* 0x040fe20007fde0ff */
[----:B------:R1:W-:Y:S04]  /*6b030*/  STL.64 [R1+0x548], R24 ;  /* 0x0005481801007387 */ /* 0x0003e80000100a00 */
[----:B------:R-:W4:Y:S01]  /*6b040*/  LDL.LU R15, [R1+0x100] ;  /* 0x00010000010f7983 */ /* 0x000f220000300800 */
[----:B------:R-:W-:-:S02]  /*6b050*/  LEA.HI.X.SX32 R19, R21, R2, 0x1, P6 ;  /* 0x0000000215137211 */ /* 0x000fc400030f0eff */
[CC--:B-1----:R-:W-:Y:S02]  /*6b060*/  IADD3 R24, P0, PT, R17.reuse, R0.reuse, RZ ;  /* 0x0000000011187210 */ /* 0x0c2fe40007f1e0ff */
[C---:B------:R-:W-:Y:S02]  /*6b070*/  IADD3 R20, P4, PT, R12.reuse, R0, RZ ;  /* 0x000000000c147210 */ /* 0x040fe40007f9e0ff */
[-C--:B------:R-:W-:Y:S01]  /*6b080*/  LEA.HI.X.SX32 R25, R17, R2.reuse, 0x1, P0 ;  /* 0x0000000211197211 */ /* 0x080fe200000f0eff */
[----:B------:R1:W-:Y:S01]  /*6b090*/  STL.64 [R1+0x540], R18 ;  /* 0x0005401201007387 */ /* 0x0003e20000100a00 */
[----:B------:R-:W-:Y:S01]  /*6b0a0*/  LEA.HI.X.SX32 R21, R12, R2, 0x1, P4 ;  /* 0x000000020c157211 */ /* 0x000fe200020f0eff */
[----:B0-----:R-:W-:Y:S02]  /*6b0b0*/  IMAD R13, R13, 0x2, R14 ;  /* 0x000000020d0d7824 */ /* 0x001fe400078e020e */
[----:B------:R0:W-:Y:S04]  /*6b0c0*/  STL [R1+0x4c], R14 ;  /* 0x00004c0e01007387 */ /* 0x0001e80000100800 */
[----:B------:R-:W-:Y:S04]  /*6b0d0*/  STL.64 [R1+0x538], R24 ;  /* 0x0005381801007387 */ /* 0x000fe80000100a00 */
[----:B------:R0:W-:Y:S04]  /*6b0e0*/  STL [R1+0x48], R13 ;  /* 0x0000480d01007387 */ /* 0x0001e80000100800 */
[----:B------:R2:W-:Y:S04]  /*6b0f0*/  STL.64 [R1+0x530], R20 ;  /* 0x0005301401007387 */ /* 0x0005e80000100a00 */
[----:B------:R-:W4:Y:S01]  /*6b100*/  LDL.LU R17, [R1+0x10c] ;  /* 0x00010c0001117983 */ /* 0x000f220000300800 */
[C---:B-1----:R-:W-:Y:S01]  /*6b110*/  IADD3 R18, P6, PT, R4.reuse, R0, RZ ;  /* 0x0000000004127210 */ /* 0x042fe20007fde0ff */
[----:B------:R-:W-:Y:S01]  /*6b120*/  IMAD.MOV.U32 R12, RZ, RZ, R7 ;  /* 0x000000ffff0c7224 */ /* 0x000fe200078e0007 */
[----:B0-----:R-:W0:Y:S08]  /*6b130*/  LDC R14, c[0x0][0x3e8] ;  /* 0x0000fa00ff0e7b82 */ /* 0x001e300000000800 */
[----:B------:R-:W1:Y:S01]  /*6b140*/  LDC R7, c[0x0][0x3e8] ;  /* 0x0000fa00ff077b82 */ /* 0x000e620000000800 */
[----:B------:R-:W-:-:S02]  /*6b150*/  LEA.HI.X.SX32 R19, R4, R2, 0x1, P6 ;  /* 0x0000000204137211 */ /* 0x000fc400030f0eff */
[----:B------:R-:W4:Y:S04]  /*6b160*/  LDL.LU R4, [R1+0xf8] ;  /* 0x0000f80001047983 */ /* 0x000f280000300800 */
[----:B------:R3:W-:Y:S01]  /*6b170*/  STL.64 [R1+0x528], R18 ;  /* 0x0005281201007387 */ /* 0x0007e20000100a00 */
[----:B-1----:R-:W-:Y:S01]  /*6b180*/  LEA R22, R7, R13, 0x1 ;  /* 0x0000000d07167211 */ /* 0x002fe200078e08ff */
[----:B------:R-:W-:Y:S02]  /*6b190*/  IMAD.MOV.U32 R7, RZ, RZ, R11 ;  /* 0x000000ffff077224 */ /* 0x000fe400078e000b */
[----:B------:R-:W4:Y:S01]  /*6b1a0*/  LDL.LU R11, [R1+0xf0] ;  /* 0x0000f000010b7983 */ /* 0x000f220000300800 */
[----:B------:R-:W-:-:S03]  /*6b1b0*/  IMAD.MOV.U32 R13, RZ, RZ, R10 ;  /* 0x000000ffff0d7224 */ /* 0x000fc600078e000a */
[----:B------:R1:W-:Y:S04]  /*6b1c0*/  STL [R1+0x58], R22 ;  /* 0x0000581601007387 */ /* 0x0003e80000100800 */
[----:B------:R-:W4:Y:S01]  /*6b1d0*/  LDL.LU R10, [R1+0xec] ;  /* 0x0000ec00010a7983 */ /* 0x000f220000300800 */
[----:B------:R-:W-:-:S04]  /*6b1e0*/  IADD3 R24, P0, PT, R23, R0, RZ ;  /* 0x0000000017187210 */ /* 0x000fc80007f1e0ff */
[----:B------:R-:W-:Y:S01]  /*6b1f0*/  LEA.HI.X.SX32 R25, R23, R2, 0x1, P0 ;  /* 0x0000000217197211 */ /* 0x000fe200000f0eff */
[----:B0-----:R-:W-:-:S04]  /*6b200*/  IMAD R14, R14, 0x2, R22 ;  /* 0x000000020e0e7824 */ /* 0x001fc800078e0216 */
[----:B------:R5:W-:Y:S04]  /*6b210*/  STL.64 [R1+0x520], R24 ;  /* 0x0005201801007387 */ /* 0x000be80000100a00 */
[----:B------:R-:W-:Y:S01]  /*6b220*/  STL [R1+0x60], R14 ;  /* 0x0000600e01007387 */ /* 0x000fe20000100800 */
[----:B--2---:R-:W-:-:S04]  /*6b230*/  IADD3 R20, P4, PT, R6, R0, RZ ;  /* 0x0000000006147210 */ /* 0x004fc80007f9e0ff */
[----:B------:R-:W-:Y:S02]  /*6b240*/  LEA.HI.X.SX32 R21, R6, R2, 0x1, P4 ;  /* 0x0000000206157211 */ /* 0x000fe400020f0eff */
[----:B------:R-:W1:Y:S01]  /*6b250*/  LDC R6, c[0x0][0x3e8] ;  /* 0x0000fa00ff067b82 */ /* 0x000e620000000800 */
[----:B---3--:R-:W-:-:S04]  /*6b260*/  IADD3 R18, P6, PT, R16, R0, RZ ;  /* 0x0000000010127210 */ /* 0x008fc80007fde0ff */
[----:B------:R-:W-:Y:S01]  /*6b270*/  LEA.HI.X.SX32 R19, R16, R2, 0x1, P6 ;  /* 0x0000000210137211 */ /* 0x000fe200030f0eff */
[----:B------:R-:W-:Y:S04]  /*6b280*/  STL.64 [R1+0x518], R20 ;  /* 0x0005181401007387 */ /* 0x000fe80000100a00 */
[----:B------:R-:W-:Y:S04]  /*6b290*/  STL.64 [R1+0x510], R18 ;  /* 0x0005101201007387 */ /* 0x000fe80000100a00 */
[----:B------:R-:W2:Y:S01]  /*6b2a0*/  LDL.LU R16, [R1+0xdc] ;  /* 0x0000dc0001107983 */ /* 0x000ea20000300800 */
[----:B-1----:R-:W-:-:S02]  /*6b2b0*/  LEA R22, R6, R14, 0x1 ;  /* 0x0000000e06167211 */ /* 0x002fc400078e08ff */
[----:B------:R-:W0:Y:S03]  /*6b2c0*/  LDC R6, c[0x0][0x3e8] ;  /* 0x0000fa00ff067b82 */ /* 0x000e260000000800 */
[----:B------:R-:W-:Y:S01]  /*6b2d0*/  STL [R1+0x5c], R22 ;  /* 0x00005c1601007387 */ /* 0x000fe20000100800 */
[----:B-----5:R-:W-:-:S04]  /*6b2e0*/  IADD3 R24, P0, PT, R8, R0, RZ ;  /* 0x0000000008187210 */ /* 0x020fc80007f1e0ff */
[----:B------:R-:W-:-:S05]  /*6b2f0*/  LEA.HI.X.SX32 R25, R8, R2, 0x1, P0 ;  /* 0x0000000208197211 */ /* 0x000fca00000f0eff */
[----:B------:R1:W-:Y:S04]  /*6b300*/  STL.64 [R1+0x508], R24 ;  /* 0x0005081801007387 */ /* 0x0003e80000100a00 */
[----:B-1----:R-:W3:Y:S04]  /*6b310*/  LDL.LU.64 R24, [R1+0xf90] ;  /* 0x000f900001187983 */ /* 0x002ee80000300a00 */
[----:B------:R-:W5:Y:S04]  /*6b320*/  LDL.LU R8, [R1+0xe8] ;  /* 0x0000e80001087983 */ /* 0x000f680000300800 */
[----:B------:R-:W2:Y:S01]  /*6b330*/  LDL.LU R14, [R1+0xd0] ;  /* 0x0000d000010e7983 */ /* 0x000ea20000300800 */
[----:B----4-:R-:W-:Y:S01]  /*6b340*/  IADD3 R20, P4, PT, R3, R0, RZ ;  /* 0x0000000003147210 */ /* 0x010fe20007f9e0ff */
[----:B0-----:R-:W-:-:S03]  /*6b350*/  IMAD R6, R6, 0x2, R22 ;  /* 0x0000000206067824 */ /* 0x001fc600078e0216 */
[----:B------:R-:W-:Y:S02]  /*6b360*/  LEA.HI.X.SX32 R21, R3, R2, 0x1, P4 ;  /* 0x0000000203157211 */ /* 0x000fe400020f0eff */
[----:B------:R-:W0:Y:S01]  /*6b370*/  LDC R3, c[0x0][0x3e8] ;  /* 0x0000fa00ff037b82 */ /* 0x000e220000000800 */
[C---:B------:R-:W-:Y:S01]  /*6b380*/  IADD3 R18, P6, PT, R15.reuse, R0, RZ ;  /* 0x000000000f127210 */ /* 0x040fe20007fde0ff */
[----:B------:R-:W-:Y:S03]  /*6b390*/  STL [R1+0x6c], R6 ;  /* 0x00006c0601007387 */ /* 0x000fe60000100800 */
[----:B------:R-:W-:Y:S01]  /*6b3a0*/  LEA.HI.X.SX32 R19, R15, R2, 0x1, P6 ;  /* 0x000000020f137211 */ /* 0x000fe200030f0eff */
[----:B------:R-:W-:Y:S01]  /*6b3b0*/  STL.64 [R1+0x500], R20 ;  /* 0x0005001401007387 */ /* 0x000fe20000100a00 */
[----:B------:R-:W-:Y:S01]  /*6b3c0*/  IADD3 R22, P0, PT, R12, R0, RZ ;  /* 0x000000000c167210 */ /* 0x000fe20007f1e0ff */
[----:B------:R-:W-:-:S02]  /*6b3d0*/  IMAD.MOV.U32 R23, RZ, RZ, R12 ;  /* 0x000000ffff177224 */ /* 0x000fc400078e000c */
[----:B------:R1:W-:Y:S01]  /*6b3e0*/  STL.64 [R1+0x4f8], R18 ;  /* 0x0004f81201007387 */ /* 0x0003e20000100a00 */
[----:B------:R-:W4:Y:S01]  /*6b3f0*/  LDC R12, c[0x0][0x3e8] ;  /* 0x0000fa00ff0c7b82 */ /* 0x000f220000000800 */
[----:B------:R-:W-:Y:S02]  /*6b400*/  MOV R15, R5 ;  /* 0x00000005000f7202 */ /* 0x000fe40000000f00 */
[----:B------:R-:W-:Y:S01]  /*6b410*/  LEA.HI.X.SX32 R23, R23, R2, 0x1, P0 ;  /* 0x0000000217177211 */ /* 0x000fe200000f0eff */
[----:B------:R-:W3:Y:S01]  /*6b420*/  LDL.LU R5, [R1+0xcc] ;  /* 0x0000cc0001057983 */ /* 0x000ee20000300800 */
[----:B-1----:R-:W-:-:S04]  /*6b430*/  IADD3 R18, P6, PT, R4, R0, RZ ;  /* 0x0000000004127210 */ /* 0x002fc80007fde0ff */
[----:B------:R-:W-:Y:S02]  /*6b440*/  LEA.HI.X.SX32 R19, R4, R2, 0x1, P6 ;  /* 0x0000000204137211 */ /* 0x000fe400030f0eff */
[----:B------:R-:W1:Y:S01]  /*6b450*/  LDC R4, c[0x0][0x3e8] ;  /* 0x0000fa00ff047b82 */ /* 0x000e620000000800 */
[----:B0-----:R-:W-:Y:S01]  /*6b460*/  IMAD R3, R3, 0x2, R6 ;  /* 0x0000000203037824 */ /* 0x001fe200078e0206 */
[----:B------:R-:W-:Y:S01]  /*6b470*/  IADD3 R20, P4, PT, R17, R0, RZ ;  /* 0x0000000011147210 */ /* 0x000fe20007f9e0ff */
[----:B------:R-:W3:Y:S04]  /*6b480*/  LDL.LU R6, [R1+0xc8] ;  /* 0x0000c80001067983 */ /* 0x000ee80000300800 */
[----:B------:R-:W-:Y:S01]  /*6b490*/  STL [R1+0x78], R3 ;  /* 0x0000780301007387 */ /* 0x000fe20000100800 */
[----:B----4-:R-:W-:-:S03]  /*6b4a0*/  IMAD R12, R12, 0x2, R3 ;  /* 0x000000020c0c7824 */ /* 0x010fc600078e0203 */
[----:B------:R0:W-:Y:S01]  /*6b4b0*/  STL.64 [R1+0x4f0], R22 ;  /* 0x0004f01601007387 */ /* 0x0001e20000100a00 */
[----:B------:R-:W-:-:S03]  /*6b4c0*/  LEA.HI.X.SX32 R21, R17, R2, 0x1, P4 ;  /* 0x0000000211157211 */ /* 0x000fc600020f0eff */
[----:B0-----:R-:W4:Y:S04]  /*6b4d0*/  LDL.LU.64 R22, [R1+0xf88] ;  /* 0x000f880001167983 */ /* 0x001f280000300a00 */
[----:B------:R-:W3:Y:S04]  /*6b4e0*/  LDL.LU R3, [R1+0xf80] ;  /* 0x000f800001037983 */ /* 0x000ee80000300800 */
[----:B------:R0:W-:Y:S01]  /*6b4f0*/  STL [R1+0x74], R12 ;  /* 0x0000740c01007387 */ /* 0x0001e20000100800 */
[----:B-1----:R-:W-:Y:S02]  /*6b500*/  IMAD R17, R4, 0x2, R12 ;  /* 0x0000000204117824 */ /* 0x002fe400078e020c */
[----:B------:R-:W1:Y:S01]  /*6b510*/  LDC R4, c[0x0][0x3e8] ;  /* 0x0000fa00ff047b82 */ /* 0x000e620000000800 */
[----:B------:R0:W-:Y:S02]  /*6b520*/  STL.64 [R1+0x4e8], R20 ;  /* 0x0004e81401007387 */ /* 0x0001e40000100a00 */
[----:B0-----:R-:W-:-:S02]  /*6b530*/  IADD3 R12, P4, PT, R11, R0, RZ ;  /* 0x000000000b0c7210 */ /* 0x001fc40007f9e0ff */
[----:B------:R-:W-:Y:S01]  /*6b540*/  IADD3 R20, P0, PT, R13, R0, RZ ;  /* 0x000000000d147210 */ /* 0x000fe20007f1e0ff */
[----:B------:R-:W-:Y:S01]  /*6b550*/  IMAD.MOV.U32 R21, RZ, RZ, R13 ;  /* 0x000000ffff157224 */ /* 0x000fe200078e000d */
[-C--:B------:R-:W-:Y:S02]  /*6b560*/  LEA.HI.X.SX32 R13, R11, R2.reuse, 0x1, P4 ;  /* 0x000000020b0d7211 */ /* 0x080fe400020f0eff */
[----:B------:R-:W0:Y:S01]  /*6b570*/  LDC R11, c[0x0][0x3e8] ;  /* 0x0000fa00ff0b7b82 */ /* 0x000e220000000800 */
[----:B------:R1:W-:Y:S01]  /*6b580*/  STL.64 [R1+0x4e0], R18 ;  /* 0x0004e01201007387 */ /* 0x0003e20000100a00 */
[----:B------:R-:W-:-:S03]  /*6b590*/  LEA.HI.X.SX32 R21, R21, R2, 0x1, P0 ;  /* 0x0000000215157211 */ /* 0x000fc600000f0eff */
[----:B------:R1:W-:Y:S02]  /*6b5a0*/  STL [R1+0x80], R17 ;  /* 0x0000801101007387 */ /* 0x0003e40000100800 */
[----:B-1----:R-:W-:Y:S02]  /*6b5b0*/  LEA R4, R4, R17, 0x1 ;  /* 0x0000001104047211 */ /* 0x002fe400078e08ff */
[C---:B------:R-:W-:Y:S01]  /*6b5c0*/  IADD3 R18, P6, PT, R10.reuse, R0, RZ ;  /* 0x000000000a127210 */ /* 0x040fe20007fde0ff */
[----:B------:R-:W4:Y:S04]  /*6b5d0*/  LDL.LU R17, [R1+0xa8] ;  /* 0x0000a80001117983 */ /* 0x000f280000300800 */
[----:B------:R-:W-:Y:S04]  /*6b5e0*/  STL.64 [R1+0x4d8], R20 ;  /* 0x0004d81401007387 */ /* 0x000fe80000100a00 */
[----:B------:R0:W-:Y:S01]  /*6b5f0*/  STL [R1+0x90], R4 ;  /* 0x0000900401007387 */ /* 0x0001e20000100800 */
[----:B------:R-:W-:-:S03]  /*6b600*/  LEA.HI.X.SX32 R19, R10, R2, 0x1, P6 ;  /* 0x000000020a137211 */ /* 0x000fc600030f0eff */
[----:B------:R1:W-:Y:S01]  /*6b610*/  STL.64 [R1+0x4d0], R12 ;  /* 0x0004d00c01007387 */ /* 0x0003e20000100a00 */
[----:B0-----:R-:W-:-:S03]  /*6b620*/  IMAD R4, R11, 0x2, R4 ;  /* 0x000000020b047824 */ /* 0x001fc600078e0204 */
[----:B-1----:R-:W4:Y:S04]  /*6b630*/  LDL.LU R12, [R1+0x34] ;  /* 0x00003400010c7983 */ /* 0x002f280000300800 */
[----:B------:R-:W4:Y:S04]  /*6b640*/  LDL.LU R13, [R1+0x30] ;  /* 0x00003000010d7983 */ /* 0x000f280000300800 */
[----:B------:R0:W-:Y:S04]  /*6b650*/  STL.64 [R1+0x4c8], R18 ;  /* 0x0004c81201007387 */ /* 0x0001e80000100a00 */
[----:B------:R1:W-:Y:S01]  /*6b660*/  STL [R1+0x8c], R4 ;  /* 0x00008c0401007387 */ /* 0x0003e20000100800 */
[----:B0-----:R-:W-:-:S02]  /*6b670*/  IMAD.MOV.U32 R19, RZ, RZ, R4 ;  /* 0x000000ffff137224 */ /* 0x001fc400078e0004 */
[----:B-1----:R-:W0:Y:S02]  /*6b680*/  LDC R4, c[0x0][0x3e8] ;  /* 0x0000fa00ff047b82 */ /* 0x002e240000000800 */
[----:B0-----:R-:W-:Y:S01]  /*6b690*/  IMAD R4, R4, 0x2, R19 ;  /* 0x0000000204047824 */ /* 0x001fe200078e0213 */
[----:B--2---:R-:W-:-:S04]  /*6b6a0*/  IADD3 R20, P0, PT, R16, R0, RZ ;  /* 0x0000000010147210 */ /* 0x004fc80007f1e0ff */
[----:B------:R-:W-:-:S05]  /*6b6b0*/  LEA.HI.X.SX32 R21, R16, R2, 0x1, P0 ;  /* 0x0000000210157211 */ /* 0x000fca00000f0eff */
[----:B------:R0:W-:Y:S04]  /*6b6c0*/  STL.64 [R1+0x4c0], R20 ;  /* 0x0004c01401007387 */ /* 0x0001e80000100a00 */
[----:B0-----:R-:W2:Y:S04]  /*6b6d0*/  LDL.LU.64 R20, [R1+0xf78] ;  /* 0x000f780001147983 */ /* 0x001ea80000300a00 */
[----:B------:R-:W2:Y:S04]  /*6b6e0*/  LDL.LU R16, [R1] ;  /* 0x0000000001107983 */ /* 0x000ea80000300800 */
[----:B------:R0:W-:Y:S01]  /*6b6f0*/  STL [R1+0x94], R4 ;  /* 0x0000940401007387 */ /* 0x0001e20000100800 */
[----:B-----5:R-:W-:-:S04]  /*6b700*/  IADD3 R18, P4, PT, R8, R0, RZ ;  /* 0x0000000008127210 */ /* 0x020fc80007f9e0ff */
[----:B------:R-:W-:Y:S02]  /*6b710*/  LEA.HI.X.SX32 R19, R8, R2, 0x1, P4 ;  /* 0x0000000208137211 */ /* 0x000fe400020f0eff */
[----:B------:R-:W1:Y:S01]  /*6b720*/  LDC R8, c[0x0][0x3e8] ;  /* 0x0000fa00ff087b82 */ /* 0x000e620000000800 */
[----:B------:R-:W-:-:S04]  /*6b730*/  IADD3 R10, P6, PT, R14, R0, RZ ;  /* 0x000000000e0a7210 */ /* 0x000fc80007fde0ff */
[----:B------:R-:W-:Y:S01]  /*6b740*/  LEA.HI.X.SX32 R11, R14, R2, 0x1, P6 ;  /* 0x000000020e0b7211 */ /* 0x000fe200030f0eff */
[----:B------:R-:W-:Y:S04]  /*6b750*/  STL.64 [R1+0x4b8], R18 ;  /* 0x0004b81201007387 */ /* 0x000fe80000100a00 */
[----:B------:R5:W-:Y:S01]  /*6b760*/  STL.64 [R1+0x4b0], R10 ;  /* 0x0004b00a01007387 */ /* 0x000be20000100a00 */
[----:B-1----:R-:W-:Y:S02]  /*6b770*/  IMAD R8, R8, 0x2, R4 ;  /* 0x0000000208087824 */ /* 0x002fe400078e0204 */
[----:B0-----:R-:W0:Y:S01]  /*6b780*/  LDC R4, c[0x0][0x3e8] ;  /* 0x0000fa00ff047b82 */ /* 0x001e220000000800 */
[----:B-----5:R-:W-:Y:S02]  /*6b790*/  IADD3 R10, P0, PT, R15, R0, RZ ;  /* 0x000000000f0a7210 */ /* 0x020fe40007f1e0ff */
[----:B------:R-:W-:-:S04]  /*6b7a0*/  MOV R11, R15 ;  /* 0x0000000f000b7202 */ /* 0x000fc80000000f00 */
[----:B------:R-:W-:Y:S01]  /*6b7b0*/  LEA.HI.X.SX32 R11, R11, R2, 0x1, P0 ;  /* 0x000000020b0b7211 */ /* 0x000fe200000f0eff */
[----:B------:R-:W-:Y:S04]  /*6b7c0*/  STL [R1+0xa4], R8 ;  /* 0x0000a40801007387 */ /* 0x000fe80000100800 */
[----:B------:R1:W-:Y:S04]  /*6b7d0*/  STL.64 [R1+0x4a8], R10 ;  /* 0x0004a80a01007387 */ /* 0x0003e80000100a00 */
[----:B-1----:R-:W5:Y:S01]  /*6b7e0*/  LDL.LU.64 R10, [R1+0xf70] ;  /* 0x000f7000010a7983 */ /* 0x002f620000300a00 */
[----:B0-----:R-:W-:-:S03]  /*6b7f0*/  IMAD R4, R4, 0x2, R8 ;  /* 0x0000000204047824 */ /* 0x001fc600078e0208 */
[----:B------:R-:W2:Y:S01]  /*6b800*/  LDL.LU R8, [R1+0xf68] ;  /* 0x000f680001087983 */ /* 0x000ea20000300800 */
[----:B---3--:R-:W-:-:S04]  /*6b810*/  IADD3 R18, P4, PT, R5, R0, RZ ;  /* 0x0000000005127210 */ /* 0x008fc80007f9e0ff */
[----:B------:R-:W-:Y:S02]  /*6b820*/  LEA.HI.X.SX32 R19, R5, R2, 0x1, P4 ;  /* 0x0000000205137211 */ /* 0x000fe400020f0eff */
[----:B------:R-:W0:Y:S01]  /*6b830*/  LDC R5, c[0x0][0x3e8] ;  /* 0x0000fa00ff057b82 */ /* 0x000e220000000800 */
[C---:B------:R-:W-:Y:S01]  /*6b840*/  IADD3 R14, P6, PT, R6.reuse, R0, RZ ;  /* 0x00000000060e7210 */ /* 0x040fe20007fde0ff */
[----:B------:R0:W-:Y:S03]  /*6b850*/  STL [R1+0xa0], R4 ;  /* 0x0000a00401007387 */ /* 0x0001e60000100800 */
[----:B------:R-:W-:Y:S01]  /*6b860*/  LEA.HI.X.SX32 R15, R6, R2, 0x1, P6 ;  /* 0x00000002060f7211 */ /* 0x000fe200030f0eff */
[----:B------:R1:W-:Y:S04]  /*6b870*/  STL.64 [R1+0x4a0], R18 ;  /* 0x0004a01201007387 */ /* 0x0003e80000100a00 */
[----:B------:R-:W-:Y:S01]  /*6b880*/  STL.64 [R1+0x498], R14 ;  /* 0x0004980e01007387 */ /* 0x000fe20000100a00 */
[----:B0-----:R-:W-:-:S02]  /*6b890*/  LEA R4, R5, R4, 0x1 ;  /* 0x0000000405047211 */ /* 0x001fc400078e08ff */
[----:B------:R-:W0:Y:S03]  /*6b8a0*/  LDC R5, c[0x0][0x3e8] ;  /* 0x0000fa00ff057b82 */ /* 0x000e260000000800 */
[----:B------:R0:W-:Y:S01]  /*6b8b0*/  STL [R1+0xac], R4 ;  /* 0x0000ac0401007387 */ /* 0x0001e20000100800 */
[----:B-1----:R-:W-:Y:S01]  /*6b8c0*/  IADD3 R18, P0, PT, R7, R0, RZ ;  /* 0x0000000007127210 */ /* 0x002fe20007f1e0ff */
[----:B------:R-:W-:-:S05]  /*6b8d0*/  IMAD.MOV.U32 R19, RZ, RZ, R7 ;  /* 0x000000ffff137224 */ /* 0x000fca00078e0007 */
[----:B------:R-:W-:Y:S01]  /*6b8e0*/  LEA.HI.X.SX32 R19, R19, R2, 0x1, P0 ;  /* 0x0000000213137211 */ /* 0x000fe200000f0eff */
[----:B0-----:R-:W-:-:S04]  /*6b8f0*/  IMAD R4, R5, 0x2, R4 ;  /* 0x0000000205047824 */ /* 0x001fc800078e0204 */
[----:B------:R0:W-:Y:S04]  /*6b900*/  STL.64 [R1+0x490], R18 ;  /* 0x0004901201007387 */ /* 0x0001e80000100a00 */
[----:B0-----:R-:W3:Y:S04]  /*6b910*/  LDL.LU.64 R18, [R1+0xf60] ;  /* 0x000f600001127983 */ /* 0x001ee80000300a00 */
[----:B------:R4:W-:Y:S01]  /*6b920*/  STL [R1+0xb8], R4 ;  /* 0x0000b80401007387 */ /* 0x0009e20000100800 */
[----:B--2---:R-:W-:-:S04]  /*6b930*/  IADD3 R14, P4, PT, R8, R0, RZ ;  /* 0x00000000080e7210 */ /* 0x004fc80007f9e0ff */
[----:B------:R-:W-:Y:S02]  /*6b940*/  LEA.HI.X.SX32 R15, R8, R2, 0x1, P4 ;  /* 0x00000002080f7211 */ /* 0x000fe400020f0eff */
[----:B------:R-:W0:Y:S01]  /*6b950*/  LDC R8, c[0x0][0x3e8] ;  /* 0x0000fa00ff087b82 */ /* 0x000e220000000800 */
[----:B-----5:R-:W-:-:S04]  /*6b960*/  IADD3 R6, P6, PT, R10, R0, RZ ;  /* 0x000000000a067210 */ /* 0x020fc80007fde0ff */
[----:B------:R-:W-:Y:S01]  /*6b970*/  LEA.HI.X.SX32 R7, R10, R2, 0x1, P6 ;  /* 0x000000020a077211 */ /* 0x000fe200030f0eff */
[----:B------:R-:W-:Y:S01]  /*6b980*/  STL.64 [R1+0x488], R14 ;  /* 0x0004880e01007387 */ /* 0x000fe20000100a00 */
[----:B0-----:R-:W-:Y:S02]  /*6b990*/  IMAD R10, R8, 0x2, R4 ;  /* 0x00000002080a7824 */ /* 0x001fe400078e0204 */
[----:B------:R-:W0:Y:S01]  /*6b9a0*/  LDC R8, c[0x0][0x3e8] ;  /* 0x0000fa00ff087b82 */ /* 0x000e220000000800 */
[----:B------:R1:W-:Y:S01]  /*6b9b0*/  STL.64 [R1+0x480], R6 ;  /* 0x0004800601007387 */ /* 0x0003e20000100a00 */
[----:B----4-:R-:W-:-:S03]  /*6b9c0*/  IADD3 R4, P6, PT, R13, R0, RZ ;  /* 0x000000000d047210 */ /* 0x010fc60007fde0ff */
[----:B------:R0:W-:Y:S01]  /*6b9d0*/  STL [R1+0xb4], R10 ;  /* 0x0000b40a01007387 */ /* 0x0001e20000100800 */
[----:B------:R-:W-:Y:S02]  /*6b9e0*/  LEA.HI.X.SX32 R5, R13, R2, 0x1, P6 ;  /* 0x000000020d057211 */ /* 0x000fe400030f0eff */
[----:B-1----:R-:W-:-:S04]  /*6b9f0*/  IADD3 R6, P0, PT, R17, R0, RZ ;  /* 0x0000000011067210 */ /* 0x002fc80007f1e0ff */
[----:B------:R-:W-:Y:S02]  /*6ba00*/  LEA.HI.X.SX32 R7, R17, R2, 0x1, P0 ;  /* 0x0000000211077211 */ /* 0x000fe400000f0eff */
[----:B------:R-:W-:Y:S01]  /*6ba10*/  IADD3 R14, P4, PT, R12, R0, RZ ;  /* 0x000000000c0e7210 */ /* 0x000fe20007f9e0ff */
[----:B0-----:R-:W-:Y:S02]  /*6ba20*/  IMAD R10, R8, 0x2, R10 ;  /* 0x00000002080a7824 */ /* 0x001fe400078e020a */
[----:B------:R0:W-:Y:S01]  /*6ba30*/  STL.64 [R1+0x478], R6 ;  /* 0x0004780601007387 */ /* 0x0001e20000100a00 */
[----:B------:R-:W-:Y:S01]  /*6ba40*/  LEA.HI.X.SX32 R15, R12, R2, 0x1, P4 ;  /* 0x000000020c0f7211 */ /* 0x000fe200020f0eff */
[----:B------:R-:W1:Y:S02]  /*6ba50*/  LDC R8, c[0x0][0x3e8] ;  /* 0x0000fa00ff087b82 */ /* 0x000e640000000800 */
[----:B0-----:R-:W2:Y:S04]  /*6ba60*/  LDL.LU.64 R6, [R1+0xf58] ;  /* 0x000f580001067983 */ /* 0x001ea80000300a00 */
[----:B------:R-:W-:Y:S04]  /*6ba70*/  STL [R1+0xbc], R10 ;  /* 0x0000bc0a01007387 */ /* 0x000fe80000100800 */
[----:B------:R0:W-:Y:S04]  /*6ba80*/  STL.64 [R1+0x468], R4 ;  /* 0x0004680401007387 */ /* 0x0001e80000100a00 */
[----:B------:R-:W-:Y:S01]  /*6ba90*/  STL.64 [R1+0x470], R14 ;  /* 0x0004700e01007387 */ /* 0x000fe20000100a00 */
[----:B0-----:R-:W-:-:S04]  /*6baa0*/  IADD3 R4, P0, PT, R11, R0, RZ ;  /* 0x000000000b047210 */ /* 0x001fc80007f1e0ff */
[----:B------:R-:W-:-:S05]  /*6bab0*/  LEA.HI.X.SX32 R5, R11, R2, 0x1, P0 ;  /* 0x000000020b057211 */ /* 0x000fca00000f0eff */
[----:B------:R0:W-:Y:S04]  /*6bac0*/  STL.64 [R1+0x460], R4 ;  /* 0x0004600401007387 */ /* 0x0001e80000100a00 */
[----:B0-----:R-:W4:Y:S01]  /*6bad0*/  LDL.LU.64 R4, [R1+0xf50] ;  /* 0x000f500001047983 */ /* 0x001f220000300a00 */
[----:B-1----:R-:W-:Y:S02]  /*6bae0*/  LEA R10, R8, R10, 0x1 ;  /* 0x0000000a080a7211 */ /* 0x002fe400078e08ff */
[----:B------:R-:W0:Y:S01]  /*6baf0*/  LDC R8, c[0x0][0x3e8] ;  /* 0x0000fa00ff087b82 */ /* 0x000e220000000800 */
[-C--:B------:R-:W-:Y:S02]  /*6bb00*/  IADD3 R14, P4, PT, R16, R0.reuse, RZ ;  /* 0x00000000100e7210 */ /* 0x080fe40007f9e0ff */
[----:B------:R-:W-:-:S02]  /*6bb10*/  IADD3 R12, P6, PT, R3, R0, RZ ;  /* 0x00000000030c7210 */ /* 0x000fc40007fde0ff */
[-C--:B------:R-:W-:Y:S02]  /*6bb20*/  LEA.HI.X.SX32 R15, R16, R2.reuse, 0x1, P4 ;  /* 0x00000002100f7211 */ /* 0x080fe400020f0eff */
[----:B------:R-:W-:Y:S01]  /*6bb30*/  LEA.HI.X.SX32 R13, R3, R2, 0x1, P6 ;  /* 0x00000002030d7211 */ /* 0x000fe200030f0eff */
[----:B0-----:R-:W-:Y:S02]  /*6bb40*/  IMAD R11, R8, 0x2, R10 ;  /* 0x00000002080b7824 */ /* 0x001fe400078e020a */
[----:B------:R-:W0:Y:S03]  /*6bb50*/  LDC R8, c[0x0][0x3e8] ;  /* 0x0000fa00ff087b82 */ /* 0x000e260000000800 */
[----:B------:R0:W-:Y:S04]  /*6bb60*/  STL [R1+0xa8], R11 ;  /* 0x0000a80b01007387 */ /* 0x0001e80000100800 */
[----:B------:R-:W-:Y:S04]  /*6bb70*/  STL.64 [R1+0x458], R14 ;  /* 0x0004580e01007387 */ /* 0x000fe80000100a00 */
[----:B------:R1:W-:Y:S01]  /*6bb80*/  STL.64 [R1+0x450], R12 ;  /* 0x0004500c01007387 */ /* 0x0003e20000100a00 */
[----:B0-----:R-:W-:-:S02]  /*6bb90*/  IMAD R11, R8, 0x2, R11 ;  /* 0x00000002080b7824 */ /* 0x001fc400078e020b */
[----:B------:R-:W0:Y:S03]  /*6bba0*/  LDC R8, c[0x0][0x3e8] ;  /* 0x0000fa00ff087b82 */ /* 0x000e260000000800 */
[----:B------:R-:W-:Y:S01]  /*6bbb0*/  STL [R1+0x9c], R11 ;  /* 0x00009c0b01007387 */ /* 0x000fe20000100800 */
[CC--:B----4-:R-:W-:Y:S02]  /*6bbc0*/  IADD3 R16, P0, PT, R4.reuse, R0.reuse, RZ ;  /* 0x0000000004107210 */ /* 0x0d0fe40007f1e0ff */
[C---:B-1----:R-:W-:Y:S02]  /*6bbd0*/  IADD3 R12, P4, PT, R5.reuse, R0, RZ ;  /* 0x00000000050c7210 */ /* 0x042fe40007f9e0ff */
[-C--:B------:R-:W-:Y:S02]  /*6bbe0*/  LEA.HI.X.SX32 R17, R4, R2.reuse, 0x1, P0 ;  /* 0x0000000204117211 */ /* 0x080fe400000f0eff */
[----:B------:R-:W-:-:S03]  /*6bbf0*/  LEA.HI.X.SX32 R13, R5, R2, 0x1, P4 ;  /* 0x00000002050d7211 */ /* 0x000fc600020f0eff */
[----:B------:R1:W-:Y:S04]  /*6bc00*/  STL.64 [R1+0x448], R16 ;  /* 0x0004481001007387 */ /* 0x0003e80000100a00 */
[----:B-1----:R-:W4:Y:S04]  /*6bc10*/  LDL.LU R17, [R1+0xf48] ;  /* 0x000f480001117983 */ /* 0x002f280000300800 */
[----:B------:R1:W-:Y:S04]  /*6bc20*/  STL.64 [R1+0x440], R12 ;  /* 0x0004400c01007387 */ /* 0x0003e80000100a00 */
[----:B-1----:R-:W5:Y:S01]  /*6bc30*/  LDL.LU.64 R12, [R1+0xf40] ;  /* 0x000f4000010c7983 */ /* 0x002f620000300a00 */
[----:B0-----:R-:W-:-:S02]  /*6bc40*/  IMAD R3, R8, 0x2, R11 ;  /* 0x0000000208037824 */ /* 0x001fc400078e020b */
[----:B------:R-:W0:Y:S01]  /*6bc50*/  LDC R8, c[0x0][0x3e8] ;  /* 0x0000fa00ff087b82 */ /* 0x000e220000000800 */
[----:B--2---:R-:W-:-:S07]  /*6bc60*/  IADD3 R14, P6, PT, R6, R0, RZ ;  /* 0x00000000060e7210 */ /* 0x004fce0007fde0ff */
[----:B------:R-:W1:Y:S01]  /*6bc70*/  LDC R11, c[0x0][0x3e8] ;  /* 0x0000fa00ff0b7b82 */ /* 0x000e620000000800 */
[----:B------:R-:W-:Y:S01]  /*6bc80*/  LEA.HI.X.SX32 R15, R6, R2, 0x1, P6 ;  /* 0x00000002060f7211 */ /* 0x000fe200030f0eff */
[----:B------:R-:W-:Y:S04]  /*6bc90*/  STL [R1+0x98], R3 ;  /* 0x0000980301007387 */ /* 0x000fe80000100800 */
[----:B------:R2:W-:Y:S02]  /*6bca0*/  STL.64 [R1+0x438], R14 ;  /* 0x0004380e01007387 */ /* 0x0005e40000100a00 */
[----:B--2---:R-:W-:Y:S02]  /*6bcb0*/  IADD3 R14, P0, PT, R7, R0, RZ ;  /* 0x00000000070e7210 */ /* 0x004fe40007f1e0ff */
[----:B0-----:R-:W-:-:S02]  /*6bcc0*/  LEA R3, R8, R3, 0x1 ;  /* 0x0000000308037211 */ /* 0x001fc400078e08ff */
[----:B------:R-:W-:Y:S01]  /*6bcd0*/  LEA.HI.X.SX32 R15, R7, R2, 0x1, P0 ;  /* 0x00000002070f7211 */ /* 0x000fe200000f0eff */
[----:B------:R-:W0:Y:S02]  /*6bce0*/  LDC R8, c[0x0][0x3e8] ;  /* 0x0000fa00ff087b82 */ /* 0x000e240000000800 */
[----:B------:R-:W-:Y:S01]  /*6bcf0*/  STL [R1+0x88], R3 ;  /* 0x0000880301007387 */ /* 0x000fe20000100800 */
[----:B-----5:R-:W-:-:S05]  /*6bd00*/  IADD3 R16, P4, PT, R12, R0, RZ ;  /* 0x000000000c107210 */ /* 0x020fca0007f9e0ff */
[----:B------:R-:W-:Y:S04]  /*6bd10*/  STL [R1+0x428], R16 ;  /* 0x0004281001007387 */ /* 0x000fe80000100800 */
[----:B------:R2:W-:Y:S04]  /*6bd20*/  STL.64 [R1+0x430], R14 ;  /* 0x0004300e01007387 */ /* 0x0005e80000100a00 */
[----:B--2---:R-:W2:Y:S01]  /*6bd30*/  LDL.LU.64 R14, [R1+0xf38] ;  /* 0x000f3800010e7983 */ /* 0x004ea20000300a00 */
[----:B------:R-:W-:Y:S02]  /*6bd40*/  IMAD.MOV.U32 R6, RZ, RZ, R16 ;  /* 0x000000ffff067224 */ /* 0x000fe400078e0010 */
[----:B----4-:R-:W-:-:S02]  /*6bd50*/  IMAD.MOV.U32 R7, RZ, RZ, R17 ;  /* 0x000000ffff077224 */ /* 0x010fc400078e0011 */
[----:B------:R-:W4:Y:S01]  /*6bd60*/  LDL.LU.64 R16, [R1+0xf30] ;  /* 0x000f300001107983 */ /* 0x000f220000300a00 */
[----:B0-----:R-:W-:Y:S02]  /*6bd70*/  IMAD R3, R8, 0x2, R3 ;  /* 0x0000000208037824 */ /* 0x001fe400078e0203 */
[----:B------:R-:W0:Y:S03]  /*6bd80*/  LDC R8, c[0x0][0x3e8] ;  /* 0x0000fa00ff087b82 */ /* 0x000e260000000800 */
[----:B------:R0:W-:Y:S01]  /*6bd90*/  STL [R1+0x84], R3 ;  /* 0x0000840301007387 */ /* 0x0001e20000100800 */
[----:B------:R-:W-:Y:S02]  /*6bda0*/  IADD3 R4, P6, PT, R13, R0, RZ ;  /* 0x000000000d047210 */ /* 0x000fe40007fde0ff */
[----:B------:R-:W-:Y:S02]  /*6bdb0*/  LEA.HI.X.SX32 R7, R12, R2, 0x1, P4 ;  /* 0x000000020c077211 */ /* 0x000fe400020f0eff */
[----:B0-----:R-:W-:-:S02]  /*6bdc0*/  LEA R3, R8, R3, 0x1 ;  /* 0x0000000308037211 */ /* 0x001fc400078e08ff */
[----:B------:R-:W0:Y:S01]  /*6bdd0*/  LDC R8, c[0x0][0x3e8] ;  /* 0x0000fa00ff087b82 */ /* 0x000e220000000800 */
[----:B------:R-:W-:Y:S01]  /*6bde0*/  LEA.HI.X.SX32 R5, R13, R2, 0x1, P6 ;  /* 0x000000020d057211 */ /* 0x000fe200030f0eff */
[----:B------:R-:W-:Y:S04]  /*6bdf0*/  STL [R1+0x42c], R7 ;  /* 0x00042c0701007387 */ /* 0x000fe80000100800 */
[----:B------:R4:W-:Y:S01]  /*6be00*/  STL.64 [R1+0x420], R4 ;  /* 0x0004200401007387 */ /* 0x0009e20000100a00 */
[----:B--2---:R-:W-:-:S04]  /*6be10*/  IADD3 R12, P0, PT, R14, R0, RZ ;  /* 0x000000000e0c7210 */ /* 0x004fc80007f1e0ff */
[----:B------:R-:W-:Y:S01]  /*6be20*/  LEA.HI.X.SX32 R13, R14, R2, 0x1, P0 ;  /* 0x000000020e0d7211 */ /* 0x000fe200000f0eff */
[----:B------:R-:W-:-:S04]  /*6be30*/  IMAD.MOV.U32 R14, RZ, RZ, R3 ;  /* 0x000000ffff0e7224 */ /* 0x000fc800078e0003 */
[----:B0-----:R-:W-:Y:S02]  /*6be40*/  IMAD R3, R8, 0x2, R14 ;  /* 0x0000000208037824 */ /* 0x001fe400078e020e */
[----:B------:R-:W0:Y:S01]  /*6be50*/  LDC R8, c[0x0][0x3e8] ;  /* 0x0000fa00ff087b82 */ /* 0x000e220000000800 */
[----:B------:R-:W-:Y:S04]  /*6be60*/  STL.64 [R1+0x418], R12 ;  /* 0x0004180c01007387 */ /* 0x000fe80000100a00 */
[----:B------:R0:W-:Y:S01]  /*6be70*/  STL [R1+0x70], R3 ;  /* 0x0000700301007387 */ /* 0x0001e20000100800 */
[-C--:B------:R-:W-:Y:S02]  /*6be80*/  IADD3 R6, P4, PT, R15, R0.reuse, RZ ;  /* 0x000000000f067210 */ /* 0x080fe40007f9e0ff */
[----:B----4-:R-:W-:Y:S01]  /*6be90*/  IADD3 R4, P6, PT, R16, R0, RZ ;  /* 0x0000000010047210 */ /* 0x010fe20007fde0ff */
[----:B0-----:R-:W-:-:S02]  /*6bea0*/  IMAD R3, R8, 0x2, R3 ;  /* 0x0000000208037824 */ /* 0x001fc400078e0203 */
[----:B------:R-:W0:Y:S01]  /*6beb0*/  LDC R8, c[0x0][0x3e8] ;  /* 0x0000fa00ff087b82 */ /* 0x000e220000000800 */
[-C--:B------:R-:W-:Y:S02]  /*6bec0*/  LEA.HI.X.SX32 R7, R15, R2.reuse, 0x1, P4 ;  /* 0x000000020f077211 */ /* 0x080fe400020f0eff */
[----:B------:R-:W-:-:S03]  /*6bed0*/  LEA.HI.X.SX32 R5, R16, R2, 0x1, P6 ;  /* 0x0000000210057211 */ /* 0x000fc600030f0eff */
[----:B------:R-:W-:Y:S04]  /*6bee0*/  STL.64 [R1+0x410], R6 ;  /* 0x0004100601007387 */ /* 0x000fe80000100a00 */
[----:B------:R-:W-:Y:S04]  /*6bef0*/  STL.64 [R1+0x408], R4 ;  /* 0x0004080401007387 */ /* 0x000fe80000100a00 */
[----:B------:R2:W-:Y:S01]  /*6bf00*/  STL [R1+0x68], R3 ;  /* 0x0000680301007387 */ /* 0x0005e20000100800 */
[----:B------:R-:W-:Y:S02]  /*6bf10*/  IADD3 R12, P0, PT, R17, R0, RZ ;  /* 0x00000000110c7210 */ /* 0x000fe40007f1e0ff */
[----:B0-----:R-:W-:-:S02]  /*6bf20*/  LEA R8, R8, R3, 0x1 ;  /* 0x0000000308087211 */ /* 0x001fc400078e08ff */
[----:B--2---:R-:W0:Y:S01]  /*6bf30*/  LDC R3, c[0x0][0x3e8] ;  /* 0x0000fa00ff037b82 */ /* 0x004e220000000800 */
[----:B---3--:R-:W-:Y:S02]  /*6bf40*/  IADD3 R4, P6, PT, R19, R0, RZ ;  /* 0x0000000013047210 */ /* 0x008fe40007fde0ff */
[----:B------:R-:W-:Y:S02]  /*6bf50*/  LEA.HI.X.SX32 R13, R17, R2, 0x1, P0 ;  /* 0x00000002110d7211 */ /* 0x000fe400000f0eff */
[C---:B------:R-:W-:Y:S02]  /*6bf60*/  IADD3 R6, P4, PT, R18.reuse, R0, RZ ;  /* 0x0000000012067210 */ /* 0x040fe40007f9e0ff */
[-C--:B------:R-:W-:Y:S01]  /*6bf70*/  LEA.HI.X.SX32 R5, R19, R2.reuse, 0x1, P6 ;  /* 0x0000000213057211 */ /* 0x080fe200030f0eff */
[----:B------:R-:W-:Y:S01]  /*6bf80*/  STL.64 [R1+0x400], R12 ;  /* 0x0004000c01007387 */ /* 0x000fe20000100a00 */
[----:B------:R-:W-:-:S03]  /*6bf90*/  LEA.HI.X.SX32 R7, R18, R2, 0x1, P4 ;  /* 0x0000000212077211 */ /* 0x000fc600020f0eff */
[----:B------:R1:W-:Y:S04]  /*6bfa0*/  STL.64 [R1+0x3f0], R4 ;  /* 0x0003f00401007387 */ /* 0x0003e80000100a00 */
[----:B------:R-:W-:Y:S01]  /*6bfb0*/  STL.64 [R1+0x3f8], R6 ;  /* 0x0003f80601007387 */ /* 0x000fe20000100a00 */
[----:B-1----:R-:W-:-:S05]  /*6bfc0*/  IMAD R4, R11, 0x2, R8 ;  /* 0x000000020b047824 */ /* 0x002fca00078e0208 */
[----:B------:R0:W-:Y:S02]  /*6bfd0*/  STL [R1+0x54], R4 ;  /* 0x0000540401007387 */ /* 0x0001e40000100800 */
[----:B0-----:R-:W-:Y:S02]  /*6bfe0*/  IMAD R4, R3, 0x2, R4 ;  /* 0x0000000203047824 */ /* 0x001fe400078e0204 */
[----:B------:R-:W0:Y:S01]  /*6bff0*/  LDC R3, c[0x0][0x3e8] ;  /* 0x0000fa00ff037b82 */ /* 0x000e220000000800 */
[----:B------:R-:W-:-:S04]  /*6c000*/  IADD3 R16, P0, PT, R20, R0, RZ ;  /* 0x0000000014107210 */ /* 0x000fc80007f1e0ff */
[----:B------:R-:W-:-:S05]  /*6c010*/  LEA.HI.X.SX32 R17, R20, R2, 0x1, P0 ;  /* 0x0000000214117211 */ /* 0x000fca00000f0eff */
[----:B------:R-:W-:Y:S04]  /*6c020*/  STL.64 [R1+0x3e8], R16 ;  /* 0x0003e81001007387 */ /* 0x000fe80000100a00 */
[----:B------:R0:W-:Y:S01]  /*6c030*/  STL [R1+0x50], R4 ;  /* 0x0000500401007387 */ /* 0x0001e20000100800 */
[-C--:B------:R-:W-:Y:S01]  /*6c040*/  IADD3 R12, P4, PT, R21, R0.reuse, RZ ;  /* 0x00000000150c7210 */ /* 0x080fe20007f9e0ff */
[----:B0-----:R-:W-:Y:S02]  /*6c050*/  IMAD R4, R3, 0x2, R4 ;  /* 0x0000000203047824 */ /* 0x001fe400078e0204 */
[----:B------:R-:W0:Y:S01]  /*6c060*/  LDC R3, c[0x0][0x3e8] ;  /* 0x0000fa00ff037b82 */ /* 0x000e220000000800 */
[----:B------:R-:W-:Y:S02]  /*6c070*/  IADD3 R6, P6, PT, R22, R0, RZ ;  /* 0x0000000016067210 */ /* 0x000fe40007fde0ff */
[----:B------:R-:W-:-:S02]  /*6c080*/  LEA.HI.X.SX32 R13, R21, R2, 0x1, P4 ;  /* 0x00000002150d7211 */ /* 0x000fc400020f0eff */
[----:B------:R-:W-:-:S03]  /*6c090*/  LEA.HI.X.SX32 R7, R22, R2, 0x1, P6 ;  /* 0x0000000216077211 */ /* 0x000fc600030f0eff */
[----:B------:R-:W-:Y:S04]  /*6c0a0*/  STL.64 [R1+0x3e0], R12 ;  /* 0x0003e00c01007387 */ /* 0x000fe80000100a00 */
[----:B------:R1:W-:Y:S04]  /*6c0b0*/  STL.64 [R1+0x3d8], R6 ;  /* 0x0003d80601007387 */ /* 0x0003e80000100a00 */
[----:B------:R0:W-:Y:S04]  /*6c0c0*/  STL [R1+0x34], R4 ;  /* 0x0000340401007387 */ /* 0x0001e80000100800 */
[----:B------:R-:W2:Y:S01]  /*6c0d0*/  LDL.LU R15, [R1+0x10] ;  /* 0x00001000010f7983 */ /* 0x000ea20000300800 */
[----:B-1----:R-:W-:-:S02]  /*6c0e0*/  IADD3 R6, P0, PT, R23, R0, RZ ;  /* 0x0000000017067210 */ /* 0x002fc40007f1e0ff */
[----:B0-----:R-:W-:Y:S02]  /*6c0f0*/  LEA R4, R3, R4, 0x1 ;  /* 0x0000000403047211 */ /* 0x001fe400078e08ff */
[----:B------:R-:W-:Y:S01]  /*6c100*/  LEA.HI.X.SX32 R7, R23, R2, 0x1, P0 ;  /* 0x0000000217077211 */ /* 0x000fe200000f0eff */
[----:B------:R-:W0:Y:S04]  /*6c110*/  LDC R3, c[0x0][0x3e8] ;  /* 0x0000fa00ff037b82 */ /* 0x000e280000000800 */
[----:B------:R1:W-:Y:S01]  /*6c120*/  STL.64 [R1+0x3d0], R6 ;  /* 0x0003d00601007387 */ /* 0x0003e20000100a00 */
[----:B------:R-:W-:-:S03]  /*6c130*/  IADD3 R12, P6, PT, R25, R0, RZ ;  /* 0x00000000190c7210 */ /* 0x000fc60007fde0ff */
[----:B-1----:R-:W3:Y:S01]  /*6c140*/  LDL.LU R6, [R1+0x1c] ;  /* 0x00001c0001067983 */ /* 0x002ee20000300800 */
[----:B------:R-:W-:-:S03]  /*6c150*/  LEA.HI.X.SX32 R13, R25, R2, 0x1, P6 ;  /* 0x00000002190d7211 */ /* 0x000fc600030f0eff */
[----:B------:R-:W4:Y:S01]  /*6c160*/  LDL.LU R5, [R1+0x18] ;  /* 0x0000180001057983 */ /* 0x000f220000300800 */
[----:B------:R-:W-:-:S03]  /*6c170*/  IADD3 R16, P4, PT, R24, R0, RZ ;  /* 0x0000000018107210 */ /* 0x000fc60007f9e0ff */
[----:B------:R0:W-:Y:S04]  /*6c180*/  STL [R1+0x30], R4 ;  /* 0x0000300401007387 */ /* 0x0001e80000100800 */
[----:B------:R1:W-:Y:S01]  /*6c190*/  STL.64 [R1+0x3c0], R12 ;  /* 0x0003c00c01007387 */ /* 0x0003e20000100a00 */
[----:B------:R-:W-:Y:S01]  /*6c1a0*/  LEA.HI.X.SX32 R17, R24, R2, 0x1, P4 ;  /* 0x0000000218117211 */ /* 0x000fe200020f0eff */
[----:B0-----:R-:W-:Y:S01]  /*6c1b0*/  IMAD R4, R3, 0x2, R4 ;  /* 0x0000000203047824 */ /* 0x001fe200078e0204 */
[----:B-1----:R-:W-:-:S03]  /*6c1c0*/  IADD3 R12, P0, PT, R26, R0, RZ ;  /* 0x000000001a0c7210 */ /* 0x002fc60007f1e0ff */
[----:B------:R0:W-:Y:S01]  /*6c1d0*/  STL.64 [R1+0x3c8], R16 ;  /* 0x0003c81001007387 */ /* 0x0001e20000100a00 */
[----:B------:R-:W1:Y:S01]  /*6c1e0*/  LDC R3, c[0x0][0x3e8] ;  /* 0x0000fa00ff037b82 */ /* 0x000e620000000800 */
[----:B------:R-:W-:Y:S02]  /*6c1f0*/  LEA.HI.X.SX32 R13, R26, R2, 0x1, P0 ;  /* 0x000000021a0d7211 */ /* 0x000fe400000f0eff */
[----:B------:R-:W-:Y:S04]  /*6c200*/  STL [R1+0x20], R4 ;  /* 0x0000200401007387 */ /* 0x000fe80000100800 */
[----:B------:R1:W-:Y:S04]  /*6c210*/  STL.64 [R1+0x3b8], R12 ;  /* 0x0003b80c01007387 */ /* 0x0003e80000100a00 */
[----:B0-----:R-:W5:Y:S01]  /*6c220*/  LDL.LU R17, [R1+0x24] ;  /* 0x0000240001117983 */ /* 0x001f620000300800 */
[----:B------:R-:W-:-:S02]  /*6c230*/  IADD3 R20, P4, PT, R27, R0, RZ ;  /* 0x000000001b147210 */ /* 0x000fc40007f9e0ff */
[C---:B------:R-:W-:Y:S01]  /*6c240*/  IADD3 R18, P6, PT, R28.reuse, R0, RZ ;  /* 0x000000001c127210 */ /* 0x040fe20007fde0ff */
[----:B------:R-:W5:Y:S01]  /*6c250*/  LDL.LU R7, [R1+0x2c] ;  /* 0x00002c0001077983 */ /* 0x000f620000300800 */
[-C--:B------:R-:W-:Y:S02]  /*6c260*/  LEA.HI.X.SX32 R21, R27, R2.reuse, 0x1, P4 ;  /* 0x000000021b157211 */ /* 0x080fe400020f0eff */
[----:B------:R-:W-:Y:S01]  /*6c270*/  LEA.HI.X.SX32 R19, R28, R2, 0x1, P6 ;  /* 0x000000021c137211 */ /* 0x000fe200030f0eff */
[----:B-1----:R-:W-:Y:S02]  /*6c280*/  IMAD R13, R3, 0x2, R4 ;  /* 0x00000002030d7824 */ /* 0x002fe400078e0204 */
[----:B------:R-:W0:Y:S08]  /*6c290*/  LDC R3, c[0x0][0x3e8] ;  /* 0x0000fa00ff037b82 */ /* 0x000e300000000800 */
[----:B------:R-:W1:Y:S01]  /*6c2a0*/  LDC R4, c[0x0][0x3e8] ;  /* 0x0000fa00ff047b82 */ /* 0x000e620000000800 */
[----:B------:R-:W-:Y:S04]  /*6c2b0*/  STL [R1+0x14], R13 ;  /* 0x0000140d01007387 */ /* 0x000fe80000100800 */
[----:B------:R-:W-:Y:S04]  /*6c2c0*/  STL.64 [R1+0x3b0], R20 ;  /* 0x0003b01401007387 */ /* 0x000fe80000100a00 */
[----:B------:R-:W5:Y:S04]  /*6c2d0*/  LDL.LU R12, [R1+0x28] ;  /* 0x00002800010c7983 */ /* 0x000f680000300800 */
[----:B------:R0:W-:Y:S02]  /*6c2e0*/  STL.64 [R1+0x3a8], R18 ;  /* 0x0003a81201007387 */ /* 0x0001e40000100a00 */
[----:B0-----:R-:W0:Y:S01]  /*6c2f0*/  LDC R18, c[0x0][0x3e8] ;  /* 0x0000fa00ff127b82 */ /* 0x001e220000000800 */
[----:B------:R-:W-:-:S02]  /*6c300*/  IMAD R16, R3, 0x2, R29 ;  /* 0x0000000203107824 */ /* 0x000fc400078e021d */
[----:B-1----:R-:W-:Y:S01]  /*6c310*/  IMAD R13, R4, 0x2, R13 ;  /* 0x00000002040d7824 */ /* 0x002fe200078e020d */
[----:B------:R-:W-:-:S04]  /*6c320*/  LEA R3, R3, R29, 0x1 ;  /* 0x0000001d03037211 */ /* 0x000fc800078e08ff */
[----:B------:R-:W1:Y:S01]  /*6c330*/  LDC R4, c[0x0][0x3e8] ;  /* 0x0000fa00ff047b82 */ /* 0x000e620000000800 */
[-C--:B------:R-:W-:Y:S01]  /*6c340*/  IADD3 R20, P0, PT, R29, R0.reuse, RZ ;  /* 0x000000001d147210 */ /* 0x080fe20007f1e0ff */
[----:B0-----:R-:W-:Y:S01]  /*6c350*/  IMAD R16, R18, 0x2, R16 ;  /* 0x0000000212107824 */ /* 0x001fe200078e0210 */
[----:B------:R-:W-:-:S04]  /*6c360*/  IADD3 R18, P4, PT, R3, R0, RZ ;  /* 0x0000000003127210 */ /* 0x000fc80007f9e0ff */
[-C--:B------:R-:W-:Y:S02]  /*6c370*/  LEA.HI.X.SX32 R19, R3, R2.reuse, 0x1, P4 ;  /* 0x0000000203137211 */ /* 0x080fe400020f0eff */
[----:B------:R-:W0:Y:S01]  /*6c380*/  LDC R3, c[0x0][0x3e8] ;  /* 0x0000fa00ff037b82 */ /* 0x000e220000000800 */
[----:B------:R-:W-:Y:S01]  /*6c390*/  LEA.HI.X.SX32 R21, R29, R2, 0x1, P0 ;  /* 0x000000021d157211 */ /* 0x000fe200000f0eff */
[----:B-1----:R-:W-:Y:S01]  /*6c3a0*/  IMAD R4, R4, 0x2, R13 ;  /* 0x0000000204047824 */ /* 0x002fe200078e020d */
[----:B------:R-:W-:Y:S04]  /*6c3b0*/  STL [R1+0x4], R13 ;  /* 0x0000040d01007387 */ /* 0x000fe80000100800 */
[----:B------:R1:W-:Y:S01]  /*6c3c0*/  STL.64 [R1+0x3a0], R20 ;  /* 0x0003a01401007387 */ /* 0x0003e20000100a00 */
[----:B------:R-:W-:-:S04]  /*6c3d0*/  IADD3 R22, P6, PT, R16, R0, RZ ;  /* 0x0000000010167210 */ /* 0x000fc80007fde0ff */
[----:B------:R-:W-:Y:S01]  /*6c3e0*/  LEA.HI.X.SX32 R23, R16, R2, 0x1, P6 ;  /* 0x0000000210177211 */ /* 0x000fe200030f0eff */
[----:B-1----:R-:W5:Y:S04]  /*6c3f0*/  LDL.LU R20, [R1+0x38] ;  /* 0x0000380001147983 */ /* 0x002f680000300800 */
[----:B------:R-:W-:Y:S04]  /*6c400*/  STL [R1+0xf08], R11 ;  /* 0x000f080b01007387 */ /* 0x000fe80000100800 */
[----:B------:R1:W-:Y:S04]  /*6c410*/  STL [R1], R4 ;  /* 0x0000000401007387 */ /* 0x0003e80000100800 */
[----:B------:R-:W-:Y:S04]  /*6c420*/  STL [R1+0xef0], R8 ;  /* 0x000ef00801007387 */ /* 0x000fe80000100800 */
[----:B------:R-:W5:Y:S04]  /*6c430*/  LDL.LU R13, [R1+0x40] ;  /* 0x00004000010d7983 */ /* 0x000f680000300800 */
[----:B------:R1:W-:Y:S01]  /*6c440*/  STL.64 [R1+0x398], R18 ;  /* 0x0003981201007387 */ /* 0x0003e20000100a00 */
[----:B0-----:R-:W-:-:S02]  /*6c450*/  LEA R3, R3, R4, 0x1 ;  /* 0x0000000403037211 */ /* 0x001fc400078e08ff */
[----:B-1----:R-:W0:Y:S01]  /*6c460*/  LDC R4, c[0x0][0x3e8] ;  /* 0x0000fa00ff047b82 */ /* 0x002e220000000800 */
[----:B------:R-:W5:Y:S04]  /*6c470*/  LDL.LU R19, [R1+0x3c] ;  /* 0x00003c0001137983 */ /* 0x000f680000300800 */
[----:B------:R4:W-:Y:S04]  /*6c480*/  STL.64 [R1+0x390], R22 ;  /* 0x0003901601007387 */ /* 0x0009e80000100a00 */
[----:B------:R-:W-:Y:S01]  /*6c490*/  STL [R1+0xed0], R3 ;  /* 0x000ed00301007387 */ /* 0x000fe20000100800 */
[----:B--2---:R-:W-:-:S04]  /*6c4a0*/  IADD3 R26, P0, PT, R15, R0, RZ ;  /* 0x000000000f1a7210 */ /* 0x004fc80007f1e0ff */
[----:B------:R-:W-:-:S05]  /*6c4b0*/  LEA.HI.X.SX32 R27, R15, R2, 0x1, P0 ;  /* 0x000000020f1b7211 */ /* 0x000fca00000f0eff */
[----:B------:R-:W-:Y:S04]  /*6c4c0*/  STL.64 [R1+0x388], R26 ;  /* 0x0003881a01007387 */ /* 0x000fe80000100a00 */
[----:B------:R-:W2:Y:S01]  /*6c4d0*/  LDL.LU R21, [R1+0x44] ;  /* 0x0000440001157983 */ /* 0x000ea20000300800 */
[----:B---3--:R-:W-:-:S04]  /*6c4e0*/  IADD3 R24, P4, PT, R6, R0, RZ ;  /* 0x0000000006187210 */ /* 0x008fc80007f9e0ff */
[----:B------:R-:W-:Y:S02]  /*6c4f0*/  LEA.HI.X.SX32 R25, R6, R2, 0x1, P4 ;  /* 0x0000000206197211 */ /* 0x000fe400020f0eff */
[C---:B----4-:R-:W-:Y:S01]  /*6c500*/  IADD3 R22, P6, PT, R5.reuse, R0, RZ ;  /* 0x0000000005167210 */ /* 0x050fe20007fde0ff */
[----:B------:R-:W1:Y:S02]  /*6c510*/  LDC R6, c[0x0][0x3e8] ;  /* 0x0000fa00ff067b82 */ /* 0x000e640000000800 */
[----:B------:R-:W-:Y:S04]  /*6c520*/  STL.64 [R1+0x380], R24 ;  /* 0x0003801801007387 */ /* 0x000fe80000100a00 */
[----:B------:R-:W3:Y:S04]  /*6c530*/  LDL.LU R16, [R1+0x4c] ;  /* 0x00004c0001107983 */ /* 0x000ee80000300800 */
[----:B------:R-:W4:Y:S01]  /*6c540*/  LDL.LU R15, [R1+0x48] ;  /* 0x00004800010f7983 */ /* 0x000f220000300800 */
[----:B------:R-:W-:-:S02]  /*6c550*/  LEA.HI.X.SX32 R23, R5, R2, 0x1, P6 ;  /* 0x0000000205177211 */ /* 0x000fc400030f0eff */
[----:B------:R-:W0:Y:S03]  /*6c560*/  LDC R5, c[0x0][0x3e8] ;  /* 0x0000fa00ff057b82 */ /* 0x000e260000000800 */
[----:B------:R5:W-:Y:S02]  /*6c570*/  STL.64 [R1+0x378], R22 ;  /* 0x0003781601007387 */ /* 0x000be40000100a00 */
[----:B-----5:R-:W-:-:S04]  /*6c580*/  IADD3 R22, P0, PT, R17, R0, RZ ;  /* 0x0000000011167210 */ /* 0x020fc80007f1e0ff */
[----:B------:R-:W-:-:S05]  /*6c590*/  LEA.HI.X.SX32 R23, R17, R2, 0x1, P0 ;  /* 0x0000000211177211 */ /* 0x000fca00000f0eff */
[----:B------:R5:W-:Y:S04]  /*6c5a0*/  STL.64 [R1+0x370], R22 ;  /* 0x0003701601007387 */ /* 0x000be80000100a00 */
[----:B-----5:R-:W5:Y:S04]  /*6c5b0*/  LDL.LU R23, [R1+0x58] ;  /* 0x0000580001177983 */ /* 0x020f680000300800 */
[----:B------:R-:W5:Y:S04]  /*6c5c0*/  LDL.LU R18, [R1+0x60] ;  /* 0x0000600001127983 */ /* 0x000f680000300800 */
[----:B------:R-:W5:Y:S01]  /*6c5d0*/  LDL.LU R17, [R1+0x5c] ;  /* 0x00005c0001117983 */ /* 0x000f620000300800 */
[----:B------:R-:W-:-:S04]  /*6c5e0*/  IADD3 R26, P4, PT, R7, R0, RZ ;  /* 0x00000000071a7210 */ /* 0x000fc80007f9e0ff */
[----:B------:R-:W-:Y:S02]  /*6c5f0*/  LEA.HI.X.SX32 R27, R7, R2, 0x1, P4 ;  /* 0x00000002071b7211 */ /* 0x000fe400020f0eff */
[----:B------:R-:W1:Y:S01]  /*6c600*/  LDC R7, c[0x0][0x3e8] ;  /* 0x0000fa00ff077b82 */ /* 0x000e620000000800 */
[----:B0-----:R-:W-:Y:S01]  /*6c610*/  IMAD R4, R4, 0x2, R3 ;  /* 0x0000000204047824 */ /* 0x001fe200078e0203 */
[----:B------:R-:W-:-:S03]  /*6c620*/  IADD3 R24, P6, PT, R12, R0, RZ ;  /* 0x000000000c187210 */ /* 0x000fc60007fde0ff */
[----:B------:R-:W-:Y:S01]  /*6c630*/  IMAD R5, R5, 0x2, R4 ;  /* 0x0000000205057824 */ /* 0x000fe200078e0204 */
[----:B------:R-:W-:Y:S02]  /*6c640*/  LEA.HI.X.SX32 R25, R12, R2, 0x1, P6 ;  /* 0x000000020c197211 */ /* 0x000fe400030f0eff */
[----:B------:R-:W0:Y:S02]  /*6c650*/  LDC R12, c[0x0][0x3e8] ;  /* 0x0000fa00ff0c7b82 */ /* 0x000e240000000800 */
[----:B------:R-:W-:Y:S04]  /*6c660*/  STL.64 [R1+0xef8], R4 ;  /* 0x000ef80401007387 */ /* 0x000fe80000100a00 */
[----:B------:R-:W-:Y:S04]  /*6c670*/  STL [R1+0xf28], R5 ;  /* 0x000f280501007387 */ /* 0x000fe80000100800 */
[----:B------:R-:W-:Y:S04]  /*6c680*/  STL.64 [R1+0x368], R26 ;  /* 0x0003681a01007387 */ /* 0x000fe80000100a00 */
[----:B------:R0:W-:Y:S01]  /*6c690*/  STL.64 [R1+0x360], R24 ;  /* 0x0003601801007387 */ /* 0x0001e20000100a00 */
[----:B-1----:R-:W-:-:S05]  /*6c6a0*/  IMAD R6, R6, 0x2, R5 ;  /* 0x0000000206067824 */ /* 0x002fca00078e0205 */
[----:B------:R-:W-:Y:S02]  /*6c6b0*/  LEA R7, R7, R6, 0x1 ;  /* 0x0000000607077211 */ /* 0x000fe400078e08ff */
[----:B0-----:R-:W-:-:S04]  /*6c6c0*/  IADD3 R24, P0, PT, R20, R0, RZ ;  /* 0x0000000014187210 */ /* 0x001fc80007f1e0ff */
[----:B------:R-:W-:Y:S02]  /*6c6d0*/  LEA.HI.X.SX32 R25, R20, R2, 0x1, P0 ;  /* 0x0000000214197211 */ /* 0x000fe400000f0eff */
[----:B------:R-:W-:-:S03]  /*6c6e0*/  IADD3 R26, P4, PT, R13, R0, RZ ;  /* 0x000000000d1a7210 */ /* 0x000fc60007f9e0ff */
[----:B------:R0:W-:Y:S01]  /*6c6f0*/  STL.64 [R1+0x358], R24 ;  /* 0x0003581801007387 */ /* 0x0001e20000100a00 */
[----:B------:R-:W-:Y:S02]  /*6c700*/  LEA.HI.X.SX32 R27, R13, R2, 0x1, P4 ;  /* 0x000000020d1b7211 */ /* 0x000fe400020f0eff */
[----:B------:R-:W1:Y:S01]  /*6c710*/  LDC R13, c[0x0][0x3e8] ;  /* 0x0000fa00ff0d7b82 */ /* 0x000e620000000800 */
[C---:B------:R-:W-:Y:S01]  /*6c720*/  IADD3 R4, P6, PT, R19.reuse, R0, RZ ;  /* 0x0000000013047210 */ /* 0x040fe20007fde0ff */
[----:B0-----:R-:W5:Y:S03]  /*6c730*/  LDL.LU R24, [R1+0x6c] ;  /* 0x00006c0001187983 */ /* 0x001f660000300800 */
[----:B------:R-:W-:Y:S01]  /*6c740*/  LEA.HI.X.SX32 R5, R19, R2, 0x1, P6 ;  /* 0x0000000213057211 */ /* 0x000fe200030f0eff */
[----:B------:R-:W5:Y:S04]  /*6c750*/  LDL.LU R28, [R1+0x78] ;  /* 0x00007800011c7983 */ /* 0x000f680000300800 */
[----:B------:R-:W5:Y:S04]  /*6c760*/  LDL R20, [R1+0x74] ;  /* 0x0000740001147983 */ /* 0x000f680000100800 */
[----:B------:R-:W-:Y:S04]  /*6c770*/  STL.64 [R1+0xf00], R6 ;  /* 0x000f000601007387 */ /* 0x000fe80000100a00 */
[----:B------:R2:W-:Y:S01]  /*6c780*/  STL.64 [R1+0x350], R26 ;  /* 0x0003501a01007387 */ /* 0x0005e20000100a00 */
[----:B------:R-:W-:-:S03]  /*6c790*/  IMAD.MOV.U32 R19, RZ, RZ, R14 ;  /* 0x000000ffff137224 */ /* 0x000fc600078e000e */
[----:B------:R-:W-:Y:S01]  /*6c7a0*/  STL.64 [R1+0x348], R4 ;  /* 0x0003480401007387 */ /* 0x000fe20000100a00 */
[----:B------:R-:W0:Y:S01]  /*6c7b0*/  LDC R14, c[0x0][0x3e8] ;  /* 0x0000fa00ff0e7b82 */ /* 0x000e220000000800 */
[----:B------:R-:W-:-:S04]  /*6c7c0*/  IMAD R12, R12, 0x2, R7 ;  /* 0x000000020c0c7824 */ /* 0x000fc800078e0207 */
[----:B-1----:R-:W-:-:S05]  /*6c7d0*/  IMAD R13, R13, 0x2, R12 ;  /* 0x000000020d0d7824 */ /* 0x002fca00078e020c */
[----:B0-----:R-:W-:Y:S02]  /*6c7e0*/  LEA R14, R14, R13, 0x1 ;  /* 0x0000000d0e0e7211 */ /* 0x001fe400078e08ff */
[----:B--2---:R-:W-:-:S04]  /*6c7f0*/  IADD3 R26, P0, PT, R21, R0, RZ ;  /* 0x00000000151a7210 */ /* 0x004fc80007f1e0ff */
[----:B------:R-:W-:-:S05]  /*6c800*/  LEA.HI.X.SX32 R27, R21, R2, 0x1, P0 ;  /* 0x00000002151b7211 */ /* 0x000fca00000f0eff */
[----:B------:R0:W-:Y:S04]  /*6c810*/  STL.64 [R1+0x340], R26 ;  /* 0x0003401a01007387 */ /* 0x0001e80000100a00 */
[----:B0-----:R-:W2:Y:S01]  /*6c820*/  LDL.LU R27, [R1+0x80] ;  /* 0x00008000011b7983 */ /* 0x001ea20000300800 */
[----:B----4-:R-:W-:-:S04]  /*6c830*/  IADD3 R4, P6, PT, R15, R0, RZ ;  /* 0x000000000f047210 */ /* 0x010fc80007fde0ff */
[----:B------:R-:W-:Y:S02]  /*6c840*/  LEA.HI.X.SX32 R5, R15, R2, 0x1, P6 ;  /* 0x000000020f057211 */ /* 0x000fe400030f0eff */
[----:B------:R-:W0:Y:S01]  /*6c850*/  LDC R15, c[0x0][0x3e8] ;  /* 0x0000fa00ff0f7b82 */ /* 0x000e220000000800 */
[C---:B---3--:R-:W-:Y:S01]  /*6c860*/  IADD3 R6, P4, PT, R16.reuse, R0, RZ ;  /* 0x0000000010067210 */ /* 0x048fe20007f9e0ff */
[----:B------:R5:W-:Y:S04]  /*6c870*/  STL.64 [R1+0xf10], R12 ;  /* 0x000f100c01007387 */ /* 0x000be80000100a00 */
[----:B------:R-:W3:Y:S01]  /*6c880*/  LDL.LU R22, [R1+0x90] ;  /* 0x0000900001167983 */ /* 0x000ee20000300800 */
[----:B------:R-:W-:Y:S02]  /*6c890*/  LEA.HI.X.SX32 R7, R16, R2, 0x1, P4 ;  /* 0x0000000210077211 */ /* 0x000fe400020f0eff */
[----:B------:R-:W1:Y:S03]  /*6c8a0*/  LDC R16, c[0x0][0x3e8] ;  /* 0x0000fa00ff107b82 */ /* 0x000e660000000800 */
[----:B------:R4:W-:Y:S04]  /*6c8b0*/  STL.64 [R1+0x338], R6 ;  /* 0x0003380601007387 */ /* 0x0009e80000100a00 */
[----:B------:R-:W3:Y:S04]  /*6c8c0*/  LDL.LU R21, [R1+0x8c] ;  /* 0x00008c0001157983 */ /* 0x000ee80000300800 */
[----:B------:R0:W-:Y:S04]  /*6c8d0*/  STL.64 [R1+0x330], R4 ;  /* 0x0003300401007387 */ /* 0x0001e80000100a00 */
[----:B------:R-:W3:Y:S01]  /*6c8e0*/  LDL.LU R8, [R1+0x94] ;  /* 0x0000940001087983 */ /* 0x000ee20000300800 */
[----:B0-----:R-:W-:Y:S01]  /*6c8f0*/  IMAD R15, R15, 0x2, R14 ;  /* 0x000000020f0f7824 */ /* 0x001fe200078e020e */
[----:B-----5:R-:W-:-:S02]  /*6c900*/  IADD3 R12, P0, PT, R23, R0, RZ ;  /* 0x00000000170c7210 */ /* 0x020fc40007f1e0ff */
[C---:B----4-:R-:W-:Y:S02]  /*6c910*/  IADD3 R6, P4, PT, R18.reuse, R0, RZ ;  /* 0x0000000012067210 */ /* 0x050fe40007f9e0ff */
[-C--:B------:R-:W-:Y:S02]  /*6c920*/  LEA.HI.X.SX32 R13, R23, R2.reuse, 0x1, P0 ;  /* 0x00000002170d7211 */ /* 0x080fe400000f0eff */
[----:B------:R-:W-:Y:S02]  /*6c930*/  LEA.HI.X.SX32 R7, R18, R2, 0x1, P4 ;  /* 0x0000000212077211 */ /* 0x000fe400020f0eff */
[C---:B------:R-:W-:Y:S01]  /*6c940*/  IADD3 R4, P6, PT, R17.reuse, R0, RZ ;  /* 0x0000000011047210 */ /* 0x040fe20007fde0ff */
[----:B------:R-:W0:Y:S01]  /*6c950*/  LDC R18, c[0x0][0x3e8] ;  /* 0x0000fa00ff127b82 */ /* 0x000e220000000800 */
[----:B------:R4:W-:Y:S04]  /*6c960*/  STL.64 [R1+0x328], R12 ;  /* 0x0003280c01007387 */ /* 0x0009e80000100a00 */
[----:B------:R-:W-:Y:S04]  /*6c970*/  STL.64 [R1+0xf18], R14 ;  /* 0x000f180e01007387 */ /* 0x000fe80000100a00 */
[----:B------:R-:W5:Y:S04]  /*6c980*/  LDL.LU R11, [R1+0xa4] ;  /* 0x0000a400010b7983 */ /* 0x000f680000300800 */
[----:B------:R0:W-:Y:S04]  /*6c990*/  STL.64 [R1+0x320], R6 ;  /* 0x0003200601007387 */ /* 0x0001e80000100a00 */
[----:B------:R-:W5:Y:S01]  /*6c9a0*/  LDL.LU R23, [R1+0xa0] ;  /* 0x0000a00001177983 */ /* 0x000f620000300800 */
[----:B------:R-:W-:-:S02]  /*6c9b0*/  LEA.HI.X.SX32 R5, R17, R2, 0x1, P6 ;  /* 0x0000000211057211 */ /* 0x000fc400030f0eff */
[----:B------:R-:W0:Y:S03]  /*6c9c0*/  LDC R17, c[0x0][0x3e8] ;  /* 0x0000fa00ff117b82 */ /* 0x000e260000000800 */
[----:B------:R0:W-:Y:S04]  /*6c9d0*/  STL.64 [R1+0x318], R4 ;  /* 0x0003180401007387 */ /* 0x0001e80000100a00 */
[----:B------:R-:W5:Y:S01]  /*6c9e0*/  LDL.LU R25, [R1+0xac] ;  /* 0x0000ac0001197983 */ /* 0x000f620000300800 */
[----:B-1----:R-:W-:-:S04]  /*6c9f0*/  IMAD R16, R16, 0x2, R15 ;  /* 0x0000000210107824 */ /* 0x002fc800078e020f */
[----:B0-----:R-:W-:-:S05]  /*6ca00*/  IMAD R17, R17, 0x2, R16 ;  /* 0x0000000211117824 */ /* 0x001fca00078e0210 */
[----:B------:R-:W-:Y:S02]  /*6ca10*/  LEA R18, R18, R17, 0x1 ;  /* 0x0000001112127211 */ /* 0x000fe400078e08ff */
[----:B----4-:R-:W-:-:S04]  /*6ca20*/  IADD3 R12, P0, PT, R24, R0, RZ ;  /* 0x00000000180c7210 */ /* 0x010fc80007f1e0ff */
[----:B------:R-:W-:Y:S02]  /*6ca30*/  LEA.HI.X.SX32 R13, R24, R2, 0x1, P0 ;  /* 0x00000002180d7211 */ /* 0x000fe400000f0eff */
[-C--:B------:R-:W-:Y:S02]  /*6ca40*/  IADD3 R6, P4, PT, R28, R0.reuse, RZ ;  /* 0x000000001c067210 */ /* 0x080fe40007f9e0ff */
[----:B------:R-:W-:Y:S01]  /*6ca50*/  IADD3 R4, P6, PT, R20, R0, RZ ;  /* 0x0000000014047210 */ /* 0x000fe20007fde0ff */
[----:B------:R-:W-:Y:S04]  /*6ca60*/  STL.64 [R1+0x310], R12 ;  /* 0x0003100c01007387 */ /* 0x000fe80000100a00 */
[----:B------:R-:W4:Y:S04]  /*6ca70*/  LDL.LU R26, [R1+0xb4] ;  /* 0x0000b400011a7983 */ /* 0x000f280000300800 */
[----:B------:R0:W-:Y:S01]  /*6ca80*/  STL.64 [R1+0xf20], R16 ;  /* 0x000f201001007387 */ /* 0x0001e20000100a00 */
[----:B------:R-:W-:-:S02]  /*6ca90*/  LEA.HI.X.SX32 R7, R28, R2, 0x1, P4 ;  /* 0x000000021c077211 */ /* 0x000fc400020f0eff */
[----:B------:R-:W-:Y:S01]  /*6caa0*/  LEA.HI.X.SX32 R5, R20, R2, 0x1, P6 ;  /* 0x0000000214057211 */ /* 0x000fe200030f0eff */
[----:B------:R-:W-:Y:S01]  /*6cab0*/  IMAD.MOV.U32 R24, RZ, RZ, R19 ;  /* 0x000000ffff187224 */ /* 0x000fe200078e0013 */
[----:B------:R-:W1:Y:S08]  /*6cac0*/  LDC R20, c[0x0][0x3e8] ;  /* 0x0000fa00ff147b82 */ /* 0x000e700000000800 */
[----:B------:R-:W1:Y:S01]  /*6cad0*/  LDC R19, c[0x0][0x3e8] ;  /* 0x0000fa00ff137b82 */ /* 0x000e620000000800 */
[----:B0-----:R-:W4:Y:S04]  /*6cae0*/  LDL.LU R17, [R1+0xb8] ;  /* 0x0000b80001117983 */ /* 0x001f280000300800 */
[----:B------:R3:W-:Y:S04]  /*6caf0*/  STL.64 [R1+0x308], R6 ;  /* 0x0003080601007387 */ /* 0x0007e80000100a00 */
[----:B------:R-:W4:Y:S04]  /*6cb00*/  LDL.LU R14, [R1+0xbc] ;  /* 0x0000bc00010e7983 */ /* 0x000f280000300800 */
[----:B------:R0:W-:Y:S01]  /*6cb10*/  STL.64 [R1+0x300], R4 ;  /* 0x0003000401007387 */ /* 0x0001e20000100a00 */
[----:B--2---:R-:W-:-:S04]  /*6cb20*/  IADD3 R12, P0, PT, R27, R0, RZ ;  /* 0x000000001b0c7210 */ /* 0x004fc80007f1e0ff */
[----:B------:R-:W-:Y:S02]  /*6cb30*/  LEA.HI.X.SX32 R13, R27, R2, 0x1, P0 ;  /* 0x000000021b0d7211 */ /* 0x000fe400000f0eff */
[----:B------:R-:W2:Y:S04]  /*6cb40*/  LDL.LU R27, [R1+0xa8] ;  /* 0x0000a800011b7983 */ /* 0x000ea80000300800 */
[----:B------:R0:W-:Y:S01]  /*6cb50*/  STL.64 [R1+0x2f8], R12 ;  /* 0x0002f80c01007387 */ /* 0x0001e20000100a00 */
[----:B---3--:R-:W-:-:S04]  /*6cb60*/  IADD3 R6, P4, PT, R22, R0, RZ ;  /* 0x0000000016067210 */ /* 0x008fc80007f9e0ff */
[----:B------:R-:W-:Y:S01]  /*6cb70*/  LEA.HI.X.SX32 R7, R22, R2, 0x1, P4 ;  /* 0x0000000216077211 */ /* 0x000fe200020f0eff */
[----:B------:R-:W-:Y:S01]  /*6cb80*/  IMAD.MOV.U32 R3, RZ, RZ, R24 ;  /* 0x000000ffff037224 */ /* 0x000fe200078e0018 */
[----:B------:R-:W3:Y:S08]  /*6cb90*/  LDC R22, c[0x0][0x3e8] ;  /* 0x0000fa00ff167b82 */ /* 0x000ef00000000800 */
[----:B------:R-:W1:Y:S01]  /*6cba0*/  LDC R24, c[0x0][0x3e8] ;  /* 0x0000fa00ff187b82 */ /* 0x000e620000000800 */
[-C--:B0-----:R-:W-:Y:S01]  /*6cbb0*/  IADD3 R4, P6, PT, R21, R0.reuse, RZ ;  /* 0x0000000015047210 */ /* 0x081fe20007fde0ff */
[----:B------:R5:W-:Y:S01]  /*6cbc0*/  STL.64 [R1+0x2f0], R6 ;  /* 0x0002f00601007387 */ /* 0x000be20000100a00 */
[----:B------:R-:W-:-:S03]  /*6cbd0*/  IADD3 R12, P0, PT, R8, R0, RZ ;  /* 0x00000000080c7210 */ /* 0x000fc60007f1e0ff */
[----:B------:R-:W3:Y:S01]  /*6cbe0*/  LDL.LU R28, [R1+0x9c] ;  /* 0x00009c00011c7983 */ /* 0x000ee20000300800 */
[-C--:B------:R-:W-:Y:S02]  /*6cbf0*/  LEA.HI.X.SX32 R5, R21, R2.reuse, 0x1, P6 ;  /* 0x0000000215057211 */ /* 0x080fe400030f0eff */
[----:B------:R-:W0:Y:S01]  /*6cc00*/  LDC R21, c[0x0][0x3e8] ;  /* 0x0000fa00ff157b82 */ /* 0x000e220000000800 */
[----:B------:R-:W-:Y:S02]  /*6cc10*/  LEA.HI.X.SX32 R13, R8, R2, 0x1, P0 ;  /* 0x00000002080d7211 */ /* 0x000fe400000f0eff */
[----:B------:R1:W-:Y:S04]  /*6cc20*/  STL.64 [R1+0x2e8], R4 ;  /* 0x0002e80401007387 */ /* 0x0003e80000100a00 */
[----:B------:R-:W3:Y:S04]  /*6cc30*/  LDL.LU R15, [R1+0x98] ;  /* 0x00009800010f7983 */ /* 0x000ee80000300800 */
[----:B------:R-:W3:Y:S04]  /*6cc40*/  LDL.LU R29, [R1+0x88] ;  /* 0x00008800011d7983 */ /* 0x000ee80000300800 */
[----:B------:R-:W3:Y:S04]  /*6cc50*/  LDL.LU R8, [R1+0x84] ;  /* 0x0000840001087983 */ /* 0x000ee80000300800 */
[----:B------:R-:W-:Y:S01]  /*6cc60*/  STL.64 [R1+0x2e0], R12 ;  /* 0x0002e00c01007387 */ /* 0x000fe20000100a00 */
[----:B-----5:R-:W-:-:S02]  /*6cc70*/  IADD3 R6, P4, PT, R11, R0, RZ ;  /* 0x000000000b067210 */ /* 0x020fc40007f9e0ff */
[----:B-1----:R-:W-:Y:S02]  /*6cc80*/  IADD3 R4, P6, PT, R23, R0, RZ ;  /* 0x0000000017047210 */ /* 0x002fe40007fde0ff */
[-C--:B------:R-:W-:Y:S02]  /*6cc90*/  LEA.HI.X.SX32 R7, R11, R2.reuse, 0x1, P4 ;  /* 0x000000020b077211 */ /* 0x080fe400020f0eff */
[----:B------:R-:W-:Y:S02]  /*6cca0*/  LEA.HI.X.SX32 R5, R23, R2, 0x1, P6 ;  /* 0x0000000217057211 */ /* 0x000fe400030f0eff */
[----:B------:R-:W1:Y:S01]  /*6ccb0*/  LDC R23, c[0x0][0x3e8] ;  /* 0x0000fa00ff177b82 */ /* 0x000e620000000800 */
[----:B------:R-:W-:Y:S04]  /*6ccc0*/  STL.64 [R1+0x2d8], R6 ;  /* 0x0002d80601007387 */ /* 0x000fe80000100a00 */
[----:B------:R-:W5:Y:S04]  /*6ccd0*/  LDL.LU R11, [R1+0x70] ;  /* 0x00007000010b7983 */ /* 0x000f680000300800 */
[----:B------:R0:W-:Y:S02]  /*6cce0*/  STL.64 [R1+0x2d0], R4 ;  /* 0x0002d00401007387 */ /* 0x0001e40000100a00 */
[----:B0-----:R-:W-:-:S04]  /*6ccf0*/  IADD3 R4, P0, PT, R25, R0, RZ ;  /* 0x0000000019047210 */ /* 0x001fc80007f1e0ff */
[----:B------:R-:W-:Y:S01]  /*6cd00*/  LEA.HI.X.SX32 R5, R25, R2, 0x1, P0 ;  /* 0x0000000219057211 */ /* 0x000fe200000f0eff */
[----:B------:R-:W-:Y:S01]  /*6cd10*/  IMAD R19, R19, 0x2, R18 ;  /* 0x0000000213137824 */ /* 0x000fe200078e0212 */
[----:B------:R-:W0:Y:S03]  /*6cd20*/  LDC R25, c[0x0][0x3e8] ;  /* 0x0000fa00ff197b82 */ /* 0x000e260000000800 */
[----:B------:R1:W-:Y:S04]  /*6cd30*/  STL.64 [R1+0x2c8], R4 ;  /* 0x0002c80401007387 */ /* 0x0003e80000100a00 */
[----:B-1----:R1:W5:Y:S04]  /*6cd40*/  LDL.LU R5, [R1+0xf28] ;  /* 0x000f280001057983 */ /* 0x0023680000300800 */
[----:B------:R-:W5:Y:S01]  /*6cd50*/  LDL R4, [R1+0x68] ;  /* 0x0000680001047983 */ /* 0x000f620000100800 */
[----:B----4-:R-:W-:-:S04]  /*6cd60*/  IADD3 R6, P6, PT, R26, R0, RZ ;  /* 0x000000001a067210 */ /* 0x010fc80007fde0ff */
[----:B------:R-:W-:Y:S02]  /*6cd70*/  LEA.HI.X.SX32 R7, R26, R2, 0x1, P6 ;  /* 0x000000021a077211 */ /* 0x000fe400030f0eff */
[CC--:B------:R-:W-:Y:S02]  /*6cd80*/  IADD3 R12, P4, PT, R17.reuse, R0.reuse, RZ ;  /* 0x00000000110c7210 */ /* 0x0c0fe40007f9e0ff */
[----:B------:R-:W-:Y:S01]  /*6cd90*/  IADD3 R16, P0, PT, R14, R0, RZ ;  /* 0x000000000e107210 */ /* 0x000fe20007f1e0ff */
[----:B------:R-:W-:Y:S01]  /*6cda0*/  IMAD R20, R20, 0x2, R19 ;  /* 0x0000000214147824 */ /* 0x000fe200078e0213 */
[-C--:B------:R-:W-:Y:S01]  /*6cdb0*/  LEA.HI.X.SX32 R13, R17, R2.reuse, 0x1, P4 ;  /* 0x00000002110d7211 */ /* 0x080fe200020f0eff */
[----:B------:R-:W4:Y:S01]  /*6cdc0*/  LDC R26, c[0x0][0x3e8] ;  /* 0x0000fa00ff1a7b82 */ /* 0x000f220000000800 */
[----:B------:R-:W-:-:S03]  /*6cdd0*/  LEA.HI.X.SX32 R17, R14, R2, 0x1, P0 ;  /* 0x000000020e117211 */ /* 0x000fc600000f0eff */
[----:B------:R0:W-:Y:S04]  /*6cde0*/  STL.64 [R1+0x2c0], R12 ;  /* 0x0002c00c01007387 */ /* 0x0001e80000100a00 */
[----:B------:R2:W-:Y:S04]  /*6cdf0*/  STL.64 [R1+0x2b8], R6 ;  /* 0x0002b80601007387 */ /* 0x0005e80000100a00 */
[----:B------:R3:W-:Y:S01]  /*6ce00*/  STL.64 [R1+0x2b0], R16 ;  /* 0x0002b01001007387 */ /* 0x0007e20000100a00 */
[----:B0-----:R-:W-:-:S04]  /*6ce10*/  IADD3 R12, P4, PT, R10, R0, RZ ;  /* 0x000000000a0c7210 */ /* 0x001fc80007f9e0ff */
[----:B------:R-:W-:Y:S02]  /*6ce20*/  LEA.HI.X.SX32 R13, R10, R2, 0x1, P4 ;  /* 0x000000020a0d7211 */ /* 0x000fe400020f0eff */
[----:B------:R-:W-:Y:S01]  /*6ce30*/  LEA R21, R21, R20, 0x1 ;  /* 0x0000001415157211 */ /* 0x000fe200078e08ff */
[----:B------:R-:W0:Y:S02]  /*6ce40*/  LDC R10, c[0x0][0x3e8] ;  /* 0x0000fa00ff0a7b82 */ /* 0x000e240000000800 */
[----:B------:R0:W-:Y:S01]  /*6ce50*/  STL.64 [R1+0x2a8], R12 ;  /* 0x0002a80c01007387 */ /* 0x0001e20000100a00 */
[----:B--2---:R-:W-:-:S04]  /*6ce60*/  IADD3 R6, P6, PT, R27, R0, RZ ;  /* 0x000000001b067210 */ /* 0x004fc80007fde0ff */
[----:B------:R-:W-:-:S05]  /*6ce70*/  LEA.HI.X.SX32 R7, R27, R2, 0x1, P6 ;  /* 0x000000021b077211 */ /* 0x000fca00030f0eff */
[----:B------:R2:W-:Y:S01]  /*6ce80*/  STL.64 [R1+0x2a0], R6 ;  /* 0x0002a00601007387 */ /* 0x0005e20000100a00 */
[----:B---3--:R-:W-:-:S04]  /*6ce90*/  IADD3 R16, P0, PT, R28, R0, RZ ;  /* 0x000000001c107210 */ /* 0x008fc80007f1e0ff */
[----:B------:R-:W-:Y:S02]  /*6cea0*/  LEA.HI.X.SX32 R17, R28, R2, 0x1, P0 ;  /* 0x000000021c117211 */ /* 0x000fe400000f0eff */
[-C--:B0-----:R-:W-:Y:S02]  /*6ceb0*/  IADD3 R12, P4, PT, R15, R0.reuse, RZ ;  /* 0x000000000f0c7210 */ /* 0x081fe40007f9e0ff */
[----:B--2---:R-:W-:Y:S02]  /*6cec0*/  IADD3 R6, P6, PT, R29, R0, RZ ;  /* 0x000000001d067210 */ /* 0x004fe40007fde0ff */
[-C--:B------:R-:W-:Y:S01]  /*6ced0*/  LEA.HI.X.SX32 R13, R15, R2.reuse, 0x1, P4 ;  /* 0x000000020f0d7211 */ /* 0x080fe200020f0eff */
[----:B------:R0:W-:Y:S01]  /*6cee0*/  STL.64 [R1+0x298], R16 ;  /* 0x0002981001007387 */ /* 0x0001e20000100a00 */
[----:B------:R-:W-:Y:S02]  /*6cef0*/  LEA.HI.X.SX32 R7, R29, R2, 0x1, P6 ;  /* 0x000000021d077211 */ /* 0x000fe400030f0eff */
[----:B------:R-:W-:-:S04]  /*6cf00*/  IADD3 R14, P0, PT, R8, R0, RZ ;  /* 0x00000000080e7210 */ /* 0x000fc80007f1e0ff */
[----:B------:R-:W-:Y:S01]  /*6cf10*/  LEA.HI.X.SX32 R15, R8, R2, 0x1, P0 ;  /* 0x00000002080f7211 */ /* 0x000fe200000f0eff */
[----:B0-----:R-:W2:Y:S04]  /*6cf20*/  LDL.LU.64 R16, [R1+0xf20] ;  /* 0x000f200001107983 */ /* 0x001ea80000300a00 */
[----:B------:R0:W-:Y:S04]  /*6cf30*/  STL.64 [R1+0x290], R12 ;  /* 0x0002900c01007387 */ /* 0x0001e80000100a00 */
[----:B------:R-:W-:Y:S04]  /*6cf40*/  STL.64 [R1+0x288], R6 ;  /* 0x0002880601007387 */ /* 0x000fe80000100a00 */
[----:B------:R3:W-:Y:S01]  /*6cf50*/  STL.64 [R1+0x280], R14 ;  /* 0x0002800e01007387 */ /* 0x0007e20000100a00 */
[----:B0-----:R-:W-:Y:S01]  /*6cf60*/  IMAD.MOV.U32 R13, RZ, RZ, R3 ;  /* 0x000000ffff0d7224 */ /* 0x001fe200078e0003 */
[----:B------:R-:W-:-:S02]  /*6cf70*/  IADD3 R12, P4, PT, R3, R0, RZ ;  /* 0x00000000030c7210 */ /* 0x000fc40007f9e0ff */
[----:B---3--:R-:W3:Y:S01]  /*6cf80*/  LDL.LU.64 R14, [R1+0xf18] ;  /* 0x000f1800010e7983 */ /* 0x008ee20000300a00 */
[----:B------:R-:W-:Y:S01]  /*6cf90*/  IMAD R22, R22, 0x2, R21 ;  /* 0x0000000216167824 */ /* 0x000fe200078e0215 */
[----:B-----5:R-:W-:Y:S02]  /*6cfa0*/  IADD3 R6, P6, PT, R11, R0, RZ ;  /* 0x000000000b067210 */ /* 0x020fe40007fde0ff */
[-C--:B------:R-:W-:Y:S01]  /*6cfb0*/  LEA.HI.X.SX32 R13, R13, R2.reuse, 0x1, P4 ;  /* 0x000000020d0d7211 */ /* 0x080fe200020f0eff */
[----:B------:R-:W0:Y:S01]  /*6cfc0*/  LDC R3, c[0x0][0x3e8] ;  /* 0x0000fa00ff037b82 */ /* 0x000e220000000800 */
[----:B------:R-:W-:-:S03]  /*6cfd0*/  LEA.HI.X.SX32 R7, R11, R2, 0x1, P6 ;  /* 0x000000020b077211 */ /* 0x000fc600030f0eff */
[----:B------:R5:W-:Y:S04]  /*6cfe0*/  STL.64 [R1+0x278], R12 ;  /* 0x0002780c01007387 */ /* 0x000be80000100a00 */
[----:B-----5:R-:W5:Y:S04]  /*6cff0*/  LDL.LU.64 R12, [R1+0xf10] ;  /* 0x000f1000010c7983 */ /* 0x020f680000300a00 */
[----:B------:R-:W2:Y:S04]  /*6d000*/  LDL.LU R11, [R1+0xf08] ;  /* 0x000f0800010b7983 */ /* 0x000ea80000300800 */
[----:B------:R1:W-:Y:S04]  /*6d010*/  STL.64 [R1+0x270], R6 ;  /* 0x0002700601007387 */ /* 0x0003e80000100a00 */
[----:B-1----:R-:W2:Y:S01]  /*6d020*/  LDL.LU.64 R6, [R1+0xf00] ;  /* 0x000f000001067983 */ /* 0x002ea20000300a00 */
[----:B------:R-:W-:-:S05]  /*6d030*/  IADD3 R4, P0, PT, R4, R0, RZ ;  /* 0x0000000004047210 */ /* 0x000fca0007f1e0ff */
[----:B------:R1:W-:Y:S04]  /*6d040*/  STL [R1+0x268], R4 ;  /* 0x0002680401007387 */ /* 0x0003e80000100800 */
[----:B-1----:R-:W2:Y:S01]  /*6d050*/  LDL.LU.64 R4, [R1+0xef8] ;  /* 0x000ef80001047983 */ /* 0x002ea20000300a00 */
[----:B------:R-:W-:-:S05]  /*6d060*/  IMAD R23, R23, 0x2, R22 ;  /* 0x0000000217177824 */ /* 0x000fca00078e0216 */
[----:B------:R-:W-:-:S05]  /*6d070*/  LEA R24, R24, R23, 0x1 ;  /* 0x0000001718187211 */ /* 0x000fca00078e08ff */
[----:B------:R-:W-:-:S04]  /*6d080*/  IMAD R25, R25, 0x2, R24 ;  /* 0x0000000219197824 */ /* 0x000fc800078e0218 */
[----:B----4-:R-:W-:-:S04]  /*6d090*/  IMAD R26, R26, 0x2, R25 ;  /* 0x000000021a1a7824 */ /* 0x010fc800078e0219 */
[----:B------:R-:W-:Y:S02]  /*6d0a0*/  IMAD R27, R10, 0x2, R26 ;  /* 0x000000020a1b7824 */ /* 0x000fe400078e021a */
[----:B------:R-:W1:Y:S03]  /*6d0b0*/  LDC R10, c[0x0][0x3e8] ;  /* 0x0000fa00ff0a7b82 */ /* 0x000e660000000800 */
[----:B-1----:R-:W-:-:S05]  /*6d0c0*/  LEA R28, R10, R27, 0x1 ;  /* 0x0000001b0a1c7211 */ /* 0x002fca00078e08ff */
[----:B------:R-:W1:Y:S02]  /*6d0d0*/  LDC R10, c[0x0][0x3e8] ;  /* 0x0000fa00ff0a7b82 */ /* 0x000e640000000800 */
[----:B-1----:R-:W-:-:S06]  /*6d0e0*/  IMAD R29, R10, 0x2, R28 ;  /* 0x000000020a1d7824 */ /* 0x002fcc00078e021c */
[----:B------:R-:W1:Y:S02]  /*6d0f0*/  LDC R10, c[0x0][0x3e8] ;  /* 0x0000fa00ff0a7b82 */ /* 0x000e640000000800 */
[----:B-1----:R-:W-:-:S05]  /*6d100*/  IMAD R8, R10, 0x2, R29 ;  /* 0x000000020a087824 */ /* 0x002fca00078e021d */
[----:B0-----:R-:W-:Y:S02]  /*6d110*/  LEA R3, R3, R8, 0x1 ;  /* 0x0000000803037211 */ /* 0x001fe400078e08ff */
[----:B------:R-:W4:Y:S04]  /*6d120*/  LDL.LU R8, [R1+0xef0] ;  /* 0x000ef00001087983 */ /* 0x000f280000300800 */
[----:B--2---:R-:W-:Y:S04]  /*6d130*/  STL.64 [R1+0xee8], R4 ;  /* 0x000ee80401007387 */ /* 0x004fe80000100a00 */
[----:B------:R-:W-:Y:S04]  /*6d140*/  STL.64 [R1+0xee0], R6 ;  /* 0x000ee00601007387 */ /* 0x000fe80000100a00 */
[----:B-----5:R0:W-:Y:S04]  /*6d150*/  STL.64 [R1+0xed8], R12 ;  /* 0x000ed80c01007387 */ /* 0x0201e80000100a00 */
[----:B0-----:R0:W2:Y:S04]  /*6d160*/  LDL.64 R12, [R1+0x268] ;  /* 0x00026800010c7983 */ /* 0x0010a80000100a00 */
[----:B--2---:R-:W2:Y:S01]  /*6d170*/  LDL.LU R13, [R1+0x68] ;  /* 0x00006800010d7983 */ /* 0x004ea20000300800 */
[----:B----4-:R-:W-:-:S02]  /*6d180*/  IMAD R6, R11, 0x2, R8 ;  /* 0x000000020b067824 */ /* 0x010fc400078e0208 */
[----:B------:R-:W1:Y:S01]  /*6d190*/  LDC R11, c[0x0][0x3e8] ;  /* 0x0000fa00ff0b7b82 */ /* 0x000e620000000800 */
[-C--:B------:R-:W-:Y:S02]  /*6d1a0*/  IADD3 R4, P4, PT, R8, R0.reuse, RZ ;  /* 0x0000000008047210 */ /* 0x080fe40007f9e0ff */
[----:B------:R-:W-:-:S03]  /*6d1b0*/  IADD3 R6, P6, PT, R6, R0, RZ ;  /* 0x0000000006067210 */ /* 0x000fc60007fde0ff */
[----:B------:R4:W-:Y:S04]  /*6d1c0*/  STL [R1+0x260], R4 ;  /* 0x0002600401007387 */ /* 0x0009e80000100800 */
[----:B----4-:R-:W4:Y:S04]  /*6d1d0*/  LDL.LU.64 R4, [R1+0xee8] ;  /* 0x000ee80001047983 */ /* 0x010f280000300a00 */
[----:B------:R5:W-:Y:S01]  /*6d1e0*/  STL [R1+0x258], R6 ;  /* 0x0002580601007387 */ /* 0x000be20000100800 */
[----:B-1----:R-:W-:-:S03]  /*6d1f0*/  IMAD R11, R11, 0x2, R3 ;  /* 0x000000020b0b7824 */ /* 0x002fc600078e0203 */
[----:B-----5:R-:W5:Y:S01]  /*6d200*/  LDL.LU.64 R6, [R1+0xee0] ;  /* 0x000ee00001067983 */ /* 0x020f620000300a00 */
[----:B--2---:R-:W-:-:S05]  /*6d210*/  LEA.HI.X.SX32 R13, R13, R2, 0x1, P0 ;  /* 0x000000020d0d7211 */ /* 0x004fca00000f0eff */
[----:B------:R1:W-:Y:S04]  /*6d220*/  STL [R1+0x26c], R13 ;  /* 0x00026c0d01007387 */ /* 0x0003e80000100800 */
[----:B-1----:R-:W2:Y:S04]  /*6d230*/  LDL.LU.64 R12, [R1+0xed8] ;  /* 0x000ed800010c7983 */ /* 0x002ea80000300a00 */
[----:B------:R-:W2:Y:S04]  /*6d240*/  LDL.LU R3, [R1+0xed0] ;  /* 0x000ed00001037983 */ /* 0x000ea80000300800 */
[----:B---3--:R1:W-:Y:S04]  /*6d250*/  STL.64 [R1+0xec8], R14 ;  /* 0x000ec80e01007387 */ /* 0x0083e80000100a00 */
[----:B-1----:R0:W3:Y:S04]  /*6d260*/  LDL.64 R14, [R1+0x260] ;  /* 0x00026000010e7983 */ /* 0x0020e80000100a00 */
[----:B------:R1:W-:Y:S04]  /*6d270*/  STL.64 [R1+0xec0], R16 ;  /* 0x000ec01001007387 */ /* 0x0003e80000100a00 */
[----:B-1----:R0:W2:Y:S04]  /*6d280*/  LDL.64 R16, [R1+0x258] ;  /* 0x0002580001107983 */ /* 0x0020a80000100a00 */
[----:B--2---:R-:W2:Y:S04]  /*6d290*/  LDL.LU R17, [R1+0x54] ;  /* 0x0000540001117983 */ /* 0x004ea80000300800 */
[----:B------:R1:W-:Y:S04]  /*6d2a0*/  STL.64 [R1+0xeb8], R18 ;  /* 0x000eb81201007387 */ /* 0x0003e80000100a00 */
[----:B-1----:R-:W4:Y:S01]  /*6d2b0*/  LDL R18, [R1+0x50] ;  /* 0x0000500001127983 */ /* 0x002f220000100800 */
[----:B---3--:R-:W-:-:S02]  /*6d2c0*/  LEA.HI.X.SX32 R15, R8, R2, 0x1, P4 ;  /* 0x00000002080f7211 */ /* 0x008fc400020f0eff */
[----:B------:R-:W1:Y:S03]  /*6d2d0*/  LDC R8, c[0x0][0x3e8] ;  /* 0x0000fa00ff087b82 */ /* 0x000e660000000800 */
[----:B------:R3:W-:Y:S04]  /*6d2e0*/  STL [R1+0x264], R15 ;  /* 0x0002640f01007387 */ /* 0x0007e80000100800 */
[----:B---3--:R-:W3:Y:S04]  /*6d2f0*/  LDL.LU.64 R14, [R1+0xec8] ;  /* 0x000ec800010e7983 */ /* 0x008ee80000300a00 */
[----:B------:R-:W-:Y:S01]  /*6d300*/  STL [R1+0x24], R11 ;  /* 0x0000240b01007387 */ /* 0x000fe20000100800 */
[----:B--2---:R-:W-:-:S05]  /*6d310*/  LEA.HI.X.SX32 R17, R17, R2, 0x1, P6 ;  /* 0x0000000211117211 */ /* 0x004fca00030f0eff */
[----:B------:R2:W-:Y:S01]  /*6d320*/  STL [R1+0x25c], R17 ;  /* 0x00025c1101007387 */ /* 0x0005e20000100800 */
[----:B----4-:R-:W-:-:S03]  /*6d330*/  IADD3 R18, P0, PT, R18, R0, RZ ;  /* 0x0000000012127210 */ /* 0x010fc60007f1e0ff */
[----:B--2---:R-:W2:Y:S04]  /*6d340*/  LDL.LU.64 R16, [R1+0xec0] ;  /* 0x000ec00001107983 */ /* 0x004ea80000300a00 */
[----:B------:R4:W-:Y:S04]  /*6d350*/  STL [R1+0x250], R18 ;  /* 0x0002501201007387 */ /* 0x0009e80000100800 */
[----:B----4-:R-:W4:Y:S04]  /*6d360*/  LDL.LU.64 R18, [R1+0xeb8] ;  /* 0x000eb80001127983 */ /* 0x010f280000300a00 */
[----:B------:R0:W-:Y:S04]  /*6d370*/  STL.64 [R1+0xeb0], R20 ;  /* 0x000eb01401007387 */ /* 0x0001e80000100a00 */
[----:B0-----:R-:W2:Y:S04]  /*6d380*/  LDL R20, [R1+0x34] ;  /* 0x0000340001147983 */ /* 0x001ea80000100800 */
[----:B------:R0:W-:Y:S04]  /*6d390*/  STL.64 [R1+0xea8], R22 ;  /* 0x000ea81601007387 */ /* 0x0001e80000100a00 */
[----:B0-----:R-:W2:Y:S04]  /*6d3a0*/  LDL R22, [R1+0x30] ;  /* 0x0000300001167983 */ /* 0x001ea80000100800 */
[----:B------:R0:W-:Y:S04]  /*6d3b0*/  STL.64 [R1+0xea0], R24 ;  /* 0x000ea01801007387 */ /* 0x0001e80000100a00 */
[----:B0-----:R0:W2:Y:S01]  /*6d3c0*/  LDL.64 R24, [R1+0x250] ;  /* 0x0002500001187983 */ /* 0x0010a20000100a00 */
[----:B-1----:R-:W-:-:S02]  /*6d3d0*/  IMAD R11, R8, 0x2, R11 ;  /* 0x00000002080b7824 */ /* 0x002fc400078e020b */
[----:B------:R-:W1:Y:S01]  /*6d3e0*/  LDC R8, c[0x0][0x3e8] ;  /* 0x0000fa00ff087b82 */ /* 0x000e620000000800 */
[----:B--2---:R-:W2:Y:S01]  /*6d3f0*/  LDL.LU R25, [R1+0x50] ;  /* 0x0000500001197983 */ /* 0x004ea20000300800 */
[-C--:B------:R-:W-:Y:S02]  /*6d400*/  IADD3 R20, P4, PT, R20, R0.reuse, RZ ;  /* 0x0000000014147210 */ /* 0x080fe40007f9e0ff */
[----:B------:R-:W-:-:S03]  /*6d410*/  IADD3 R22, P6, PT, R22, R0, RZ ;  /* 0x0000000016167210 */ /* 0x000fc60007fde0ff */
[----:B------:R0:W-:Y:S04]  /*6d420*/  STL [R1+0x248], R20 ;  /* 0x0002481401007387 */ /* 0x0001e80000100800 */
[----:B0-----:R-:W3:Y:S04]  /*6d430*/  LDL.LU.64 R20, [R1+0xeb0] ;  /* 0x000eb00001147983 */ /* 0x001ee80000300a00 */
[----:B------:R0:W-:Y:S04]  /*6d440*/  STL [R1+0x240], R22 ;  /* 0x0002401601007387 */ /* 0x0001e80000100800 */
[----:B0-----:R-:W3:Y:S04]  /*6d450*/  LDL.LU.64 R22, [R1+0xea8] ;  /* 0x000ea80001167983 */ /* 0x001ee80000300a00 */
[----:B------:R-:W-:Y:S01]  /*6d460*/  STL [R1+0x2c], R11 ;  /* 0x00002c0b01007387 */ /* 0x000fe20000100800 */
[----:B--2---:R-:W-:-:S05]  /*6d470*/  LEA.HI.X.SX32 R25, R25, R2, 0x1, P0 ;  /* 0x0000000219197211 */ /* 0x004fca00000f0eff */
[----:B------:R0:W-:Y:S04]  /*6d480*/  STL [R1+0x254], R25 ;  /* 0x0002541901007387 */ /* 0x0001e80000100800 */
[----:B0-----:R-:W2:Y:S04]  /*6d490*/  LDL.LU.64 R24, [R1+0xea0] ;  /* 0x000ea00001187983 */ /* 0x001ea80000300a00 */
[----:B------:R0:W-:Y:S04]  /*6d4a0*/  STL.64 [R1+0xe98], R26 ;  /* 0x000e981a01007387 */ /* 0x0001e80000100a00 */
[----:B0-----:R0:W2:Y:S04]  /*6d4b0*/  LDL.64 R26, [R1+0x248] ;  /* 0x00024800011a7983 */ /* 0x0010a80000100a00 */
[----:B--2---:R-:W2:Y:S04]  /*6d4c0*/  LDL.LU R27, [R1+0x34] ;  /* 0x00003400011b7983 */ /* 0x004ea80000300800 */
[----:B------:R0:W-:Y:S04]  /*6d4d0*/  STL.64 [R1+0xe90], R28 ;  /* 0x000e901c01007387 */ /* 0x0001e80000100a00 */
[----:B0-----:R0:W2:Y:S04]  /*6d4e0*/  LDL.64 R28, [R1+0x240] ;  /* 0x00024000011c7983 */ /* 0x0010a80000100a00 */
[----:B--2---:R-:W2:Y:S04]  /*6d4f0*/  LDL.LU R29, [R1+0x30] ;  /* 0x00003000011d7983 */ /* 0x004ea80000300800 */
[----:B------:R0:W-:Y:S04]  /*6d500*/  STL.64 [R1+0xe88], R4 ;  /* 0x000e880401007387 */ /* 0x0001e80000100a00 */
[----:B0-----:R-:W3:Y:S01]  /*6d510*/  LDL R4, [R1+0x20] ;  /* 0x0000200001047983 */ /* 0x001ee20000100800 */
[----:B------:R-:W-:-:S02]  /*6d520*/  LEA.HI.X.SX32 R27, R27, R2, 0x1, P4 ;  /* 0x000000021b1b7211 */ /* 0x000fc400020f0eff */
[----:B-1----:R-:W-:Y:S02]  /*6d530*/  LEA R11, R8, R11, 0x1 ;  /* 0x0000000b080b7211 */ /* 0x002fe400078e08ff */
[----:B------:R-:W0:Y:S01]  /*6d540*/  LDC R8, c[0x0][0x3e8] ;  /* 0x0000fa00ff087b82 */ /* 0x000e220000000800 */
[----:B------:R1:W-:Y:S04]  /*6d550*/  STL [R1+0x24c], R27 ;  /* 0x00024c1b01007387 */ /* 0x0003e80000100800 */
[----:B-1----:R-:W4:Y:S01]  /*6d560*/  LDL.LU.64 R26, [R1+0xe98] ;  /* 0x000e9800011a7983 */ /* 0x002f220000300a00 */
[----:B--2---:R-:W-:-:S05]  /*6d570*/  LEA.HI.X.SX32 R29, R29, R2, 0x1, P6 ;  /* 0x000000021d1d7211 */ /* 0x004fca00030f0eff */
[----:B------:R1:W-:Y:S01]  /*6d580*/  STL [R1+0x244], R29 ;  /* 0x0002441d01007387 */ /* 0x0003e20000100800 */
[----:B---3--:R-:W-:-:S03]  /*6d590*/  IADD3 R4, P0, PT, R4, R0, RZ ;  /* 0x0000000004047210 */ /* 0x008fc60007f1e0ff */
[----:B-1----:R-:W2:Y:S04]  /*6d5a0*/  LDL.LU.64 R28, [R1+0xe90] ;  /* 0x000e9000011c7983 */ /* 0x002ea80000300a00 */
[----:B------:R-:W-:Y:S04]  /*6d5b0*/  STL [R1+0x38], R11 ;  /* 0x0000380b01007387 */ /* 0x000fe80000100800 */
[----:B------:R1:W-:Y:S04]  /*6d5c0*/  STL [R1+0x238], R4 ;  /* 0x0002380401007387 */ /* 0x0003e80000100800 */
[----:B-1----:R-:W3:Y:S04]  /*6d5d0*/  LDL.LU.64 R4, [R1+0xe88] ;  /* 0x000e880001047983 */ /* 0x002ee80000300a00 */
[----:B-----5:R1:W-:Y:S04]  /*6d5e0*/  STL.64 [R1+0xe80], R6 ;  /* 0x000e800601007387 */ /* 0x0203e80000100a00 */
[----:B-1----:R-:W5:Y:S04]  /*6d5f0*/  LDL R6, [R1+0x14] ;  /* 0x0000140001067983 */ /* 0x002f680000100800 */
[----:B------:R1:W-:Y:S04]  /*6d600*/  STL.64 [R1+0xe78], R12 ;  /* 0x000e780c01007387 */ /* 0x0003e80000100a00 */
[----:B-1----:R-:W2:Y:S04]  /*6d610*/  LDL R12, [R1+0x4] ;  /* 0x00000400010c7983 */ /* 0x002ea80000100800 */
[----:B------:R1:W-:Y:S04]  /*6d620*/  STL.64 [R1+0xe70], R14 ;  /* 0x000e700e01007387 */ /* 0x0003e80000100a00 */
[----:B-1----:R1:W2:Y:S01]  /*6d630*/  LDL.64 R14, [R1+0x238] ;  /* 0x00023800010e7983 */ /* 0x0022a20000100a00 */
[----:B0-----:R-:W-:-:S02]  /*6d640*/  IMAD R11, R8, 0x2, R11 ;  /* 0x00000002080b7824 */ /* 0x001fc400078e020b */
[----:B------:R-:W0:Y:S01]  /*6d650*/  LDC R8, c[0x0][0x3e8] ;  /* 0x0000fa00ff087b82 */ /* 0x000e220000000800 */
[----:B--2---:R-:W2:Y:S01]  /*6d660*/  LDL.LU R15, [R1+0x20] ;  /* 0x00002000010f7983 */ /* 0x004ea20000300800 */
[-C--:B-----5:R-:W-:Y:S02]  /*6d670*/  IADD3 R6, P4, PT, R6, R0.reuse, RZ ;  /* 0x0000000006067210 */ /* 0x0a0fe40007f9e0ff */
[----:B------:R-:W-:-:S03]  /*6d680*/  IADD3 R12, P6, PT, R12, R0, RZ ;  /* 0x000000000c0c7210 */ /* 0x000fc60007fde0ff */
[----:B------:R5:W-:Y:S04]  /*6d690*/  STL [R1+0x230], R6 ;  /* 0x0002300601007387 */ /* 0x000be80000100800 */
[----:B-----5:R-:W5:Y:S04]  /*6d6a0*/  LDL.LU.64 R6, [R1+0xe80] ;  /* 0x000e800001067983 */ /* 0x020f680000300a00 */
        /* <DEDUP_REMOVED lines=9> */
[----:B----4-:R0:W-:Y:S04]  /*6d740*/  STL.64 [R1+0xe60], R18 ;  /* 0x000e601201007387 */ /* 0x0101e80000100a00 */
[----:B0-----:R1:W4:Y:S04]  /*6d750*/  LDL.64 R18, [R1+0x228] ;  /* 0x0002280001127983 */ /* 0x0013280000100a00 */
[----:B----4-:R-:W4:Y:S04]  /*6d760*/  LDL.LU R19, [R1+0x4] ;  /* 0x0000040001137983 */ /* 0x010f280000300800 */
[----:B------:R0:W-:Y:S04]  /*6d770*/  STL.64 [R1+0xe58], R20 ;  /* 0x000e581401007387 */ /* 0x0001e80000100a00 */
[----:B0-----:R-:W3:Y:S01]  /*6d780*/  LDL R20, [R1] ;  /* 0x0000000001147983 */ /* 0x001ee20000100800 */
[----:B--2---:R-:W-:Y:S01]  /*6d790*/  LEA.HI.X.SX32 R17, R17, R2, 0x1, P4 ;  /* 0x0000000211117211 */ /* 0x004fe200020f0eff */
[----:B------:R-:W-:-:S02]  /*6d7a0*/  IMAD R11, R8, 0x2, R11 ;  /* 0x00000002080b7824 */ /* 0x000fc400078e020b */
[----:B------:R-:W0:Y:S02]  /*6d7b0*/  LDC R8, c[0x0][0x3e8] ;  /* 0x0000fa00ff087b82 */ /* 0x000e240000000800 */
[----:B------:R2:W-:Y:S04]  /*6d7c0*/  STL [R1+0x234], R17 ;  /* 0x0002341101007387 */ /* 0x0005e80000100800 */
[----:B--2---:R-:W2:Y:S01]  /*6d7d0*/  LDL.LU.64 R16, [R1+0xe68] ;  /* 0x000e680001107983 */ /* 0x004ea20000300a00 */
[----:B----4-:R-:W-:-:S05]  /*6d7e0*/  LEA.HI.X.SX32 R19, R19, R2, 0x1, P6 ;  /* 0x0000000213137211 */ /* 0x010fca00030f0eff */
[----:B------:R4:W-:Y:S01]  /*6d7f0*/  STL [R1+0x22c], R19 ;  /* 0x00022c1301007387 */ /* 0x0009e20000100800 */
[----:B---3--:R-:W-:-:S03]  /*6d800*/  IADD3 R20, P0, PT, R20, R0, RZ ;  /* 0x0000000014147210 */ /* 0x008fc60007f1e0ff */
[----:B----4-:R-:W3:Y:S04]  /*6d810*/  LDL.LU.64 R18, [R1+0xe60] ;  /* 0x000e600001127983 */ /* 0x010ee80000300a00 */
[----:B------:R-:W-:Y:S04]  /*6d820*/  STL [R1+0x18], R11 ;  /* 0x0000180b01007387 */ /* 0x000fe80000100800 */
[----:B------:R4:W-:Y:S04]  /*6d830*/  STL [R1+0x220], R20 ;  /* 0x0002201401007387 */ /* 0x0009e80000100800 */
[----:B----4-:R-:W4:Y:S04]  /*6d840*/  LDL.LU.64 R20, [R1+0xe58] ;  /* 0x000e580001147983 */ /* 0x010f280000300a00 */
[----:B------:R0:W-:Y:S04]  /*6d850*/  STL.64 [R1+0xe50], R22 ;  /* 0x000e501601007387 */ /* 0x0001e80000100a00 */
[----:B0-----:R1:W2:Y:S01]  /*6d860*/  LDL.64 R22, [R1+0x220] ;  /* 0x0002200001167983 */ /* 0x0012a20000100a00 */
[----:B------:R-:W-:-:S02]  /*6d870*/  IMAD R11, R8, 0x2, R11 ;  /* 0x00000002080b7824 */ /* 0x000fc400078e020b */
[----:B------:R-:W0:Y:S01]  /*6d880*/  LDC R8, c[0x0][0x3e8] ;  /* 0x0000fa00ff087b82 */ /* 0x000e220000000800 */
[----:B--2---:R-:W2:Y:S04]  /*6d890*/  LDL.LU R23, [R1] ;  /* 0x0000000001177983 */ /* 0x004ea80000300800 */
[----:B------:R-:W-:Y:S04]  /*6d8a0*/  STL.64 [R1+0xe48], R24 ;  /* 0x000e481801007387 */ /* 0x000fe80000100a00 */
[----:B------:R-:W-:Y:S04]  /*6d8b0*/  STL.64 [R1+0xe40], R26 ;  /* 0x000e401a01007387 */ /* 0x000fe80000100a00 */
[----:B------:R-:W-:Y:S04]  /*6d8c0*/  STL.64 [R1+0xe38], R28 ;  /* 0x000e381c01007387 */ /* 0x000fe80000100a00 */
[----:B------:R0:W-:Y:S02]  /*6d8d0*/  STL [R1+0xc], R11 ;  /* 0x00000c0b01007387 */ /* 0x0001e40000100800 */
[----:B0-----:R-:W-:-:S02]  /*6d8e0*/  LEA R11, R8, R11, 0x1 ;  /* 0x0000000b080b7211 */ /* 0x001fc400078e08ff */
[----:B------:R-:W0:Y:S01]  /*6d8f0*/  LDC R8, c[0x0][0x3e8] ;  /* 0x0000fa00ff087b82 */ /* 0x000e220000000800 */
[----:B------:R-:W-:-:S04]  /*6d900*/  IADD3 R24, P6, PT, R4, R0, RZ ;  /* 0x0000000004187210 */ /* 0x000fc80007fde0ff */
[----:B------:R-:W-:Y:S02]  /*6d910*/  LEA.HI.X.SX32 R25, R4, R2, 0x1, P6 ;  /* 0x0000000204197211 */ /* 0x000fe400030f0eff */
[----:B------:R-:W-:-:S04]  /*6d920*/  IADD3 R28, P4, PT, R3, R0, RZ ;  /* 0x00000000031c7210 */ /* 0x000fc80007f9e0ff */
[----:B------:R-:W-:Y:S02]  /*6d930*/  LEA.HI.X.SX32 R29, R3, R2, 0x1, P4 ;  /* 0x00000002031d7211 */ /* 0x000fe400020f0eff */
[----:B-----5:R-:W-:-:S05]  /*6d940*/  IADD3 R26, P4, PT, R6, R0, RZ ;  /* 0x00000000061a7210 */ /* 0x020fca0007f9e0ff */
[----:B------:R-:W-:Y:S01]  /*6d950*/  IMAD.MOV.U32 R4, RZ, RZ, R26 ;  /* 0x000000ffff047224 */ /* 0x000fe200078e001a */
[----:B--2---:R-:W-:-:S05]  /*6d960*/  LEA.HI.X.SX32 R23, R23, R2, 0x1, P0 ;  /* 0x0000000217177211 */ /* 0x004fca00000f0eff */
[----:B------:R2:W-:Y:S04]  /*6d970*/  STL [R1+0x224], R23 ;  /* 0x0002241701007387 */ /* 0x0005e80000100800 */
[----:B--2---:R-:W2:Y:S04]  /*6d980*/  LDL.LU.64 R22, [R1+0xe50] ;  /* 0x000e500001167983 */ /* 0x004ea80000300a00 */
[----:B------:R0:W-:Y:S04]  /*6d990*/  STL [R1+0x8], R11 ;  /* 0x0000080b01007387 */ /* 0x0001e80000100800 */
[----:B------:R5:W-:Y:S01]  /*6d9a0*/  STL.64 [R1+0x210], R24 ;  /* 0x0002101801007387 */ /* 0x000be20000100a00 */
[----:B0-----:R-:W-:-:S02]  /*6d9b0*/  IMAD R11, R8, 0x2, R11 ;  /* 0x00000002080b7824 */ /* 0x001fc400078e020b */
[----:B------:R-:W0:Y:S01]  /*6d9c0*/  LDC R8, c[0x0][0x3e8] ;  /* 0x0000fa00ff087b82 */ /* 0x000e220000000800 */
[----:B-----5:R-:W-:-:S04]  /*6d9d0*/  IADD3 R24, P0, PT, R5, R0, RZ ;  /* 0x0000000005187210 */ /* 0x020fc80007f1e0ff */
[-C--:B------:R-:W-:Y:S01]  /*6d9e0*/  LEA.HI.X.SX32 R25, R5, R2.reuse, 0x1, P0 ;  /* 0x0000000205197211 */ /* 0x080fe200000f0eff */
[----:B------:R-:W-:Y:S02]  /*6d9f0*/  IMAD.MOV.U32 R5, RZ, RZ, R27 ;  /* 0x000000ffff057224 */ /* 0x000fe400078e001b */
[----:B------:R-:W5:Y:S01]  /*6da00*/  LDC R27, c[0x0][0x3e8] ;  /* 0x0000fa00ff1b7b82 */ /* 0x000f620000000800 */
[----:B------:R1:W-:Y:S01]  /*6da10*/  STL.64 [R1+0x218], R28 ;  /* 0x0002181c01007387 */ /* 0x0003e20000100a00 */
[----:B------:R-:W-:-:S03]  /*6da20*/  LEA.HI.X.SX32 R5, R6, R2, 0x1, P4 ;  /* 0x0000000206057211 */ /* 0x000fc600020f0eff */
[----:B------:R3:W-:Y:S01]  /*6da30*/  STL.64 [R1+0x208], R24 ;  /* 0x0002081801007387 */ /* 0x0007e20000100a00 */
[----:B-1----:R-:W-:-:S03]  /*6da40*/  IADD3 R28, P6, PT, R7, R0, RZ ;  /* 0x00000000071c7210 */ /* 0x002fc60007fde0ff */
[----:B---3--:R-:W3:Y:S01]  /*6da50*/  LDL.LU.64 R24, [R1+0xe48] ;  /* 0x000e480001187983 */ /* 0x008ee20000300a00 */
[----:B------:R-:W-:-:S03]  /*6da60*/  LEA.HI.X.SX32 R29, R7, R2, 0x1, P6 ;  /* 0x00000002071d7211 */ /* 0x000fc600030f0eff */
[----:B------:R-:W-:Y:S04]  /*6da70*/  STL [R1+0x200], R26 ;  /* 0x0002001a01007387 */ /* 0x000fe80000100800 */
[----:B------:R-:W-:Y:S04]  /*6da80*/  STL [R1+0x204], R5 ;  /* 0x0002040501007387 */ /* 0x000fe80000100800 */
[----:B------:R1:W-:Y:S01]  /*6da90*/  STL.64 [R1+0x1f8], R28 ;  /* 0x0001f81c01007387 */ /* 0x0003e20000100a00 */
[----:B0-----:R-:W-:Y:S02]  /*6daa0*/  LEA R8, R8, R11, 0x1 ;  /* 0x0000000b08087211 */ /* 0x001fe400078e08ff */
[CC--:B------:R-:W-:Y:S01]  /*6dab0*/  IADD3 R4, P0, PT, R12.reuse, R0.reuse, RZ ;  /* 0x000000000c047210 */ /* 0x0c0fe20007f1e0ff */
[----:B-1----:R-:W0:Y:S01]  /*6dac0*/  LDC R29, c[0x0][0x3e8] ;  /* 0x0000fa00ff1d7b82 */ /* 0x002e220000000800 */
[----:B------:R-:W-:Y:S01]  /*6dad0*/  IADD3 R26, P4, PT, R13, R0, RZ ;  /* 0x000000000d1a7210 */ /* 0x000fe20007f9e0ff */
[----:B-----5:R-:W-:Y:S01]  /*6dae0*/  IMAD R3, R27, 0x2, R8 ;  /* 0x000000021b037824 */ /* 0x020fe200078e0208 */
[----:B------:R-:W-:-:S02]  /*6daf0*/  LEA.HI.X.SX32 R5, R12, R2, 0x1, P0 ;  /* 0x000000020c057211 */ /* 0x000fc400000f0eff */
[----:B------:R-:W-:Y:S02]  /*6db00*/  LEA.HI.X.SX32 R27, R13, R2, 0x1, P4 ;  /* 0x000000020d1b7211 */ /* 0x000fe400020f0eff */
[C---:B------:R-:W-:Y:S01]  /*6db10*/  IADD3 R6, P6, PT, R14.reuse, R0, RZ ;  /* 0x000000000e067210 */ /* 0x040fe20007fde0ff */
[----:B------:R-:W-:Y:S04]  /*6db20*/  STL.64 [R1+0x1f0], R4 ;  /* 0x0001f00401007387 */ /* 0x000fe80000100a00 */
[----:B------:R1:W-:Y:S01]  /*6db30*/  STL.64 [R1+0x1e8], R26 ;  /* 0x0001e81a01007387 */ /* 0x0003e20000100a00 */
[----:B------:R-:W-:Y:S02]  /*6db40*/  LEA.HI.X.SX32 R7, R14, R2, 0x1, P6 ;  /* 0x000000020e077211 */ /* 0x000fe400030f0eff */
[----:B-1----:R-:W-:-:S04]  /*6db50*/  IADD3 R26, P0, PT, R15, R0, RZ ;  /* 0x000000000f1a7210 */ /* 0x002fc80007f1e0ff */
[----:B------:R-:W-:Y:S01]  /*6db60*/  LEA.HI.X.SX32 R27, R15, R2, 0x1, P0 ;  /* 0x000000020f1b7211 */ /* 0x000fe200000f0eff */
[----:B------:R1:W-:Y:S01]  /*6db70*/  STL.64 [R1+0x1e0], R6 ;  /* 0x0001e00601007387 */ /* 0x0003e20000100a00 */
[----:B0-----:R-:W-:Y:S02]  /*6db80*/  IMAD R4, R29, 0x2, R3 ;  /* 0x000000021d047824 */ /* 0x001fe400078e0203 */
[----:B------:R-:W0:Y:S01]  /*6db90*/  LDC R29, c[0x0][0x3e8] ;  /* 0x0000fa00ff1d7b82 */ /* 0x000e220000000800 */
[----:B------:R5:W-:Y:S01]  /*6dba0*/  STL.64 [R1+0x1d8], R26 ;  /* 0x0001d81a01007387 */ /* 0x000be20000100a00 */
[-C--:B------:R-:W-:Y:S02]  /*6dbb0*/  IADD3 R28, P4, PT, R16, R0.reuse, RZ ;  /* 0x00000000101c7210 */ /* 0x080fe40007f9e0ff */
[----:B------:R-:W-:-:S04]  /*6dbc0*/  IADD3 R12, P6, PT, R17, R0, RZ ;  /* 0x00000000110c7210 */ /* 0x000fc80007fde0ff */
[----:B-1----:R-:W1:Y:S08]  /*6dbd0*/  LDC R6, c[0x0][0x3e8] ;  /* 0x0000fa00ff067b82 */ /* 0x002e700000000800 */
[----:B------:R-:W1:Y:S01]  /*6dbe0*/  LDC R7, c[0x0][0x3e8] ;  /* 0x0000fa00ff077b82 */ /* 0x000e620000000800 */
[----:B-----5:R-:W5:Y:S01]  /*6dbf0*/  LDL.LU.64 R26, [R1+0xe40] ;  /* 0x000e4000011a7983 */ /* 0x020f620000300a00 */
[----:B0-----:R-:W-:Y:S01]  /*6dc00*/  IMAD R5, R29, 0x2, R4 ;  /* 0x000000021d057824 */ /* 0x001fe200078e0204 */
[----:B------:R-:W-:-:S04]  /*6dc10*/  LEA.HI.X.SX32 R29, R16, R2, 0x1, P4 ;  /* 0x00000002101d7211 */ /* 0x000fc800020f0eff */
[----:B------:R-:W-:Y:S04]  /*6dc20*/  STL.64 [R1+0xe30], R4 ;  /* 0x000e300401007387 */ /* 0x000fe80000100a00 */
[----:B------:R0:W-:Y:S04]  /*6dc30*/  STL.64 [R1+0x1d0], R28 ;  /* 0x0001d01c01007387 */ /* 0x0001e80000100a00 */
[----:B0-----:R-:W5:Y:S01]  /*6dc40*/  LDL.LU.64 R28, [R1+0xe38] ;  /* 0x000e3800011c7983 */ /* 0x001f620000300a00 */
[----:B------:R-:W-:-:S05]  /*6dc50*/  LEA.HI.X.SX32 R13, R17, R2, 0x1, P6 ;  /* 0x00000002110d7211 */ /* 0x000fca00030f0eff */
[----:B------:R0:W-:Y:S02]  /*6dc60*/  STL.64 [R1+0x1c8], R12 ;  /* 0x0001c80c01007387 */ /* 0x0001e40000100a00 */
[----:B0-----:R-:W0:Y:S08]  /*6dc70*/  LDC R12, c[0x0][0x3e8] ;  /* 0x0000fa00ff0c7b82 */ /* 0x001e300000000800 */
[----:B------:R-:W0:Y:S01]  /*6dc80*/  LDC R13, c[0x0][0x3e8] ;  /* 0x0000fa00ff0d7b82 */ /* 0x000e220000000800 */
[----:B-1----:R-:W-:-:S02]  /*6dc90*/  LEA R6, R6, R5, 0x1 ;  /* 0x0000000506067211 */ /* 0x002fc400078e08ff */
[CC--:B------:R-:W-:Y:S02]  /*6dca0*/  IADD3 R16, P0, PT, R18.reuse, R0.reuse, RZ ;  /* 0x0000000012107210 */ /* 0x0c0fe40007f1e0ff */
[----:B------:R-:W-:Y:S02]  /*6dcb0*/  IADD3 R14, P4, PT, R19, R0, RZ ;  /* 0x00000000130e7210 */ /* 0x000fe40007f9e0ff */
[-C--:B------:R-:W-:Y:S01]  /*6dcc0*/  LEA.HI.X.SX32 R17, R18, R2.reuse, 0x1, P0 ;  /* 0x0000000212117211 */ /* 0x080fe200000f0eff */
[----:B------:R-:W-:Y:S01]  /*6dcd0*/  IMAD R7, R7, 0x2, R6 ;  /* 0x0000000207077824 */ /* 0x000fe200078e0206 */
[----:B------:R-:W-:Y:S02]  /*6dce0*/  LEA.HI.X.SX32 R15, R19, R2, 0x1, P4 ;  /* 0x00000002130f7211 */ /* 0x000fe400020f0eff */
[CC--:B----4-:R-:W-:Y:S02]  /*6dcf0*/  IADD3 R4, P6, PT, R20.reuse, R0.reuse, RZ ;  /* 0x0000000014047210 */ /* 0x0d0fe40007fde0ff */
[----:B------:R-:W-:Y:S01]  /*6dd00*/  IADD3 R18, P0, PT, R21, R0, RZ ;  /* 0x0000000015127210 */ /* 0x000fe20007f1e0ff */
[----:B------:R-:W-:Y:S04]  /*6dd10*/  STL.64 [R1+0x1c0], R16 ;  /* 0x0001c01001007387 */ /* 0x000fe80000100a00 */
[----:B------:R1:W-:Y:S01]  /*6dd20*/  STL.64 [R1+0x1b8], R14 ;  /* 0x0001b80e01007387 */ /* 0x0003e20000100a00 */
[----:B------:R-:W-:-:S02]  /*6dd30*/  LEA.HI.X.SX32 R5, R20, R2, 0x1, P6 ;  /* 0x0000000214057211 */ /* 0x000fc400030f0eff */
[----:B------:R-:W-:Y:S01]  /*6dd40*/  LEA.HI.X.SX32 R19, R21, R2, 0x1, P0 ;  /* 0x0000000215137211 */ /* 0x000fe200000f0eff */
[----:B------:R-:W4:Y:S01]  /*6dd50*/  LDC R20, c[0x0][0x3e8] ;  /* 0x0000fa00ff147b82 */ /* 0x000f220000000800 */
[----:B0-----:R-:W-:-:S07]  /*6dd60*/  IMAD R12, R12, 0x2, R7 ;  /* 0x000000020c0c7824 */ /* 0x001fce00078e0207 */
[----:B-1----:R-:W0:Y:S08]  /*6dd70*/  LDC R14, c[0x0][0x3e8] ;  /* 0x0000fa00ff0e7b82 */ /* 0x002e300000000800 */
[----:B------:R-:W1:Y:S01]  /*6dd80*/  LDC R15, c[0x0][0x3e8] ;  /* 0x0000fa00ff0f7b82 */ /* 0x000e620000000800 */
[----:B------:R-:W-:Y:S01]  /*6dd90*/  IMAD R13, R13, 0x2, R12 ;  /* 0x000000020d0d7824 */ /* 0x000fe200078e020c */
[----:B------:R0:W-:Y:S04]  /*6dda0*/  STL.64 [R1+0x1b0], R4 ;  /* 0x0001b00401007387 */ /* 0x0001e80000100a00 */
[----:B------:R-:W-:Y:S04]  /*6ddb0*/  STL.64 [R1+0xe28], R12 ;  /* 0x000e280c01007387 */ /* 0x000fe80000100a00 */
[----:B------:R-:W-:Y:S01]  /*6ddc0*/  STL.64 [R1+0x1a8], R18 ;  /* 0x0001a81201007387 */ /* 0x000fe20000100a00 */
[----:B0-----:R-:W-:-:S05]  /*6ddd0*/  LEA R14, R14, R13, 0x1 ;  /* 0x0000000d0e0e7211 */ /* 0x001fca00078e08ff */
[----:B-1----:R-:W-:Y:S01]  /*6dde0*/  IMAD R15, R15, 0x2, R14 ;  /* 0x000000020f0f7824 */ /* 0x002fe200078e020e */
[----:B--2---:R-:W-:-:S04]  /*6ddf0*/  IADD3 R16, P4, PT, R22, R0, RZ ;  /* 0x0000000016107210 */ /* 0x004fc80007f9e0ff */
[----:B------:R-:W-:-:S05]  /*6de00*/  LEA.HI.X.SX32 R17, R22, R2, 0x1, P4 ;  /* 0x0000000216117211 */ /* 0x000fca00020f0eff */
[----:B------:R0:W-:Y:S01]  /*6de10*/  STL.64 [R1+0x1a0], R16 ;  /* 0x0001a01001007387 */ /* 0x0001e20000100a00 */
[C---:B------:R-:W-:Y:S01]  /*6de20*/  IADD3 R4, P6, PT, R23.reuse, R0, RZ ;  /* 0x0000000017047210 */ /* 0x040fe20007fde0ff */
[----:B0-----:R-:W0:Y:S03]  /*6de30*/  LDC R16, c[0x0][0x3e8] ;  /* 0x0000fa00ff107b82 */ /* 0x001e260000000800 */
[----:B------:R-:W-:Y:S02]  /*6de40*/  LEA.HI.X.SX32 R5, R23, R2, 0x1, P6 ;  /* 0x0000000217057211 */ /* 0x000fe400030f0eff */
[----:B------:R-:W2:Y:S04]  /*6de50*/  LDL.LU R23, [R1+0x38] ;  /* 0x0000380001177983 */ /* 0x000ea80000300800 */
[----:B------:R-:W-:Y:S04]  /*6de60*/  STL.64 [R1+0x198], R4 ;  /* 0x0001980401007387 */ /* 0x000fe80000100a00 */
[----:B------:R-:W2:Y:S04]  /*6de70*/  LDL.LU R22, [R1+0x1c] ;  /* 0x00001c0001167983 */ /* 0x000ea80000300800 */
[----:B------:R1:W-:Y:S01]  /*6de80*/  STL.64 [R1+0xe20], R14 ;  /* 0x000e200e01007387 */ /* 0x0003e20000100a00 */
[----:B---3--:R-:W-:-:S04]  /*6de90*/  IADD3 R18, P0, PT, R24, R0, RZ ;  /* 0x0000000018127210 */ /* 0x008fc80007f1e0ff */
[----:B------:R-:W-:Y:S02]  /*6dea0*/  LEA.HI.X.SX32 R19, R24, R2, 0x1, P0 ;  /* 0x0000000218137211 */ /* 0x000fe400000f0eff */
[C---:B------:R-:W-:Y:S01]  /*6deb0*/  IADD3 R12, P4, PT, R25.reuse, R0, RZ ;  /* 0x00000000190c7210 */ /* 0x040fe20007f9e0ff */
[----:B0-----:R-:W-:Y:S02]  /*6dec0*/  IMAD R16, R16, 0x2, R15 ;  /* 0x0000000210107824 */ /* 0x001fe400078e020f */
[----:B-1----:R-:W3:Y:S04]  /*6ded0*/  LDL.LU R15, [R1+0x24] ;  /* 0x00002400010f7983 */ /* 0x002ee80000300800 */
[----:B------:R0:W-:Y:S04]  /*6dee0*/  STL.64 [R1+0x190], R18 ;  /* 0x0001901201007387 */ /* 0x0001e80000100a00 */
[----:B------:R-:W3:Y:S01]  /*6def0*/  LDL.LU R21, [R1+0x18] ;  /* 0x0000180001157983 */ /* 0x000ee20000300800 */
[----:B------:R-:W-:-:S02]  /*6df00*/  LEA.HI.X.SX32 R13, R25, R2, 0x1, P4 ;  /* 0x00000002190d7211 */ /* 0x000fc400020f0eff */
[----:B-----5:R-:W-:-:S04]  /*6df10*/  IADD3 R4, P6, PT, R26, R0, RZ ;  /* 0x000000001a047210 */ /* 0x020fc80007fde0ff */
[----:B------:R-:W-:-:S05]  /*6df20*/  LEA.HI.X.SX32 R5, R26, R2, 0x1, P6 ;  /* 0x000000021a057211 */ /* 0x000fca00030f0eff */
[----:B------:R1:W-:Y:S01]  /*6df30*/  STL.64 [R1+0x180], R4 ;  /* 0x0001800401007387 */ /* 0x0003e20000100a00 */
[----:B------:R-:W-:-:S03]  /*6df40*/  IADD3 R24, P0, PT, R27, R0, RZ ;  /* 0x000000001b187210 */ /* 0x000fc60007f1e0ff */
[----:B------:R5:W-:Y:S04]  /*6df50*/  STL.64 [R1+0x188], R12 ;  /* 0x0001880c01007387 */ /* 0x000be80000100a00 */
[----:B0-----:R-:W3:Y:S04]  /*6df60*/  LDL.LU R19, [R1+0xc] ;  /* 0x00000c0001137983 */ /* 0x001ee80000300800 */
[----:B------:R-:W3:Y:S01]  /*6df70*/  LDL.LU R18, [R1+0x8] ;  /* 0x0000080001127983 */ /* 0x000ee20000300800 */
[----:B-1----:R-:W0:Y:S01]  /*6df80*/  LDC R5, c[0x0][0x3e8] ;  /* 0x0000fa00ff057b82 */ /* 0x002e220000000800 */
[----:B------:R-:W-:-:S02]  /*6df90*/  LEA.HI.X.SX32 R25, R27, R2, 0x1, P0 ;  /* 0x000000021b197211 */ /* 0x000fc400000f0eff */
[----:B------:R-:W3:Y:S01]  /*6dfa0*/  LDL.LU R27, [R1+0x2c] ;  /* 0x00002c00011b7983 */ /* 0x000ee20000300800 */
[CC--:B-----5:R-:W-:Y:S02]  /*6dfb0*/  IADD3 R12, P4, PT, R28.reuse, R0.reuse, RZ ;  /* 0x000000001c0c7210 */ /* 0x0e0fe40007f9e0ff */
[----:B------:R-:W-:Y:S01]  /*6dfc0*/  IADD3 R4, P6, PT, R29, R0, RZ ;  /* 0x000000001d047210 */ /* 0x000fe20007fde0ff */
[----:B------:R1:W-:Y:S01]  /*6dfd0*/  STL.64 [R1+0x178], R24 ;  /* 0x0001781801007387 */ /* 0x0003e20000100a00 */
[-C--:B------:R-:W-:Y:S01]  /*6dfe0*/  LEA.HI.X.SX32 R13, R28, R2.reuse, 0x1, P4 ;  /* 0x000000021c0d7211 */ /* 0x080fe200020f0eff */
[----:B0-----:R-:W-:Y:S01]  /*6dff0*/  IMAD R17, R5, 0x2, R16 ;  /* 0x0000000205117824 */ /* 0x001fe200078e0210 */
[----:B------:R-:W-:Y:S01]  /*6e000*/  LEA.HI.X.SX32 R5, R29, R2, 0x1, P6 ;  /* 0x000000021d057211 */ /* 0x000fe200030f0eff */
[----:B-1----:R-:W-:-:S03]  /*6e010*/  IMAD R25, R10, 0x2, R29 ;  /* 0x000000020a197824 */ /* 0x002fc600078e021d */
[----:B------:R-:W-:Y:S04]  /*6e020*/  STL.64 [R1+0xe18], R16 ;  /* 0x000e181001007387 */ /* 0x000fe80000100a00 */
[----:B------:R0:W-:Y:S04]  /*6e030*/  STL.64 [R1+0x170], R12 ;  /* 0x0001700c01007387 */ /* 0x0001e80000100a00 */
[----:B------:R1:W-:Y:S01]  /*6e040*/  STL.64 [R1+0x168], R4 ;  /* 0x0001680401007387 */ /* 0x0003e20000100a00 */
[----:B------:R-:W-:Y:S02]  /*6e050*/  IMAD R14, R10, 0x2, R29 ;  /* 0x000000020a0e7824 */ /* 0x000fe400078e021d */
[----:B------:R-:W5:Y:S01]  /*6e060*/  LDC R10, c[0x0][0x3e8] ;  /* 0x0000fa00ff0a7b82 */ /* 0x000f620000000800 */
[----:B----4-:R-:W-:-:S07]  /*6e070*/  LEA R20, R20, R17, 0x1 ;  /* 0x0000001114147211 */ /* 0x010fce00078e08ff */
[----:B0-----:R-:W0:Y:S01]  /*6e080*/  LDC R13, c[0x0][0x3e8] ;  /* 0x0000fa00ff0d7b82 */ /* 0x001e220000000800 */
[----:B-1----:R-:W-:-:S04]  /*6e090*/  IADD3 R4, P0, PT, R25, R0, RZ ;  /* 0x0000000019047210 */ /* 0x002fc80007f1e0ff */
[----:B------:R-:W-:-:S05]  /*6e0a0*/  LEA.HI.X.SX32 R5, R25, R2, 0x1, P0 ;  /* 0x0000000219057211 */ /* 0x000fca00000f0eff */
[----:B------:R1:W-:Y:S04]  /*6e0b0*/  STL.64 [R1+0x160], R4 ;  /* 0x0001600401007387 */ /* 0x0003e80000100a00 */
[----:B-1----:R-:W4:Y:S01]  /*6e0c0*/  LDL.LU.64 R4, [R1+0xe30] ;  /* 0x000e300001047983 */ /* 0x002f220000300a00 */
[----:B-----5:R-:W-:Y:S02]  /*6e0d0*/  LEA R24, R10, R20, 0x1 ;  /* 0x000000140a187211 */ /* 0x020fe400078e08ff */
[----:B------:R-:W1:Y:S01]  /*6e0e0*/  LDC R10, c[0x0][0x3e8] ;  /* 0x0000fa00ff0a7b82 */ /* 0x000e620000000800 */
[----:B0-----:R-:W-:-:S05]  /*6e0f0*/  IMAD R14, R13, 0x2, R14 ;  /* 0x000000020d0e7824 */ /* 0x001fca00078e020e */
[----:B------:R-:W-:-:S04]  /*6e100*/  IADD3 R28, P4, PT, R14, R0, RZ ;  /* 0x000000000e1c7210 */ /* 0x000fc80007f9e0ff */
[----:B------:R-:W-:-:S05]  /*6e110*/  LEA.HI.X.SX32 R29, R14, R2, 0x1, P4 ;  /* 0x000000020e1d7211 */ /* 0x000fca00020f0eff */
[----:B------:R-:W-:Y:S01]  /*6e120*/  STL.64 [R1+0x158], R28 ;  /* 0x0001581c01007387 */ /* 0x000fe20000100a00 */
[----:B-1----:R-:W-:Y:S02]  /*6e130*/  IMAD R25, R10, 0x2, R24 ;  /* 0x000000020a197824 */ /* 0x002fe400078e0218 */
[----:B------:R-:W0:Y:S03]  /*6e140*/  LDC R10, c[0x0][0x3e8] ;  /* 0x0000fa00ff0a7b82 */ /* 0x000e260000000800 */
[----:B------:R-:W-:Y:S01]  /*6e150*/  STL.64 [R1+0xe10], R24 ;  /* 0x000e101801007387 */ /* 0x000fe20000100a00 */
[----:B0-----:R-:W-:-:S04]  /*6e160*/  IMAD R26, R10, 0x2, R25 ;  /* 0x000000020a1a7824 */ /* 0x001fc800078e0219 */
[----:B------:R-:W0:Y:S01]  /*6e170*/  LDC R10, c[0x0][0x3e8] ;  /* 0x0000fa00ff0a7b82 */ /* 0x000e220000000800 */
[-C--:B--2---:R-:W-:Y:S02]  /*6e180*/  IADD3 R14, P4, PT, R23, R0.reuse, RZ ;  /* 0x00000000170e7210 */ /* 0x084fe40007f9e0ff */
[----:B---3--:R-:W-:-:S04]  /*6e190*/  IADD3 R12, P6, PT, R15, R0, RZ ;  /* 0x000000000f0c7210 */ /* 0x008fc80007fde0ff */
[-C--:B------:R-:W-:Y:S02]  /*6e1a0*/  LEA.HI.X.SX32 R13, R15, R2.reuse, 0x1, P6 ;  /* 0x000000020f0d7211 */ /* 0x080fe400030f0eff */
[----:B------:R-:W-:-:S03]  /*6e1b0*/  LEA.HI.X.SX32 R15, R23, R2, 0x1, P4 ;  /* 0x00000002170f7211 */ /* 0x000fc600020f0eff */
[----:B------:R1:W-:Y:S02]  /*6e1c0*/  STL.64 [R1+0x150], R12 ;  /* 0x0001500c01007387 */ /* 0x0003e40000100a00 */
[----:B-1----:R-:W-:-:S04]  /*6e1d0*/  IADD3 R12, P6, PT, R22, R0, RZ ;  /* 0x00000000160c7210 */ /* 0x002fc80007fde0ff */
[----:B------:R-:W-:Y:S02]  /*6e1e0*/  LEA.HI.X.SX32 R13, R22, R2, 0x1, P6 ;  /* 0x00000002160d7211 */ /* 0x000fe400030f0eff */
[----:B------:R-:W-:-:S04]  /*6e1f0*/  IADD3 R28, P0, PT, R27, R0, RZ ;  /* 0x000000001b1c7210 */ /* 0x000fc80007f1e0ff */
[----:B------:R-:W-:Y:S02]  /*6e200*/  LEA.HI.X.SX32 R29, R27, R2, 0x1, P0 ;  /* 0x000000021b1d7211 */ /* 0x000fe400000f0eff */
[----:B------:R-:W-:-:S03]  /*6e210*/  IADD3 R22, P0, PT, R21, R0, RZ ;  /* 0x0000000015167210 */ /* 0x000fc60007f1e0ff */
[----:B------:R-:W-:Y:S04]  /*6e220*/  STL.64 [R1+0x148], R28 ;  /* 0x0001481c01007387 */ /* 0x000fe80000100a00 */
[----:B------:R1:W-:Y:S04]  /*6e230*/  STL.64 [R1+0x140], R14 ;  /* 0x0001400e01007387 */ /* 0x0003e80000100a00 */
[----:B------:R2:W-:Y:S01]  /*6e240*/  STL.64 [R1+0x138], R12 ;  /* 0x0001380c01007387 */ /* 0x0005e20000100a00 */
[----:B------:R-:W-:Y:S02]  /*6e250*/  LEA.HI.X.SX32 R23, R21, R2, 0x1, P0 ;  /* 0x0000000215177211 */ /* 0x000fe400000f0eff */
[----:B-1----:R-:W-:-:S02]  /*6e260*/  IADD3 R14, P4, PT, R19, R0, RZ ;  /* 0x00000000130e7210 */ /* 0x002fc40007f9e0ff */
[C---:B--2---:R-:W-:Y:S02]  /*6e270*/  IADD3 R12, P6, PT, R18.reuse, R0, RZ ;  /* 0x00000000120c7210 */ /* 0x044fe40007fde0ff */
[-C--:B------:R-:W-:Y:S02]  /*6e280*/  LEA.HI.X.SX32 R15, R19, R2.reuse, 0x1, P4 ;  /* 0x00000002130f7211 */ /* 0x080fe400020f0eff */
[----:B------:R-:W-:Y:S01]  /*6e290*/  LEA.HI.X.SX32 R13, R18, R2, 0x1, P6 ;  /* 0x00000002120d7211 */ /* 0x000fe200030f0eff */
[----:B------:R-:W-:Y:S04]  /*6e2a0*/  STL.64 [R1+0x130], R22 ;  /* 0x0001301601007387 */ /* 0x000fe80000100a00 */
[----:B------:R-:W-:Y:S01]  /*6e2b0*/  STL.64 [R1+0x128], R14 ;  /* 0x0001280e01007387 */ /* 0x000fe20000100a00 */
[----:B------:R-:W-:-:S03]  /*6e2c0*/  IADD3 R18, P0, PT, R11, R0, RZ ;  /* 0x000000000b127210 */ /* 0x000fc60007f1e0ff */
[----:B------:R1:W-:Y:S01]  /*6e2d0*/  STL.64 [R1+0x120], R12 ;  /* 0x0001200c01007387 */ /* 0x0003e20000100a00 */
[----:B------:R-:W-:Y:S01]  /*6e2e0*/  LEA.HI.X.SX32 R19, R11, R2, 0x1, P0 ;  /* 0x000000020b137211 */ /* 0x000fe200000f0eff */
[----:B0-----:R-:W-:Y:S01]  /*6e2f0*/  IMAD R27, R10, 0x2, R26 ;  /* 0x000000020a1b7824 */ /* 0x001fe200078e021a */
[----:B------:R-:W0:Y:S08]  /*6e300*/  LDC R11, c[0x0][0x3e8] ;  /* 0x0000fa00ff0b7b82 */ /* 0x000e300000000800 */
[----:B------:R-:W2:Y:S01]  /*6e310*/  LDC R10, c[0x0][0x3e8] ;  /* 0x0000fa00ff0a7b82 */ /* 0x000ea20000000800 */
[----:B-1----:R-:W-:-:S02]  /*6e320*/  IADD3 R12, P6, PT, R3, R0, RZ ;  /* 0x00000000030c7210 */ /* 0x002fc40007fde0ff */
[C---:B------:R-:W-:Y:S02]  /*6e330*/  IADD3 R14, P4, PT, R8.reuse, R0, RZ ;  /* 0x00000000080e7210 */ /* 0x040fe40007f9e0ff */
[-C--:B------:R-:W-:Y:S01]  /*6e340*/  LEA.HI.X.SX32 R13, R3, R2.reuse, 0x1, P6 ;  /* 0x00000002030d7211 */ /* 0x080fe200030f0eff */
[----:B------:R-:W-:Y:S01]  /*6e350*/  STL.64 [R1+0x118], R18 ;  /* 0x0001181201007387 */ /* 0x000fe20000100a00 */
[----:B------:R-:W-:-:S03]  /*6e360*/  LEA.HI.X.SX32 R15, R8, R2, 0x1, P4 ;  /* 0x00000002080f7211 */ /* 0x000fc600020f0eff */
[----:B------:R4:W-:Y:S04]  /*6e370*/  STL.64 [R1+0x108], R12 ;  /* 0x0001080c01007387 */ /* 0x0009e80000100a00 */
[----:B------:R1:W-:Y:S01]  /*6e380*/  STL.64 [R1+0x110], R14 ;  /* 0x0001100e01007387 */ /* 0x0003e20000100a00 */
[-C--:B----4-:R-:W-:Y:S02]  /*6e390*/  IADD3 R12, P0, PT, R4, R0.reuse, RZ ;  /* 0x00000000040c7210 */ /* 0x090fe40007f1e0ff */
[----:B-1----:R-:W-:Y:S02]  /*6e3a0*/  IADD3 R14, P6, PT, R6, R0, RZ ;  /* 0x00000000060e7210 */ /* 0x002fe40007fde0ff */
[-C--:B------:R-:W-:Y:S02]  /*6e3b0*/  LEA.HI.X.SX32 R13, R4, R2.reuse, 0x1, P0 ;  /* 0x00000002040d7211 */ /* 0x080fe400000f0eff */
[----:B------:R-:W-:-:S03]  /*6e3c0*/  LEA.HI.X.SX32 R15, R6, R2, 0x1, P6 ;  /* 0x00000002060f7211 */ /* 0x000fc600030f0eff */
[----:B------:R1:W-:Y:S01]  /*6e3d0*/  STL.64 [R1+0x100], R12 ;  /* 0x0001000c01007387 */ /* 0x0003e20000100a00 */
[----:B------:R-:W-:-:S03]  /*6e3e0*/  IADD3 R24, P4, PT, R5, R0, RZ ;  /* 0x0000000005187210 */ /* 0x000fc60007f9e0ff */
[----:B-1----:R-:W3:Y:S04]  /*6e3f0*/  LDL.LU.64 R12, [R1+0xe28] ;  /* 0x000e2800010c7983 */ /* 0x002ee80000300a00 */
[----:B------:R1:W-:Y:S01]  /*6e400*/  STL.64 [R1+0xf0], R14 ;  /* 0x0000f00e01007387 */ /* 0x0003e20000100a00 */
[----:B------:R-:W-:Y:S02]  /*6e410*/  LEA.HI.X.SX32 R25, R5, R2, 0x1, P4 ;  /* 0x0000000205197211 */ /* 0x000fe400020f0eff */
[----:B-1----:R-:W-:-:S04]  /*6e420*/  IADD3 R14, P0, PT, R7, R0, RZ ;  /* 0x00000000070e7210 */ /* 0x002fc80007f1e0ff */
[----:B------:R-:W-:Y:S01]  /*6e430*/  LEA.HI.X.SX32 R15, R7, R2, 0x1, P0 ;  /* 0x00000002070f7211 */ /* 0x000fe200000f0eff */
[----:B------:R-:W-:Y:S04]  /*6e440*/  STL.64 [R1+0xf8], R24 ;  /* 0x0000f81801007387 */ /* 0x000fe80000100a00 */
[----:B------:R1:W-:Y:S04]  /*6e450*/  STL.64 [R1+0xe8], R14 ;  /* 0x0000e80e01007387 */ /* 0x0003e80000100a00 */
[----:B-1----:R-:W4:Y:S01]  /*6e460*/  LDL.LU.64 R14, [R1+0xe20] ;  /* 0x000e2000010e7983 */ /* 0x002f220000300a00 */
[----:B------:R-:W-:Y:S01]  /*6e470*/  IMAD.MOV.U32 R7, RZ, RZ, R17 ;  /* 0x000000ffff077224 */ /* 0x000fe200078e0011 */
[----:B--2---:R-:W-:-:S02]  /*6e480*/  LEA R28, R10, R27, 0x1 ;  /* 0x0000001b0a1c7211 */ /* 0x004fc400078e08ff */
[----:B------:R-:W1:Y:S03]  /*6e490*/  LDC R10, c[0x0][0x3e8] ;  /* 0x0000fa00ff0a7b82 */ /* 0x000e660000000800 */
[----:B-1----:R-:W-:-:S05]  /*6e4a0*/  IMAD R23, R10, 0x2, R28 ;  /* 0x000000020a177824 */ /* 0x002fca00078e021c */
[----:B------:R-:W1:Y:S02]  /*6e4b0*/  LDC R10, c[0x0][0x3e8] ;  /* 0x0000fa00ff0a7b82 */ /* 0x000e640000000800 */
[----:B-1----:R-:W-:Y:S02]  /*6e4c0*/  IMAD R22, R10, 0x2, R23 ;  /* 0x000000020a167824 */ /* 0x002fe400078e0217 */
[----:B------:R-:W-:-:S04]  /*6e4d0*/  IMAD.MOV.U32 R10, RZ, RZ, R9 ;  /* 0x000000ffff0a7224 */ /* 0x000fc800078e0009 */
[----:B------:R-:W1:Y:S02]  /*6e4e0*/  LDC R9, c[0x0][0x3e8] ;  /* 0x0000fa00ff097b82 */ /* 0x000e640000000800 */
[----:B-1----:R-:W-:-:S06]  /*6e4f0*/  LEA R18, R9, R22, 0x1 ;  /* 0x0000001609127211 */ /* 0x002fcc00078e08ff */
[----:B------:R-:W1:Y:S01]  /*6e500*/  LDC R9, c[0x0][0x3e8] ;  /* 0x0000fa00ff097b82 */ /* 0x000e620000000800 */
[-C--:B---3--:R-:W-:Y:S02]  /*6e510*/  IADD3 R16, P4, PT, R12, R0.reuse, RZ ;  /* 0x000000000c107210 */ /* 0x088fe40007f9e0ff */
[C---:B------:R-:W-:Y:S02]  /*6e520*/  IADD3 R24, P6, PT, R13.reuse, R0, RZ ;  /* 0x000000000d187210 */ /* 0x040fe40007fde0ff */
[----:B------:R-:W-:Y:S01]  /*6e530*/  MOV R6, R16 ;  /* 0x0000001000067202 */ /* 0x000fe20000000f00 */
[----:B------:R2:W-:Y:S01]  /*6e540*/  STL [R1+0xe0], R16 ;  /* 0x0000e01001007387 */ /* 0x0005e20000100800 */
[----:B------:R-:W-:-:S03]  /*6e550*/  LEA.HI.X.SX32 R25, R13, R2, 0x1, P6 ;  /* 0x000000020d197211 */ /* 0x000fc600030f0eff */
[----:B--2---:R-:W2:Y:S04]  /*6e560*/  LDL.LU.64 R16, [R1+0xe18] ;  /* 0x000e180001107983 */ /* 0x004ea80000300a00 */
[----:B------:R4:W-:Y:S01]  /*6e570*/  STL.64 [R1+0xd8], R24 ;  /* 0x0000d81801007387 */ /* 0x0009e20000100a00 */
[----:B------:R-:W-:-:S05]  /*6e580*/  LEA.HI.X.SX32 R7, R12, R2, 0x1, P4 ;  /* 0x000000020c077211 */ /* 0x000fca00020f0eff */
[----:B------:R-:W-:Y:S01]  /*6e590*/  STL [R1+0xe4], R7 ;  /* 0x0000e40701007387 */ /* 0x000fe20000100800 */
[----:B----4-:R-:W-:-:S04]  /*6e5a0*/  IADD3 R24, P0, PT, R14, R0, RZ ;  /* 0x000000000e187210 */ /* 0x010fc80007f1e0ff */
[----:B------:R-:W-:-:S05]  /*6e5b0*/  LEA.HI.X.SX32 R25, R14, R2, 0x1, P0 ;  /* 0x000000020e197211 */ /* 0x000fca00000f0eff */
[----:B------:R3:W-:Y:S04]  /*6e5c0*/  STL.64 [R1+0xd0], R24 ;  /* 0x0000d01801007387 */ /* 0x0007e80000100a00 */
[----:B---3--:R-:W3:Y:S01]  /*6e5d0*/  LDL.LU.64 R24, [R1+0xe10] ;  /* 0x000e100001187983 */ /* 0x008ee20000300a00 */
[----:B-1----:R-:W-:Y:S02]  /*6e5e0*/  IMAD R3, R9, 0x2, R18 ;  /* 0x0000000209037824 */ /* 0x002fe400078e0212 */
[----:B------:R-:W1:Y:S02]  /*6e5f0*/  LDC R9, c[0x0][0x3e8] ;  /* 0x0000fa00ff097b82 */ /* 0x000e640000000800 */
[----:B-1----:R-:W-:-:S06]  /*6e600*/  IMAD R19, R9, 0x2, R3 ;  /* 0x0000000209137824 */ /* 0x002fcc00078e0203 */
[----:B------:R-:W1:Y:S02]  /*6e610*/  LDC R9, c[0x0][0x3e8] ;  /* 0x0000fa00ff097b82 */ /* 0x000e640000000800 */
[----:B-1----:R-:W-:-:S06]  /*6e620*/  IMAD R21, R9, 0x2, R19 ;  /* 0x0000000209157824 */ /* 0x002fcc00078e0213 */
[----:B------:R-:W1:Y:S02]  /*6e630*/  LDC R9, c[0x0][0x3e8] ;  /* 0x0000fa00ff097b82 */ /* 0x000e640000000800 */
[----:B-1----:R-:W-:-:S06]  /*6e640*/  IMAD R29, R9, 0x2, R21 ;  /* 0x00000002091d7824 */ /* 0x002fcc00078e0215 */
[----:B------:R-:W1:Y:S01]  /*6e650*/  LDC R9, c[0x0][0x3e8] ;  /* 0x0000fa00ff097b82 */ /* 0x000e620000000800 */
[----:B------:R-:W-:Y:S01]  /*6e660*/  IADD3 R8, P4, PT, R15, R0, RZ ;  /* 0x000000000f087210 */ /* 0x000fe20007f9e0ff */
[----:B-1----:R-:W-:-:S05]  /*6e670*/  IMAD R12, R9, 0x2, R29 ;  /* 0x00000002090c7824 */ /* 0x002fca00078e021d */
[----:B0-----:R-:W-:Y:S02]  /*6e680*/  LEA R13, R11, R12, 0x1 ;  /* 0x0000000c0b0d7211 */ /* 0x001fe400078e08ff */
[----:B------:R-:W0:Y:S01]  /*6e690*/  LDC R11, c[0x0][0x3e8] ;  /* 0x0000fa00ff0b7b82 */ /* 0x000e220000000800 */
[----:B------:R-:W-:-:S05]  /*6e6a0*/  LEA.HI.X.SX32 R9, R15, R2, 0x1, P4 ;  /* 0x000000020f097211 */ /* 0x000fca00020f0eff */
[----:B------:R1:W-:Y:S04]  /*6e6b0*/  STL.64 [R1+0xc8], R8 ;  /* 0x0000c80801007387 */ /* 0x0003e80000100a00 */
[----:B-1----:R-:W4:Y:S01]  /*6e6c0*/  LDL.LU.64 R8, [R1+0xe08] ;  /* 0x000e080001087983 */ /* 0x002f220000300a00 */
[----:B0-----:R-:W-:Y:S01]  /*6e6d0*/  IMAD R4, R11, 0x2, R13 ;  /* 0x000000020b047824 */ /* 0x001fe200078e020d */
[----:B--2---:R-:W-:-:S04]  /*6e6e0*/  IADD3 R6, P6, PT, R16, R0, RZ ;  /* 0x0000000010067210 */ /* 0x004fc80007fde0ff */
[----:B------:R-:W-:-:S05]  /*6e6f0*/  LEA.HI.X.SX32 R7, R16, R2, 0x1, P6 ;  /* 0x0000000210077211 */ /* 0x000fca00030f0eff */
[----:B------:R0:W-:Y:S01]  /*6e700*/  STL.64 [R1+0xc0], R6 ;  /* 0x0000c00601007387 */ /* 0x0001e20000100a00 */
[----:B------:R-:W-:Y:S01]  /*6e710*/  IMAD.MOV.U32 R16, RZ, RZ, R10 ;  /* 0x000000ffff107224 */ /* 0x000fe200078e000a */
[-C--:B------:R-:W-:Y:S02]  /*6e720*/  IADD3 R10, P4, PT, R20, R0.reuse, RZ ;  /* 0x00000000140a7210 */ /* 0x080fe40007f9e0ff */
[----:B0-----:R-:W-:-:S04]  /*6e730*/  IADD3 R6, P0, PT, R17, R0, RZ ;  /* 0x0000000011067210 */ /* 0x001fc80007f1e0ff */
[-C--:B------:R-:W-:Y:S02]  /*6e740*/  LEA.HI.X.SX32 R7, R17, R2.reuse, 0x1, P0 ;  /* 0x0000000211077211 */ /* 0x080fe400000f0eff */
[----:B------:R-:W-:-:S03]  /*6e750*/  LEA.HI.X.SX32 R11, R20, R2, 0x1, P4 ;  /* 0x00000002140b7211 */ /* 0x000fc600020f0eff */
[----:B------:R0:W-:Y:S04]  /*6e760*/  STL.64 [R1+0xb8], R6 ;  /* 0x0000b80601007387 */ /* 0x0001e80000100a00 */
[----:B------:R1:W-:Y:S01]  /*6e770*/  STL.64 [R1+0xb0], R10 ;  /* 0x0000b00a01007387 */ /* 0x0003e20000100a00 */
[-C--:B---3--:R-:W-:Y:S02]  /*6e780*/  IADD3 R14, P6, PT, R24, R0.reuse, RZ ;  /* 0x00000000180e7210 */ /* 0x088fe40007fde0ff */
[----:B0-----:R-:W-:Y:S01]  /*6e790*/  IADD3 R6, P0, PT, R4, R0, RZ ;  /* 0x0000000004067210 */ /* 0x001fe20007f1e0ff */
[----:B-1----:R-:W2:Y:S01]  /*6e7a0*/  LDL.LU.64 R10, [R1+0xe00] ;  /* 0x000e0000010a7983 */ /* 0x002ea20000300a00 */
[-C--:B------:R-:W-:Y:S02]  /*6e7b0*/  LEA.HI.X.SX32 R15, R24, R2.reuse, 0x1, P6 ;  /* 0x00000002180f7211 */ /* 0x080fe400030f0eff */
[----:B------:R-:W-:-:S03]  /*6e7c0*/  LEA.HI.X.SX32 R7, R4, R2, 0x1, P0 ;  /* 0x0000000204077211 */ /* 0x000fc600000f0eff */
[----:B------:R0:W-:Y:S04]  /*6e7d0*/  STL.64 [R1+0xa8], R14 ;  /* 0x0000a80e01007387 */ /* 0x0001e80000100a00 */
[----:B------:R1:W-:Y:S01]  /*6e7e0*/  STL.64 [R1+0xa0], R6 ;  /* 0x0000a00601007387 */ /* 0x0003e20000100a00 */
[CC--:B0-----:R-:W-:Y:S02]  /*6e7f0*/  IADD3 R14, P6, PT, R25.reuse, R0.reuse, RZ ;  /* 0x00000000190e7210 */ /* 0x0c1fe40007fde0ff */
[C---:B-1----:R-:W-:Y:S02]  /*6e800*/  IADD3 R6, P4, PT, R26.reuse, R0, RZ ;  /* 0x000000001a067210 */ /* 0x042fe40007f9e0ff */
[-C--:B------:R-:W-:Y:S02]  /*6e810*/  LEA.HI.X.SX32 R15, R25, R2.reuse, 0x1, P6 ;  /* 0x00000002190f7211 */ /* 0x080fe400030f0eff */
[----:B------:R-:W-:-:S02]  /*6e820*/  LEA.HI.X.SX32 R7, R26, R2, 0x1, P4 ;  /* 0x000000021a077211 */ /* 0x000fc400020f0eff */
[C---:B------:R-:W-:Y:S01]  /*6e830*/  IADD3 R24, P6, PT, R27.reuse, R0, RZ ;  /* 0x000000001b187210 */ /* 0x040fe20007fde0ff */
[----:B------:R0:W-:Y:S04]  /*6e840*/  STL.64 [R1+0x98], R14 ;  /* 0x0000980e01007387 */ /* 0x0001e80000100a00 */
[----:B------:R1:W-:Y:S01]  /*6e850*/  STL.64 [R1+0x90], R6 ;  /* 0x0000900601007387 */ /* 0x0003e20000100a00 */
[----:B------:R-:W-:Y:S02]  /*6e860*/  FSETP.NEU.AND P0, PT, R16, RZ, PT ;  /* 0x000000ff1000720b */ /* 0x000fe40003f0d000 */
[----:B------:R-:W-:Y:S02]  /*6e870*/  LEA.HI.X.SX32 R25, R27, R2, 0x1, P6 ;  /* 0x000000021b197211 */ /* 0x000fe400030f0eff */
[-C--:B------:R-:W-:Y:S01]  /*6e880*/  IADD3 R16, P6, PT, R23, R0.reuse, RZ ;  /* 0x0000000017107210 */ /* 0x080fe20007fde0ff */
[----:B0-----:R-:W0:Y:S01]  /*6e890*/  S2R R15, SR_TID.X ;  /* 0x00000000000f7919 */ /* 0x001e220000002100 */
[----:B-1----:R-:W-:-:S04]  /*6e8a0*/  IADD3 R6, P4, PT, R28, R0, RZ ;  /* 0x000000001c067210 */ /* 0x002fc80007f9e0ff */
[----:B------:R-:W-:Y:S02]  /*6e8b0*/  LEA.HI.X.SX32 R7, R28, R2, 0x1, P4 ;  /* 0x000000021c077211 */ /* 0x000fe400020f0eff */
[----:B------:R-:W-:Y:S01]  /*6e8c0*/  IADD3 R4, P4, PT, R22, R0, RZ ;  /* 0x0000000016047210 */ /* 0x000fe20007f9e0ff */
[----:B------:R1:W-:Y:S04]  /*6e8d0*/  STL.64 [R1+0x88], R24 ;  /* 0x0000881801007387 */ /* 0x0003e80000100a00 */
[----:B------:R3:W-:Y:S04]  /*6e8e0*/  STL [R1+0x78], R16 ;  /* 0x0000781001007387 */ /* 0x0007e80000100800 */
[----:B------:R-:W-:Y:S04]  /*6e8f0*/  STL [R1+0x70], R4 ;  /* 0x0000700401007387 */ /* 0x000fe80000100800 */
[----:B------:R5:W-:Y:S01]  /*6e900*/  STL.64 [R1+0x80], R6 ;  /* 0x0000800601007387 */ /* 0x000be20000100a00 */
[----:B0-----:R-:W-:-:S03]  /*6e910*/  SHF.R.U32.HI R14, RZ, 0x1, R15 ;  /* 0x00000001ff0e7819 */ /* 0x001fc6000001160f */
[----:B-1----:R-:W4:Y:S01]  /*6e920*/  LDL.LU.64 R24, [R1+0x840] ;  /* 0x0008400001187983 */ /* 0x002f220000300a00 */
[----:B------:R-:W-:Y:S01]  /*6e930*/  LEA.HI.X.SX32 R5, R22, R2, 0x1, P4 ;  /* 0x0000000216057211 */ /* 0x000fe200020f0eff */
[----:B------:R-:W-:Y:S02]  /*6e940*/  ULEA UR8, UR8, UR9, 0x2 ;  /* 0x0000000908087291 */ /* 0x000fe4000f8e10ff */
[----:B---3--:R-:W3:Y:S01]  /*6e950*/  LDL.LU R16, [R1+0x84c] ;  /* 0x00084c0001107983 */ /* 0x008ee20000300800 */
[----:B--2---:R-:W-:Y:S01]  /*6e960*/  PRMT R17, R11, 0x7773, RZ ;  /* 0x000077730b117816 */ /* 0x004fe200000000ff */
[----:B------:R-:W0:Y:S02]  /*6e970*/  LDCU UR4, c[0x0][0x3ec] ;  /* 0x00007d80ff0477ac */ /* 0x000e240008000800 */
[----:B-----5:R1:W2:Y:S01]  /*6e980*/  LDL.64 R6, [R1+0x78] ;  /* 0x0000780001067983 */ /* 0x0202a20000100a00 */
[----:B------:R-:W-:-:S03]  /*6e990*/  IADD3 R22, P4, PT, R3, R0, RZ ;  /* 0x0000000003167210 */ /* 0x000fc60007f9e0ff */
[----:B----4-:R4:W-:Y:S01]  /*6e9a0*/  STL.64 [R1+0x16a0], R8 ;  /* 0x0016a00801007387 */ /* 0x0109e20000100a00 */
[----:B------:R-:W-:Y:S01]  /*6e9b0*/  IMAD.MOV.U32 R26, RZ, RZ, R24 ;  /* 0x000000ffff1a7224 */ /* 0x000fe200078e0018 */
[----:B------:R-:W-:Y:S02]  /*6e9c0*/  LOP3.LUT R24, R15, 0x1ff, RZ, 0xc0, !PT ;  /* 0x000001ff0f187812 */ /* 0x000fe400078ec0ff */
[----:B------:R-:W-:Y:S02]  /*6e9d0*/  MOV R27, R25 ;  /* 0x00000019001b7202 */ /* 0x000fe40000000f00 */
[----:B------:R-:W-:Y:S02]  /*6e9e0*/  LEA R24, R24, UR9, 0x4 ;  /* 0x0000000918187c11 */ /* 0x000fe4000f8e20ff */
[----:B--2---:R-:W-:Y:S02]  /*6e9f0*/  LEA.HI.X.SX32 R7, R23, R2, 0x1, P6 ;  /* 0x0000000217077211 */ /* 0x004fe400030f0eff */
[----:B----4-:R-:W-:-:S03]  /*6ea00*/  IADD3 R8, P6, PT, R18, R0, RZ ;  /* 0x0000000012087210 */ /* 0x010fc60007fde0ff */
[----:B------:R-:W-:Y:S01]  /*6ea10*/  STL [R1+0x7c], R7 ;  /* 0x00007c0701007387 */ /* 0x000fe20000100800 */
[----:B------:R-:W-:-:S03]  /*6ea20*/  LEA.HI.X.SX32 R9, R18, R2, 0x1, P6 ;  /* 0x0000000212097211 */ /* 0x000fc600030f0eff */
[----:B------:R-:W-:Y:S04]  /*6ea30*/  STL [R1+0x74], R5 ;  /* 0x0000740501007387 */ /* 0x000fe80000100800 */
[----:B------:R-:W2:Y:S04]  /*6ea40*/  LDS.128 R4, [R24+0x2000] ;  /* 0x0020000018047984 */ /* 0x000ea80000000c00 */
[----:B--2---:R-:W-:Y:S04]  /*6ea50*/  STL.64 [R1+0x1698], R6 ;  /* 0x0016980601007387 */ /* 0x004fe80000100a00 */
[----:B------:R2:W-:Y:S04]  /*6ea60*/  STL.64 [R1+0x68], R8 ;  /* 0x0000680801007387 */ /* 0x0005e80000100a00 */
[----:B--2---:R-:W2:Y:S01]  /*6ea70*/  LDL.LU.64 R8, [R1+0x16a0] ;  /* 0x0016a00001087983 */ /* 0x004ea20000300a00 */
[----:B------:R-:W-:Y:S01]  /*6ea80*/  IADD3 R6, P6, PT, R19, R0, RZ ;  /* 0x0000000013067210 */ /* 0x000fe20007fde0ff */
[----:B------:R-:W-:Y:S01]  /*6ea90*/  IMAD.SHL.U32 R15, R15, 0x10, RZ ;  /* 0x000000100f0f7824 */ /* 0x000fe200078e00ff */
[----:B------:R-:W-:-:S02]  /*6eaa0*/  LEA.HI.X.SX32 R23, R3, R2, 0x1, P4 ;  /* 0x0000000203177211 */ /* 0x000fc400020f0eff */
[----:B------:R-:W-:Y:S02]  /*6eab0*/  LEA.HI.X.SX32 R7, R19, R2, 0x1, P6 ;  /* 0x0000000213077211 */ /* 0x000fe400030f0eff */
[----:B------:R-:W-:Y:S01]  /*6eac0*/  LOP3.LUT R3, R14, 0xc, RZ, 0xc0, !PT ;  /* 0x0000000c0e037812 */ /* 0x000fe200078ec0ff */
[----:B------:R4:W-:Y:S04]  /*6ead0*/  STL.64 [R1+0x60], R22 ;  /* 0x0000601601007387 */ /* 0x0009e80000100a00 */
[----:B------:R5:W-:Y:S01]  /*6eae0*/  STL.64 [R1+0x58], R6 ;  /* 0x0000580601007387 */ /* 0x000be20000100a00 */
[----:B------:R-:W-:Y:S02]  /*6eaf0*/  LOP3.LUT R15, R15, 0x70, RZ, 0xc0, !PT ;  /* 0x000000700f0f7812 */ /* 0x000fe400078ec0ff */
[----:B----4-:R-:W-:-:S02]  /*6eb00*/  IADD3 R22, P4, PT, R21, R0, RZ ;  /* 0x0000000015167210 */ /* 0x010fc40007f9e0ff */
[----:B-----5:R-:W-:Y:S02]  /*6eb10*/  IADD3 R6, P6, PT, R29, R0, RZ ;  /* 0x000000001d067210 */ /* 0x020fe40007fde0ff */
[----:B------:R-:W-:Y:S02]  /*6eb20*/  LEA.HI.X.SX32 R23, R21, R2, 0x1, P4 ;  /* 0x0000000215177211 */ /* 0x000fe400020f0eff */
[C---:B------:R-:W-:Y:S02]  /*6eb30*/  IADD3 R18, P4, PT, R12.reuse, R0, RZ ;  /* 0x000000000c127210 */ /* 0x040fe40007f9e0ff */
[----:B------:R-:W-:Y:S01]  /*6eb40*/  LEA.HI.X.SX32 R7, R29, R2, 0x1, P6 ;  /* 0x000000021d077211 */ /* 0x000fe200030f0eff */
[----:B------:R-:W-:Y:S01]  /*6eb50*/  STL.64 [R1+0x50], R22 ;  /* 0x0000501601007387 */ /* 0x000fe20000100a00 */
[----:B------:R-:W-:Y:S02]  /*6eb60*/  IADD3 R28, P6, PT, R13, R0, RZ ;  /* 0x000000000d1c7210 */ /* 0x000fe40007fde0ff */
[----:B------:R-:W-:Y:S01]  /*6eb70*/  LEA.HI.X.SX32 R19, R12, R2, 0x1, P4 ;  /* 0x000000020c137211 */ /* 0x000fe200020f0eff */
[----:B------:R4:W-:Y:S01]  /*6eb80*/  STL.64 [R1+0x48], R6 ;  /* 0x0000480601007387 */ /* 0x0009e20000100a00 */
[----:B------:R-:W-:-:S02]  /*6eb90*/  IADD3 R0, PT, PT, R15, UR8, R3 ;  /* 0x000000080f007c10 */ /* 0x000fc4000fffe003 */
[----:B------:R-:W-:Y:S01]  /*6eba0*/  LEA.HI.X.SX32 R29, R13, R2, 0x1, P6 ;  /* 0x000000020d1d7211 */ /* 0x000fe200030f0eff */
[----:B------:R-:W5:Y:S04]  /*6ebb0*/  LDL.LU.64 R20, [R1+0x820] ;  /* 0x0008200001147983 */ /* 0x000f680000300a00 */
[----:B------:R-:W-:Y:S04]  /*6ebc0*/  STL.64 [R1+0x40], R18 ;  /* 0x0000401201007387 */ /* 0x000fe80000100a00 */
[----:B------:R-:W5:Y:S01]  /*6ebd0*/  LDL.LU.64 R2, [R1+0x830] ;  /* 0x0008300001027983 */ /* 0x000f620000300a00 */
[----:B---3--:R-:W-:Y:S01]  /*6ebe0*/  FSETP.NEU.AND P4, PT, R16, RZ, PT ;  /* 0x000000ff1000720b */ /* 0x008fe20003f8d000 */
[----:B----4-:R-:W-:-:S02]  /*6ebf0*/  IMAD.MOV.U32 R6, RZ, RZ, R26 ;  /* 0x000000ffff067224 */ /* 0x010fc400078e001a */
[----:B------:R-:W-:Y:S01]  /*6ec00*/  STL [R1+0xa48], R0 ;  /* 0x000a480001007387 */ /* 0x000fe20000100800 */
[----:B------:R-:W-:-:S03]  /*6ec10*/  IMAD.MOV.U32 R7, RZ, RZ, R27 ;  /* 0x000000ffff077224 */ /* 0x000fc600078e001b */
[----:B------:R3:W-:Y:S01]  /*6ec20*/  STL.64 [R1+0xe40], R28 ;  /* 0x000e401c01007387 */ /* 0x0007e20000100a00 */
[----:B------:R-:W-:-:S03]  /*6ec30*/  PRMT R16, R11, 0x7772, RZ ;  /* 0x000077720b107816 */ /* 0x000fc600000000ff */
[----:B------:R-:W-:Y:S04]  /*6ec40*/  LDS.128 R12, [R24+0x4000] ;  /* 0x00400000180c7984 */ /* 0x000fe80000000c00 */
[----:B---3--:R-:W3:Y:S01]  /*6ec50*/  LDL.LU.64 R28, [R1+0x838] ;  /* 0x00083800011c7983 */ /* 0x008ee20000300a00 */
[----:B------:R-:W-:-:S03]  /*6ec60*/  PRMT R0, R11, 0x7771, RZ ;  /* 0x000077710b007816 */ /* 0x000fc600000000ff */
[----:B------:R4:W-:Y:S04]  /*6ec70*/  STL [R1+0xa44], R17 ;  /* 0x000a441101007387 */ /* 0x0009e80000100800 */
[----:B------:R0:W-:Y:S04]  /*6ec80*/  STL [R1+0xa40], R16 ;  /* 0x000a401001007387 */ /* 0x0001e80000100800 */
[----:B------:R1:W-:Y:S01]  /*6ec90*/  STL [R1+0xa3c], R0 ;  /* 0x000a3c0001007387 */ /* 0x0003e20000100800 */
[C---:B----4-:R-:W-:Y:S02]  /*6eca0*/  PRMT R17, R10.reuse, 0x7773, RZ ;  /* 0x000077730a117816 */ /* 0x050fe400000000ff */
[----:B0-----:R-:W-:-:S03]  /*6ecb0*/  PRMT R16, R10, 0x7772, RZ ;  /* 0x000077720a107816 */ /* 0x001fc600000000ff */
[----:B------:R2:W-:Y:S01]  /*6ecc0*/  STL [R1+0xa38], R17 ;  /* 0x000a381101007387 */ /* 0x0005e20000100800 */
[----:B-1----:R-:W-:-:S03]  /*6ecd0*/  PRMT R0, R10, 0x7771, RZ ;  /* 0x000077710a007816 */ /* 0x002fc600000000ff */
[----:B------:R-:W-:Y:S04]  /*6ece0*/  STL [R1+0xa34], R16 ;  /* 0x000a341001007387 */ /* 0x000fe80000100800 */
[----:B------:R0:W-:Y:S01]  /*6ecf0*/  STL [R1+0xa30], R0 ;  /* 0x000a300001007387 */ /* 0x0001e20000100800 */
[C---:B--2---:R-:W-:Y:S02]  /*6ed00*/  PRMT R17, R9.reuse, 0x7773, RZ ;  /* 0x0000777309117816 */ /* 0x044fe400000000ff */
[C---:B0-----:R-:W-:Y:S02]  /*6ed10*/  PRMT R0, R9.reuse, 0x7772, RZ ;  /* 0x0000777209007816 */ /* 0x041fe400000000ff */
[----:B------:R-:W-:Y:S01]  /*6ed20*/  PRMT R16, R9, 0x7771, RZ ;  /* 0x0000777109107816 */ /* 0x000fe200000000ff */
[----:B------:R0:W-:Y:S04]  /*6ed30*/  STL [R1+0xa2c], R17 ;  /* 0x000a2c1101007387 */ /* 0x0001e80000100800 */
[----:B------:R1:W-:Y:S04]  /*6ed40*/  STL [R1+0xa28], R0 ;  /* 0x000a280001007387 */ /* 0x0003e80000100800 */
[----:B------:R2:W-:Y:S01]  /*6ed50*/  STL [R1+0xa24], R16 ;  /* 0x000a241001007387 */ /* 0x0005e20000100800 */
[----:B0-----:R-:W-:-:S03]  /*6ed60*/  PRMT R17, R8, 0x7773, RZ ;  /* 0x0000777308117816 */ /* 0x001fc600000000ff */
[----:B------:R-:W4:Y:S01]  /*6ed70*/  LDL.LU.64 R18, [R1+0x828] ;  /* 0x0008280001127983 */ /* 0x000f220000300a00 */
[C---:B-1----:R-:W-:Y:S02]  /*6ed80*/  PRMT R0, R8.reuse, 0x7770, RZ ;  /* 0x0000777008007816 */ /* 0x042fe400000000ff */
[----:B--2---:R-:W-:Y:S01]  /*6ed90*/  PRMT R16, R8, 0x7772, RZ ;  /* 0x0000777208107816 */ /* 0x004fe200000000ff */
[----:B------:R-:W-:Y:S04]  /*6eda0*/  STL [R1+0xa20], R17 ;  /* 0x000a201101007387 */ /* 0x000fe80000100800 */
[----:B------:R-:W2:Y:S04]  /*6edb0*/  LDL.LU.64 R22, [R1+0x818] ;  /* 0x0008180001167983 */ /* 0x000ea80000300a00 */
[----:B------:R0:W-:Y:S04]  /*6edc0*/  STL [R1+0xa1c], R16 ;  /* 0x000a1c1001007387 */ /* 0x0001e80000100800 */
[----:B------:R-:W2:Y:S04]  /*6edd0*/  LDL.LU.64 R26, [R1+0x810] ;  /* 0x00081000011a7983 */ /* 0x000ea80000300a00 */
[----:B------:R1:W-:Y:S04]  /*6ede0*/  STG.E.U8 desc[UR14][R6.64], R0 ;  /* 0x0000000006007986 */ /* 0x0003e8000c10110e */
[----:B0-----:R-:W2:Y:S04]  /*6edf0*/  LDL.LU.64 R16, [R1+0x800] ;  /* 0x0008000001107983 */ /* 0x001ea80000300a00 */
[----:B-1----:R-:W2:Y:S01]  /*6ee00*/  LDL.LU.64 R6, [R1+0x1698] ;  /* 0x0016980001067983 */ /* 0x002ea20000300a00 */
[----:B------:R-:W-:-:S02]  /*6ee10*/  PRMT R9, R9, 0x7770, RZ ;  /* 0x0000777009097816 */ /* 0x000fc400000000ff */
[----:B------:R-:W-:Y:S02]  /*6ee20*/  PRMT R10, R10, 0x7770, RZ ;  /* 0x000077700a0a7816 */ /* 0x000fe400000000ff */
[----:B------:R-:W-:Y:S02]  /*6ee30*/  PRMT R11, R11, 0x7770, RZ ;  /* 0x000077700b0b7816 */ /* 0x000fe400000000ff */
[----:B------:R-:W-:-:S05]  /*6ee40*/  PRMT R8, R8, 0x7771, RZ ;  /* 0x0000777108087816 */ /* 0x000fca00000000ff */
[----:B------:R-:W-:Y:S04]  /*6ee50*/  STL [R1+0xa18], R8 ;  /* 0x000a180801007387 */ /* 0x000fe80000100800 */
[----:B---3--:R-:W-:Y:S04]  /*6ee60*/  STG.E.U8 desc[UR14][R28.64], R9 ;  /* 0x000000091c007986 */ /* 0x008fe8000c10110e */
[----:B-----5:R-:W-:Y:S04]  /*6ee70*/  STG.E.U8 desc[UR14][R2.64], R10 ;  /* 0x0000000a02007986 */ /* 0x020fe8000c10110e */
[----:B------:R-:W-:Y:S04]  /*6ee80*/  STG.E.U8 desc[UR14][R20.64], R11 ;  /* 0x0000000b14007986 */ /* 0x000fe8000c10110e */
[----:B------:R-:W0:Y:S04]  /*6ee90*/  LDS.128 R8, [R24+0x6000] ;  /* 0x0060000018087984 */ /* 0x000e280000000c00 */
[----:B0-----:R-:W-:Y:S01]  /*6eea0*/  STL.64 [R1+0x1690], R10 ;  /* 0x0016900a01007387 */ /* 0x001fe20000100a00 */
[----:B--2---:R-:W-:-:S02]  /*6eeb0*/  PRMT R3, R7, 0x7773, RZ ;  /* 0x0000777307037816 */ /* 0x004fc400000000ff */
[C---:B------:R-:W-:Y:S02]  /*6eec0*/  PRMT R2, R7.reuse, 0x7772, RZ ;  /* 0x0000777207027816 */ /* 0x040fe400000000ff */
[----:B------:R-:W-:Y:S01]  /*6eed0*/  PRMT R0, R7, 0x7771, RZ ;  /* 0x0000777107007816 */ /* 0x000fe200000000ff */
[----:B------:R0:W-:Y:S04]  /*6eee0*/  STL [R1+0xa08], R3 ;  /* 0x000a080301007387 */ /* 0x0001e80000100800 */
[----:B------:R1:W-:Y:S04]  /*6eef0*/  STL [R1+0xa04], R2 ;  /* 0x000a040201007387 */ /* 0x0003e80000100800 */
[----:B------:R2:W-:Y:S01]  /*6ef00*/  STL [R1+0xa00], R0 ;  /* 0x000a000001007387 */ /* 0x0005e20000100800 */
[----:B0-----:R-:W-:-:S02]  /*6ef10*/  PRMT R3, R6, 0x7773, RZ ;  /* 0x0000777306037816 */ /* 0x001fc400000000ff */
[----:B-1----:R-:W-:-:S03]  /*6ef20*/  PRMT R2, R6, 0x7772, RZ ;  /* 0x0000777206027816 */ /* 0x002fc600000000ff */
[----:B------:R0:W-:Y:S01]  /*6ef30*/  STL [R1+0x9fc], R3 ;  /* 0x0009fc0301007387 */ /* 0x0001e20000100800 */
[----:B--2---:R-:W-:-:S03]  /*6ef40*/  PRMT R0, R6, 0x7771, RZ ;  /* 0x0000777106007816 */ /* 0x004fc600000000ff */
[----:B------:R1:W-:Y:S04]  /*6ef50*/  STL [R1+0x9f8], R2 ;  /* 0x0009f80201007387 */ /* 0x0003e80000100800 */
[----:B------:R2:W-:Y:S01]  /*6ef60*/  STL [R1+0x9f4], R0 ;  /* 0x0009f40001007387 */ /* 0x0005e20000100800 */
[C---:B0-----:R-:W-:Y:S02]  /*6ef70*/  PRMT R3, R5.reuse, 0x7773, RZ ;  /* 0x0000777305037816 */ /* 0x041fe400000000ff */
[C---:B-1----:R-:W-:Y:S02]  /*6ef80*/  PRMT R2, R5.reuse, 0x7771, RZ ;  /* 0x0000777105027816 */ /* 0x042fe400000000ff */
[C---:B--2---:R-:W-:Y:S01]  /*6ef90*/  PRMT R0, R5.reuse, 0x7772, RZ ;  /* 0x0000777205007816 */ /* 0x044fe200000000ff */
[----:B------:R-:W-:Y:S04]  /*6efa0*/  STL [R1+0x9f0], R3 ;  /* 0x0009f00301007387 */ /* 0x000fe80000100800 */
[----:B------:R-:W-:Y:S04]  /*6efb0*/  STL [R1+0x9ec], R0 ;  /* 0x0009ec0001007387 */ /* 0x000fe80000100800 */
[----:B------:R0:W-:Y:S04]  /*6efc0*/  STL [R1+0x9e8], R2 ;  /* 0x0009e80201007387 */ /* 0x0001e80000100800 */
[----:B------:R-:W2:Y:S01]  /*6efd0*/  LDL.LU.64 R10, [R1+0x808] ;  /* 0x00080800010a7983 */ /* 0x000ea20000300a00 */
[----:B------:R-:W-:-:S03]  /*6efe0*/  PRMT R5, R5, 0x7770, RZ ;  /* 0x0000777005057816 */ /* 0x000fc600000000ff */
[----:B------:R-:W3:Y:S01]  /*6eff0*/  LDL.LU.64 R28, [R1+0x7f8] ;  /* 0x0007f800011c7983 */ /* 0x000ee20000300a00 */
[C---:B0-----:R-:W-:Y:S02]  /*6f000*/  PRMT R2, R4.reuse, 0x7773, RZ ;  /* 0x0000777304027816 */ /* 0x041fe400000000ff */
[----:B------:R-:W-:-:S03]  /*6f010*/  PRMT R0, R4, 0x7770, RZ ;  /* 0x0000777004007816 */ /* 0x000fc600000000ff */
[----:B------:R0:W-:Y:S01]  /*6f020*/  STL [R1+0x9e4], R2 ;  /* 0x0009e40201007387 */ /* 0x0001e20000100800 */
[----:B------:R-:W-:Y:S02]  /*6f030*/  PRMT R6, R6, 0x7770, RZ ;  /* 0x0000777006067816 */ /* 0x000fe400000000ff */
[----:B------:R-:W-:Y:S01]  /*6f040*/  PRMT R7, R7, 0x7770, RZ ;  /* 0x0000777007077816 */ /* 0x000fe200000000ff */
[----:B----4-:R1:W-:Y:S04]  /*6f050*/  STG.E.U8 desc[UR14][R18.64], R0 ;  /* 0x0000000012007986 */ /* 0x0103e8000c10110e */
[----:B0-----:R-:W4:Y:S04]  /*6f060*/  LDL.LU.64 R2, [R1+0x7f0] ;  /* 0x0007f00001027983 */ /* 0x001f280000300a00 */
[----:B------:R-:W5:Y:S01]  /*6f070*/  LDL.LU.64 R20, [R1+0x7e0] ;  /* 0x0007e00001147983 */ /* 0x000f620000300a00 */
[----:B------:R-:W-:-:S03]  /*6f080*/  PRMT R25, R4, 0x7772, RZ ;  /* 0x0000777204197816 */ /* 0x000fc600000000ff */
[----:B------:R-:W-:Y:S01]  /*6f090*/  STG.E.U8 desc[UR14][R22.64], R5 ;  /* 0x0000000516007986 */ /* 0x000fe2000c10110e */
[----:B------:R-:W-:-:S03]  /*6f0a0*/  PRMT R4, R4, 0x7771, RZ ;  /* 0x0000777104047816 */ /* 0x000fc600000000ff */
[----:B------:R-:W-:Y:S01]  /*6f0b0*/  STG.E.U8 desc[UR14][R26.64], R6 ;  /* 0x000000061a007986 */ /* 0x000fe2000c10110e */
[----:B-1----:R-:W-:-:S03]  /*6f0c0*/  PRMT R0, R15, 0x7771, RZ ;  /* 0x000077710f007816 */ /* 0x002fc600000000ff */
[----:B------:R0:W-:Y:S04]  /*6f0d0*/  STG.E.U8 desc[UR14][R16.64], R7 ;  /* 0x0000000710007986 */ /* 0x0001e8000c10110e */
[----:B------:R-:W-:Y:S04]  /*6f0e0*/  STL [R1+0x9e0], R25 ;  /* 0x0009e01901007387 */ /* 0x000fe80000100800 */
[----:B------:R-:W-:Y:S01]  /*6f0f0*/  STL [R1+0x9dc], R4 ;  /* 0x0009dc0401007387 */ /* 0x000fe20000100800 */
[----:B0-----:R-:W-:-:S03]  /*6f100*/  PRMT R17, R15, 0x7773, RZ ;  /* 0x000077730f117816 */ /* 0x001fc600000000ff */
[----:B------:R-:W-:Y:S01]  /*6f110*/  LDS.128 R4, [R24+0x8000] ;  /* 0x0080000018047984 */ /* 0x000fe20000000c00 */
[----:B------:R-:W-:-:S03]  /*6f120*/  PRMT R16, R15, 0x7772, RZ ;  /* 0x000077720f107816 */ /* 0x000fc600000000ff */
[----:B------:R0:W-:Y:S04]  /*6f130*/  STL [R1+0x9d8], R17 ;  /* 0x0009d81101007387 */ /* 0x0001e80000100800 */
[----:B------:R1:W-:Y:S04]  /*6f140*/  STL [R1+0x9d4], R16 ;  /* 0x0009d41001007387 */ /* 0x0003e80000100800 */
[----:B------:R1:W-:Y:S01]  /*6f150*/  STL [R1+0x9d0], R0 ;  /* 0x0009d00001007387 */ /* 0x0003e20000100800 */
[C---:B0-----:R-:W-:Y:S02]  /*6f160*/  PRMT R17, R14.reuse, 0x7773, RZ ;  /* 0x000077730e117816 */ /* 0x041fe400000000ff */
[----:B-1----:R-:W-:-:S03]  /*6f170*/  PRMT R16, R14, 0x7772, RZ ;  /* 0x000077720e107816 */ /* 0x002fc600000000ff */
[----:B------:R0:W-:Y:S01]  /*6f180*/  STL [R1+0x9cc], R17 ;  /* 0x0009cc1101007387 */ /* 0x0001e20000100800 */
[----:B------:R-:W-:-:S03]  /*6f190*/  PRMT R0, R14, 0x7771, RZ ;  /* 0x000077710e007816 */ /* 0x000fc600000000ff */
[----:B------:R1:W-:Y:S04]  /*6f1a0*/  STL [R1+0x9c8], R16 ;  /* 0x0009c81001007387 */ /* 0x0003e80000100800 */
[----:B------:R1:W-:Y:S01]  /*6f1b0*/  STL [R1+0x9c4], R0 ;  /* 0x0009c40001007387 */ /* 0x0003e20000100800 */
[C---:B0-----:R-:W-:Y:S02]  /*6f1c0*/  PRMT R17, R13.reuse, 0x7773, RZ ;  /* 0x000077730d117816 */ /* 0x041fe400000000ff */
[C---:B-1----:R-:W-:Y:S02]  /*6f1d0*/  PRMT R16, R13.reuse, 0x7771, RZ ;  /* 0x000077710d107816 */ /* 0x042fe400000000ff */
[----:B------:R-:W-:Y:S01]  /*6f1e0*/  PRMT R0, R13, 0x7772, RZ ;  /* 0x000077720d007816 */ /* 0x000fe200000000ff */
[----:B------:R0:W-:Y:S04]  /*6f1f0*/  STL [R1+0x9c0], R17 ;  /* 0x0009c01101007387 */ /* 0x0001e80000100800 */
[----:B------:R1:W-:Y:S04]  /*6f200*/  STL [R1+0x9bc], R0 ;  /* 0x0009bc0001007387 */ /* 0x0003e80000100800 */
[----:B------:R1:W-:Y:S01]  /*6f210*/  STL [R1+0x9b8], R16 ;  /* 0x0009b81001007387 */ /* 0x0003e20000100800 */
[----:B0-----:R-:W-:-:S03]  /*6f220*/  PRMT R17, R12, 0x7773, RZ ;  /* 0x000077730c117816 */ /* 0x001fc600000000ff */
[----:B------:R-:W5:Y:S01]  /*6f230*/  LDL.LU.64 R18, [R1+0x7e8] ;  /* 0x0007e80001127983 */ /* 0x000f620000300a00 */
[C---:B-1----:R-:W-:Y:S02]  /*6f240*/  PRMT R0, R12.reuse, 0x7770, RZ ;  /* 0x000077700c007816 */ /* 0x042fe400000000ff */
[----:B------:R-:W-:Y:S01]  /*6f250*/  PRMT R16, R12, 0x7772, RZ ;  /* 0x000077720c107816 */ /* 0x000fe200000000ff */
[----:B------:R-:W-:Y:S04]  /*6f260*/  STL [R1+0x9b4], R17 ;  /* 0x0009b41101007387 */ /* 0x000fe80000100800 */
[----:B------:R-:W5:Y:S04]  /*6f270*/  LDL.LU.64 R22, [R1+0x7d8] ;  /* 0x0007d80001167983 */ /* 0x000f680000300a00 */
[----:B------:R0:W-:Y:S04]  /*6f280*/  STL [R1+0x9b0], R16 ;  /* 0x0009b01001007387 */ /* 0x0001e80000100800 */
[----:B------:R-:W5:Y:S04]  /*6f290*/  LDL.LU.64 R26, [R1+0x7c8] ;  /* 0x0007c800011a7983 */ /* 0x000f680000300a00 */
[----:B0-----:R-:W5:Y:S04]  /*6f2a0*/  LDL.LU.64 R16, [R1+0x7b8] ;  /* 0x0007b80001107983 */ /* 0x001f680000300a00 */
[----:B--2---:R0:W-:Y:S04]  /*6f2b0*/  STG.E.U8 desc[UR14][R10.64], R0 ;  /* 0x000000000a007986 */ /* 0x0041e8000c10110e */
[----:B0-----:R-:W2:Y:S01]  /*6f2c0*/  LDL.LU.64 R10, [R1+0x1690] ;  /* 0x00169000010a7983 */ /* 0x001ea20000300a00 */
[----:B------:R-:W-:-:S02]  /*6f2d0*/  PRMT R13, R13, 0x7770, RZ ;  /* 0x000077700d0d7816 */ /* 0x000fc400000000ff */
[----:B------:R-:W-:Y:S02]  /*6f2e0*/  PRMT R14, R14, 0x7770, RZ ;  /* 0x000077700e0e7816 */ /* 0x000fe400000000ff */
[----:B------:R-:W-:Y:S02]  /*6f2f0*/  PRMT R15, R15, 0x7770, RZ ;  /* 0x000077700f0f7816 */ /* 0x000fe400000000ff */
[----:B------:R-:W-:Y:S01]  /*6f300*/  PRMT R12, R12, 0x7771, RZ ;  /* 0x000077710c0c7816 */ /* 0x000fe200000000ff */
[----:B---3--:R-:W-:Y:S04]  /*6f310*/  STG.E.U8 desc[UR14][R28.64], R13 ;  /* 0x0000000d1c007986 */ /* 0x008fe8000c10110e */
[----:B----4-:R-:W-:Y:S04]  /*6f320*/  STG.E.U8 desc[UR14][R2.64], R14 ;  /* 0x0000000e02007986 */ /* 0x010fe8000c10110e */
[----:B------:R-:W-:Y:S04]  /*6f330*/  STL [R1+0x9ac], R12 ;  /* 0x0009ac0c01007387 */ /* 0x000fe80000100800 */
[----:B-----5:R-:W-:Y:S04]  /*6f340*/  STG.E.U8 desc[UR14][R20.64], R15 ;  /* 0x0000000f14007986 */ /* 0x020fe8000c10110e */
        /* <DEDUP_REMOVED lines=28> */
[----:B------:R1:W-:Y:S04]  /*6f510*/  STG.E.U8 desc[UR14][R18.64], R0 ;  /* 0x0000000012007986 */ /* 0x0003e8000c10110e */
        /* <DEDUP_REMOVED lines=65> */
[----:B------:R0:W-:Y:S04]  /*6f930*/  STL [R1+0x920], R0 ;  /* 0x0009200001007387 */ /* 0x0001e80000100800 */
[----:B------:R1:W-:Y:S04]  /*6f940*/  STL [R1+0x91c], R2 ;  /* 0x00091c0201007387 */ /* 0x0003e80000100800 */
[----:B------:R-:W2:Y:S01]  /*6f950*/  LDL.LU.64 R6, [R1+0x740] ;  /* 0x0007400001067983 */ /* 0x000ea20000300a00 */
[----:B------:R-:W-:-:S02]  /*6f960*/  PRMT R13, R13, 0x7770, RZ ;  /* 0x000077700d0d7816 */ /* 0x000fc400000000ff */
[----:B0-----:R-:W-:Y:S01]  /*6f970*/  PRMT R0, R12, 0x7770, RZ ;  /* 0x000077700c007816 */ /* 0x001fe200000000ff */
[----:B------:R-:W3:Y:S01]  /*6f980*/  LDL.LU.64 R28, [R1+0x738] ;  /* 0x00073800011c7983 */ /* 0x000ee20000300a00 */
[----:B------:R-:W-:Y:S02]  /*6f990*/  PRMT R14, R14, 0x7770, RZ ;  /* 0x000077700e0e7816 */ /* 0x000fe400000000ff */
[----:B------:R-:W-:Y:S01]  /*6f9a0*/  PRMT R15, R15, 0x7770, RZ ;  /* 0x000077700f0f7816 */ /* 0x000fe200000000ff */
[----:B------:R0:W-:Y:S01]  /*6f9b0*/  STG.E.U8 desc[UR14][R18.64], R0 ;  /* 0x0000000012007986 */ /* 0x0001e2000c10110e */
[C---:B-1----:R-:W-:Y:S02]  /*6f9c0*/  PRMT R2, R12.reuse, 0x7773, RZ ;  /* 0x000077730c027816 */ /* 0x042fe400000000ff */
[C---:B------:R-:W-:Y:S01]  /*6f9d0*/  PRMT R25, R12.reuse, 0x7772, RZ ;  /* 0x000077720c197816 */ /* 0x040fe200000000ff */
[----:B------:R-:W-:Y:S01]  /*6f9e0*/  STG.E.U8 desc[UR14][R22.64], R13 ;  /* 0x0000000d16007986 */ /* 0x000fe2000c10110e */
[----:B------:R-:W-:-:S03]  /*6f9f0*/  PRMT R12, R12, 0x7771, RZ ;  /* 0x000077710c0c7816 */ /* 0x000fc600000000ff */
[----:B------:R-:W-:Y:S04]  /*6fa00*/  STG.E.U8 desc[UR14][R26.64], R14 ;  /* 0x0000000e1a007986 */ /* 0x000fe8000c10110e */
[----:B------:R1:W-:Y:S01]  /*6fa10*/  STG.E.U8 desc[UR14][R16.64], R15 ;  /* 0x0000000f10007986 */ /* 0x0003e2000c10110e */
[----:B0-----:R-:W-:-:S03]  /*6fa20*/  PRMT R0, R11, 0x7771, RZ ;  /* 0x000077710b007816 */ /* 0x001fc600000000ff */
[----:B------:R0:W-:Y:S01]  /*6fa30*/  STL [R1+0x918], R2 ;  /* 0x0009180201007387 */ /* 0x0001e20000100800 */
[----:B-1----:R-:W-:-:S03]  /*6fa40*/  PRMT R17, R11, 0x7773, RZ ;  /* 0x000077730b117816 */ /* 0x002fc600000000ff */
[----:B0-----:R-:W4:Y:S01]  /*6fa50*/  LDL.LU.64 R2, [R1+0x6e8] ;  /* 0x0006e80001027983 */ /* 0x001f220000300a00 */
[----:B------:R-:W-:-:S03]  /*6fa60*/  PRMT R16, R11, 0x7772, RZ ;  /* 0x000077720b107816 */ /* 0x000fc600000000ff */
[----:B------:R-:W5:Y:S04]  /*6fa70*/  LDL.LU.64 R20, [R1+0x6e0] ;  /* 0x0006e00001147983 */ /* 0x000f680000300a00 */
[----:B------:R-:W-:Y:S04]  /*6fa80*/  STL [R1+0x914], R25 ;  /* 0x0009141901007387 */ /* 0x000fe80000100800 */
[----:B------:R-:W-:Y:S04]  /*6fa90*/  STL [R1+0x910], R12 ;  /* 0x0009100c01007387 */ /* 0x000fe80000100800 */
[----:B------:R0:W-:Y:S04]  /*6faa0*/  STL [R1+0x90c], R17 ;  /* 0x00090c1101007387 */ /* 0x0001e80000100800 */
[----:B------:R1:W-:Y:S04]  /*6fab0*/  STL [R1+0x908], R16 ;  /* 0x0009081001007387 */ /* 0x0003e80000100800 */
[----:B------:R1:W-:Y:S01]  /*6fac0*/  STL [R1+0x904], R0 ;  /* 0x0009040001007387 */ /* 0x0003e20000100800 */
[----:B0-----:R-:W-:-:S02]  /*6fad0*/  PRMT R17, R10, 0x7773, RZ ;  /* 0x000077730a117816 */ /* 0x001fc400000000ff */
[C---:B------:R-:W-:Y:S01]  /*6fae0*/  PRMT R25, R9.reuse, 0x7771, RZ ;  /* 0x0000777109197816 */ /* 0x040fe200000000ff */
[----:B------:R-:W0:Y:S01]  /*6faf0*/  LDS.128 R12, [R24+0x10000] ;  /* 0x01000000180c7984 */ /* 0x000e220000000c00 */
[C---:B-1----:R-:W-:Y:S02]  /*6fb00*/  PRMT R16, R10.reuse, 0x7771, RZ ;  /* 0x000077710a107816 */ /* 0x042fe400000000ff */
[----:B------:R-:W-:Y:S01]  /*6fb10*/  PRMT R0, R10, 0x7772, RZ ;  /* 0x000077720a007816 */ /* 0x000fe200000000ff */
[----:B------:R-:W-:Y:S04]  /*6fb20*/  STL [R1+0x900], R17 ;  /* 0x0009001101007387 */ /* 0x000fe80000100800 */
[----:B------:R1:W-:Y:S04]  /*6fb30*/  STL [R1+0x8fc], R0 ;  /* 0x0008fc0001007387 */ /* 0x0003e80000100800 */
[----:B------:R1:W-:Y:S04]  /*6fb40*/  STL [R1+0x8f8], R16 ;  /* 0x0008f81001007387 */ /* 0x0003e80000100800 */
[----:B------:R-:W5:Y:S01]  /*6fb50*/  LDL.LU.64 R18, [R1+0x6c0] ;  /* 0x0006c00001127983 */ /* 0x000f620000300a00 */
[----:B-1----:R-:W-:-:S03]  /*6fb60*/  PRMT R0, R9, 0x7773, RZ ;  /* 0x0000777309007816 */ /* 0x002fc600000000ff */
[----:B------:R-:W5:Y:S04]  /*6fb70*/  LDL.LU.64 R22, [R1+0x6b8] ;  /* 0x0006b80001167983 */ /* 0x000f680000300a00 */
[----:B------:R1:W-:Y:S04]  /*6fb80*/  STL [R1+0x8f4], R0 ;  /* 0x0008f40001007387 */ /* 0x0003e80000100800 */
[----:B------:R-:W5:Y:S04]  /*6fb90*/  LDL.LU.64 R26, [R1+0x6b0] ;  /* 0x0006b000011a7983 */ /* 0x000f680000300a00 */
[----:B------:R-:W5:Y:S01]  /*6fba0*/  LDL.LU.64 R16, [R1+0x6a8] ;  /* 0x0006a80001107983 */ /* 0x000f620000300a00 */
[----:B-1----:R-:W-:-:S05]  /*6fbb0*/  PRMT R0, R9, 0x7772, RZ ;  /* 0x0000777209007816 */ /* 0x002fca00000000ff */
[----:B------:R-:W-:Y:S04]  /*6fbc0*/  STL [R1+0x8f0], R0 ;  /* 0x0008f00001007387 */ /* 0x000fe80000100800 */
[----:B------:R1:W-:Y:S02]  /*6fbd0*/  STL [R1+0x8ec], R25 ;  /* 0x0008ec1901007387 */ /* 0x0003e40000100800 */
[C---:B-1----:R-:W-:Y:S02]  /*6fbe0*/  PRMT R25, R8.reuse, 0x7773, RZ ;  /* 0x0000777308197816 */ /* 0x042fe400000000ff */
[----:B------:R-:W-:-:S03]  /*6fbf0*/  PRMT R0, R8, 0x7770, RZ ;  /* 0x0000777008007816 */ /* 0x000fc600000000ff */
[----:B------:R1:W-:Y:S02]  /*6fc00*/  STL [R1+0x8e8], R25 ;  /* 0x0008e81901007387 */ /* 0x0003e40000100800 */
[----:B-1----:R-:W-:-:S05]  /*6fc10*/  PRMT R25, R8, 0x7772, RZ ;  /* 0x0000777208197816 */ /* 0x002fca00000000ff */
[----:B------:R-:W-:Y:S04]  /*6fc20*/  STL [R1+0x8e4], R25 ;  /* 0x0008e41901007387 */ /* 0x000fe80000100800 */
[----:B--2---:R1:W-:Y:S04]  /*6fc30*/  STG.E.U8 desc[UR14][R6.64], R0 ;  /* 0x0000000006007986 */ /* 0x0043e8000c10110e */
[----:B-1----:R-:W2:Y:S01]  /*6fc40*/  LDL.LU.64 R6, [R1+0x1680] ;  /* 0x0016800001067983 */ /* 0x002ea20000300a00 */
[----:B------:R-:W-:Y:S02]  /*6fc50*/  PRMT R9, R9, 0x7770, RZ ;  /* 0x0000777009097816 */ /* 0x000fe400000000ff */
[----:B------:R-:W-:-:S02]  /*6fc60*/  PRMT R10, R10, 0x7770, RZ ;  /* 0x000077700a0a7816 */ /* 0x000fc400000000ff */
[----:B------:R-:W-:Y:S01]  /*6fc70*/  PRMT R8, R8, 0x7771, RZ ;  /* 0x0000777108087816 */ /* 0x000fe200000000ff */
[----:B---3--:R-:W-:Y:S04]  /*6fc80*/  STG.E.U8 desc[UR14][R28.64], R9 ;  /* 0x000000091c007986 */ /* 0x008fe8000c10110e */
[----:B------:R1:W-:Y:S04]  /*6fc90*/  STL [R1+0x8e0], R8 ;  /* 0x0008e00801007387 */ /* 0x0003e80000100800 */
[----:B----4-:R2:W-:Y:S01]  /*6fca0*/  STG.E.U8 desc[UR14][R2.64], R10 ;  /* 0x0000000a02007986 */ /* 0x0105e2000c10110e */
[----:B------:R-:W-:-:S05]  /*6fcb0*/  PRMT R11, R11, 0x7770, RZ ;  /* 0x000077700b0b7816 */ /* 0x000fca00000000ff */
[----:B-----5:R-:W-:Y:S01]  /*6fcc0*/  STG.E.U8 desc[UR14][R20.64], R11 ;  /* 0x0000000b14007986 */ /* 0x020fe2000c10110e */
[----:B-1----:R-:W-:Y:S02]  /*6fcd0*/  PRMT R8, R4, 0x7773, RZ ;  /* 0x0000777304087816 */ /* 0x002fe400000000ff */
[C---:B--2---:R-:W-:Y:S02]  /*6fce0*/  PRMT R3, R7.reuse, 0x7773, RZ ;  /* 0x0000777307037816 */ /* 0x044fe400000000ff */
[C---:B------:R-:W-:Y:S02]  /*6fcf0*/  PRMT R2, R7.reuse, 0x7772, RZ ;  /* 0x0000777207027816 */ /* 0x040fe400000000ff */
[----:B------:R-:W-:Y:S01]  /*6fd00*/  PRMT R0, R7, 0x7771, RZ ;  /* 0x0000777107007816 */ /* 0x000fe200000000ff */
[----:B------:R1:W-:Y:S04]  /*6fd10*/  STL [R1+0x8dc], R3 ;  /* 0x0008dc0301007387 */ /* 0x0003e80000100800 */
[----:B------:R2:W-:Y:S04]  /*6fd20*/  STL [R1+0x8d8], R2 ;  /* 0x0008d80201007387 */ /* 0x0005e80000100800 */
[----:B------:R3:W-:Y:S01]  /*6fd30*/  STL [R1+0x8d4], R0 ;  /* 0x0008d40001007387 */ /* 0x0007e20000100800 */
[----:B-1----:R-:W-:-:S02]  /*6fd40*/  PRMT R3, R6, 0x7773, RZ ;  /* 0x0000777306037816 */ /* 0x002fc400000000ff */
[----:B--2---:R-:W-:-:S03]  /*6fd50*/  PRMT R2, R6, 0x7772, RZ ;  /* 0x0000777206027816 */ /* 0x004fc600000000ff */
[----:B------:R1:W-:Y:S01]  /*6fd60*/  STL [R1+0x8d0], R3 ;  /* 0x0008d00301007387 */ /* 0x0003e20000100800 */
[----:B---3--:R-:W-:-:S03]  /*6fd70*/  PRMT R0, R6, 0x7771, RZ ;  /* 0x0000777106007816 */ /* 0x008fc600000000ff */
[----:B------:R-:W-:Y:S04]  /*6fd80*/  STL [R1+0x8cc], R2 ;  /* 0x0008cc0201007387 */ /* 0x000fe80000100800 */
[----:B------:R2:W-:Y:S01]  /*6fd90*/  STL [R1+0x8c8], R0 ;  /* 0x0008c80001007387 */ /* 0x0005e20000100800 */
[C---:B-1----:R-:W-:Y:S02]  /*6fda0*/  PRMT R3, R5.reuse, 0x7773, RZ ;  /* 0x0000777305037816 */ /* 0x042fe400000000ff */
[----:B--2---:R-:W-:-:S03]  /*6fdb0*/  PRMT R0, R5, 0x7772, RZ ;  /* 0x0000777205007816 */ /* 0x004fc600000000ff */
[----:B------:R-:W-:Y:S01]  /*6fdc0*/  STL [R1+0x8c4], R3 ;  /* 0x0008c40301007387 */ /* 0x000fe20000100800 */
[----:B------:R-:W-:-:S03]  /*6fdd0*/  PRMT R2, R5, 0x7771, RZ ;  /* 0x0000777105027816 */ /* 0x000fc600000000ff */
[----:B------:R1:W-:Y:S01]  /*6fde0*/  STL [R1+0x8c0], R0 ;  /* 0x0008c00001007387 */ /* 0x0003e20000100800 */
[----:B------:R-:W-:Y:S02]  /*6fdf0*/  PRMT R5, R5, 0x7770, RZ ;  /* 0x0000777005057816 */ /* 0x000fe400000000ff */
[----:B------:R-:W-:Y:S02]  /*6fe00*/  PRMT R6, R6, 0x7770, RZ ;  /* 0x0000777006067816 */ /* 0x000fe400000000ff */
[----:B------:R-:W-:Y:S02]  /*6fe10*/  PRMT R7, R7, 0x7770, RZ ;  /* 0x0000777007077816 */ /* 0x000fe400000000ff */
[C---:B-1----:R-:W-:Y:S01]  /*6fe20*/  PRMT R0, R4.reuse, 0x7770, RZ ;  /* 0x0000777004007816 */ /* 0x042fe200000000ff */
[----:B------:R1:W-:Y:S01]  /*6fe30*/  STL [R1+0x84c], R2 ;  /* 0x00084c0201007387 */ /* 0x0003e20000100800 */
[----:B------:R-:W-:-:S03]  /*6fe40*/  PRMT R3, R4, 0x7772, RZ ;  /* 0x0000777204037816 */ /* 0x000fc600000000ff */
[----:B------:R0:W-:Y:S04]  /*6fe50*/  STG.E.U8 desc[UR14][R18.64], R0 ;  /* 0x0000000012007986 */ /* 0x0001e8000c10110e */
[----:B------:R-:W-:Y:S01]  /*6fe60*/  STG.E.U8 desc[UR14][R22.64], R5 ;  /* 0x0000000516007986 */ /* 0x000fe2000c10110e */
[----:B-1----:R-:W-:-:S03]  /*6fe70*/  PRMT R2, R4, 0x7771, RZ ;  /* 0x0000777104027816 */ /* 0x002fc600000000ff */
[----:B------:R-:W-:Y:S04]  /*6fe80*/  STG.E.U8 desc[UR14][R26.64], R6 ;  /* 0x000000061a007986 */ /* 0x000fe8000c10110e */
[----:B------:R-:W-:Y:S04]  /*6fe90*/  STG.E.U8 desc[UR14][R16.64], R7 ;  /* 0x0000000710007986 */ /* 0x000fe8000c10110e */
[----:B------:R-:W1:Y:S04]  /*6fea0*/  LDS.128 R4, [R24+0x12000] ;  /* 0x0120000018047984 */ /* 0x000e680000000c00 */
[----:B------:R-:W-:Y:S04]  /*6feb0*/  STL [R1+0x848], R8 ;  /* 0x0008480801007387 */ /* 0x000fe80000100800 */
[----:B------:R2:W-:Y:S04]  /*6fec0*/  STL [R1+0x844], R3 ;  /* 0x0008440301007387 */ /* 0x0005e80000100800 */
[----:B------:R3:W-:Y:S01]  /*6fed0*/  STL [R1+0x840], R2 ;  /* 0x0008400201007387 */ /* 0x0007e20000100800 */
[----:B0-----:R-:W-:-:S02]  /*6fee0*/  PRMT R0, R15, 0x7771, RZ ;  /* 0x000077710f007816 */ /* 0x001fc400000000ff */
[C---:B--2---:R-:W-:Y:S02]  /*6fef0*/  PRMT R3, R15.reuse, 0x7773, RZ ;  /* 0x000077730f037816 */ /* 0x044fe400000000ff */
[C---:B---3--:R-:W-:Y:S02]  /*6ff00*/  PRMT R2, R15.reuse, 0x7772, RZ ;  /* 0x000077720f027816 */ /* 0x048fe400000000ff */
[----:B------:R-:W-:Y:S01]  /*6ff10*/  PRMT R15, R15, 0x7770, RZ ;  /* 0x000077700f0f7816 */ /* 0x000fe200000000ff */
[----:B-1----:R-:W-:Y:S04]  /*6ff20*/  STL [R1+0x1650], R4 ;  /* 0x0016500401007387 */ /* 0x002fe80000100800 */
[----:B------:R-:W-:Y:S04]  /*6ff30*/  STL [R1+0x164c], R5 ;  /* 0x00164c0501007387 */ /* 0x000fe80000100800 */
[----:B------:R-:W-:Y:S04]  /*6ff40*/  STL [R1+0x1648], R6 ;  /* 0x0016480601007387 */ /* 0x000fe80000100800 */
[----:B------:R-:W-:Y:S04]  /*6ff50*/  STL [R1+0x1644], R7 ;  /* 0x0016440701007387 */ /* 0x000fe80000100800 */
[----:B------:R-:W-:Y:S04]  /*6ff60*/  STL [R1+0x1640], R24 ;  /* 0x0016401801007387 */ /* 0x000fe80000100800 */
[----:B------:R0:W-:Y:S04]  /*6ff70*/  STL [R1+0x83c], R3 ;  /* 0x00083c0301007387 */ /* 0x0001e80000100800 */
[----:B------:R1:W-:Y:S01]  /*6ff80*/  STL [R1+0x838], R2 ;  /* 0x0008380201007387 */ /* 0x0003e20000100800 */
[----:B0-----:R-:W-:-:S03]  /*6ff90*/  PRMT R3, R14, 0x7773, RZ ;  /* 0x000077730e037816 */ /* 0x001fc600000000ff */
[----:B------:R-:W-:Y:S01]  /*6ffa0*/  STL [R1+0x1678], R15 ;  /* 0x0016780f01007387 */ /* 0x000fe20000100800 */
[----:B-1----:R-:W-:-:S03]  /*6ffb0*/  PRMT R2, R14, 0x7772, RZ ;  /* 0x000077720e027816 */ /* 0x002fc600000000ff */
[----:B------:R0:W-:Y:S04]  /*6ffc0*/  STL [R1+0x834], R0 ;  /* 0x0008340001007387 */ /* 0x0001e80000100800 */
[----:B------:R-:W-:Y:S04]  /*6ffd0*/  STL [R1+0x830], R3 ;  /* 0x0008300301007387 */ /* 0x000fe80000100800 */
[----:B------:R-:W2:Y:S04]  /*6ffe0*/  LDL.LU R4, [R1+0xab0] ;  /* 0x000ab00001047983 */ /* 0x000ea80000300800 */
[----:B------:R-:W-:Y:S04]  /*6fff0*/  STL [R1+0x82c], R2 ;  /* 0x00082c0201007387 */ /* 0x000fe80000100800 */
[----:B------:R-:W3:Y:S01]  /*70000*/  LDL.LU R5, [R1+0x8b8] ;  /* 0x0008b80001057983 */ /* 0x000ee20000300800 */
[----:B0-----:R-:W-:-:S05]  /*70010*/  PRMT R0, R14, 0x7771, RZ ;  /* 0x000077710e007816 */ /* 0x001fca00000000ff */
[----:B------:R-:W-:Y:S04]  /*70020*/  STL [R1+0x828], R0 ;  /* 0x0008280001007387 */ /* 0x000fe80000100800 */
[----:B---3--:R0:W-:Y:S04]  /*70030*/  STL [R1+0x1654], R5 ;  /* 0x0016540501007387 */ /* 0x0081e80000100800 */
[----:B0-----:R-:W2:Y:S04]  /*70040*/  LDL.LU R5, [R1+0x8bc] ;  /* 0x0008bc0001057983 */ /* 0x001ea80000300800 */
[----:B--2---:R0:W-:Y:S04]  /*70050*/  STL.64 [R1+0x1658], R4 ;  /* 0x0016580401007387 */ /* 0x0041e80000100a00 */
[----:B0-----:R-:W2:Y:S04]  /*70060*/  LDL.LU.64 R4, [R1+0x648] ;  /* 0x0006480001047983 */ /* 0x001ea80000300a00 */
[----:B--2---:R0:W-:Y:S04]  /*70070*/  STL.64 [R1+0x1660], R4 ;  /* 0x0016600401007387 */ /* 0x0041e80000100a00 */
[----:B0-----:R-:W2:Y:S04]  /*70080*/  LDL.LU.64 R4, [R1+0x668] ;  /* 0x0006680001047983 */ /* 0x001ea80000300a00 */
[----:B--2---:R0:W-:Y:S04]  /*70090*/  STL.64 [R1+0x1668], R4 ;  /* 0x0016680401007387 */ /* 0x0041e80000100a00 */
[----:B0-----:R-:W2:Y:S01]  /*700a0*/  LDL.LU.64 R4, [R1+0x670] ;  /* 0x0006700001047983 */ /* 0x001ea20000300a00 */
[----:B------:R-:W-:-:S02]  /*700b0*/  PRMT R15, R13, 0x7773, RZ ;  /* 0x000077730d0f7816 */ /* 0x000fc400000000ff */
[C---:B------:R-:W-:Y:S01]  /*700c0*/  PRMT R0, R13.reuse, 0x7772, RZ ;  /* 0x000077720d007816 */ /* 0x040fe200000000ff */
[----:B--2---:R0:W-:Y:S04]  /*700d0*/  STL.64 [R1+0x1670], R4 ;  /* 0x0016700401007387 */ /* 0x0041e80000100a00 */
[----:B0-----:R-:W2:Y:S04]  /*700e0*/  LDL.LU.64 R4, [R1+0x678] ;  /* 0x0006780001047983 */ /* 0x001ea80000300a00 */
[----:B------:R-:W3:Y:S04]  /*700f0*/  LDL.LU R6, [R1+0xab4] ;  /* 0x000ab40001067983 */ /* 0x000ee80000300800 */
[----:B------:R-:W4:Y:S04]  /*70100*/  LDL.LU R7, [R1+0x8b4] ;  /* 0x0008b40001077983 */ /* 0x000f280000300800 */
[----:B------:R-:W4:Y:S04]  /*70110*/  LDL.LU R24, [R1+0xaa8] ;  /* 0x000aa80001187983 */ /* 0x000f280000300800 */
        /* <DEDUP_REMOVED lines=14> */
[----:B------:R0:W-:Y:S04]  /*70200*/  STL [R1+0x824], R15 ;  /* 0x0008240f01007387 */ /* 0x0001e80000100800 */
[----:B------:R-:W3:Y:S04]  /*70210*/  LDL.LU R23, [R1+0xa70] ;  /* 0x000a700001177983 */ /* 0x000ee80000300800 */
[----:B------:R1:W-:Y:S01]  /*70220*/  STL [R1+0x820], R0 ;  /* 0x0008200001007387 */ /* 0x0003e20000100800 */
[----:B0-----:R-:W-:-:S03]  /*70230*/  PRMT R15, R13, 0x7771, RZ ;  /* 0x000077710d0f7816 */ /* 0x001fc600000000ff */
[----:B------:R-:W3:Y:S04]  /*70240*/  LDL.LU R27, [R1+0x888] ;  /* 0x00088800011b7983 */ /* 0x000ee80000300800 */
[----:B------:R-:W3:Y:S04]  /*70250*/  LDL.LU R26, [R1+0xa74] ;  /* 0x000a7400011a7983 */ /* 0x000ee80000300800 */
[----:B------:R-:W3:Y:S04]  /*70260*/  LDL.LU R25, [R1+0x880] ;  /* 0x0008800001197983 */ /* 0x000ee80000300800 */
[----:B------:R-:W3:Y:S04]  /*70270*/  LDL.LU R20, [R1+0xa60] ;  /* 0x000a600001147983 */ /* 0x000ee80000300800 */
[----:B------:R0:W-:Y:S01]  /*70280*/  STL [R1+0x81c], R15 ;  /* 0x00081c0f01007387 */ /* 0x0001e20000100800 */
[----:B-1----:R-:W-:-:S02]  /*70290*/  PRMT R0, R12, 0x7770, RZ ;  /* 0x000077700c007816 */ /* 0x002fc400000000ff */
[----:B0-----:R-:W-:-:S05]  /*702a0*/  PRMT R15, R12, 0x7773, RZ ;  /* 0x000077730c0f7816 */ /* 0x001fca00000000ff */
[----:B------:R0:W-:Y:S02]  /*702b0*/  STL [R1+0x818], R15 ;  /* 0x0008180f01007387 */ /* 0x0001e40000100800 */
[C---:B0-----:R-:W-:Y:S02]  /*702c0*/  PRMT R15, R12.reuse, 0x7772, RZ ;  /* 0x000077720c0f7816 */ /* 0x041fe400000000ff */
[----:B------:R-:W-:-:S03]  /*702d0*/  PRMT R12, R12, 0x7771, RZ ;  /* 0x000077710c0c7816 */ /* 0x000fc600000000ff */
[----:B------:R0:W-:Y:S04]  /*702e0*/  STL [R1+0x814], R15 ;  /* 0x0008140f01007387 */ /* 0x0001e80000100800 */
[----:B0-----:R-:W3:Y:S04]  /*702f0*/  LDL.LU R15, [R1+0x1678] ;  /* 0x00167800010f7983 */ /* 0x001ee80000300800 */
[----:B------:R0:W-:Y:S04]  /*70300*/  STL [R1+0x810], R12 ;  /* 0x0008100c01007387 */ /* 0x0001e80000100800 */
[----:B0-----:R-:W5:Y:S04]  /*70310*/  LDL.LU R12, [R1+0x8a8] ;  /* 0x0008a800010c7983 */ /* 0x001f680000300800 */
[----:B--2---:R0:W-:Y:S04]  /*70320*/  STG.E.U8 desc[UR14][R4.64], R0 ;  /* 0x0000000004007986 */ /* 0x0041e8000c10110e */
[----:B0-----:R-:W2:Y:S01]  /*70330*/  LDL.LU.64 R4, [R1+0x1670] ;  /* 0x0016700001047983 */ /* 0x001ea20000300a00 */
[----:B------:R-:W-:-:S03]  /*70340*/  PRMT R13, R13, 0x7770, RZ ;  /* 0x000077700d0d7816 */ /* 0x000fc600000000ff */
[----:B------:R-:W3:Y:S04]  /*70350*/  LDL.LU R0, [R1+0xa9c] ;  /* 0x000a9c0001007983 */ /* 0x000ee80000300800 */
[----:B--2---:R0:W-:Y:S04]  /*70360*/  STG.E.U8 desc[UR14][R4.64], R13 ;  /* 0x0000000d04007986 */ /* 0x0041e8000c10110e */
[----:B0-----:R-:W2:Y:S01]  /*70370*/  LDL.LU.64 R4, [R1+0x1668] ;  /* 0x0016680001047983 */ /* 0x001ea20000300a00 */
[----:B------:R-:W-:-:S03]  /*70380*/  PRMT R14, R14, 0x7770, RZ ;  /* 0x000077700e0e7816 */ /* 0x000fc600000000ff */
[----:B------:R-:W3:Y:S04]  /*70390*/  LDL.LU R13, [R1+0x8ac] ;  /* 0x0008ac00010d7983 */ /* 0x000ee80000300800 */
[----:B--2---:R0:W-:Y:S04]  /*703a0*/  STG.E.U8 desc[UR14][R4.64], R14 ;  /* 0x0000000e04007986 */ /* 0x0041e8000c10110e */
[----:B0-----:R-:W3:Y:S04]  /*703b0*/  LDL.LU.64 R4, [R1+0x1660] ;  /* 0x0016600001047983 */ /* 0x001ee80000300a00 */
[----:B------:R-:W2:Y:S04]  /*703c0*/  LDL.LU R14, [R1+0xaac] ;  /* 0x000aac00010e7983 */ /* 0x000ea80000300800 */
[----:B---3--:R0:W-:Y:S04]  /*703d0*/  STG.E.U8 desc[UR14][R4.64], R15 ;  /* 0x0000000f04007986 */ /* 0x0081e8000c10110e */
[----:B0-----:R-:W3:Y:S04]  /*703e0*/  LDL.LU.64 R4, [R1+0x1658] ;  /* 0x0016580001047983 */ /* 0x001ee80000300a00 */
[----:B------:R-:W2:Y:S01]  /*703f0*/  LDL.LU R15, [R1+0x8b0] ;  /* 0x0008b000010f7983 */ /* 0x000ea20000300800 */
[----:B---3--:R-:W-:-:S03]  /*70400*/  FFMA R4, R4, 0.69314718246459960938, R5 ;  /* 0x3f31721804047823 */ /* 0x008fc60000000005 */
[----:B------:R-:W3:Y:S01]  /*70410*/  LDL.LU R5, [R1+0x1654] ;  /* 0x0016540001057983 */ /* 0x000ee20000300800 */
[----:B----4-:R-:W-:-:S03]  /*70420*/  FFMA R24, R24, 0.69314718246459960938, R7 ;  /* 0x3f31721818187823 */ /* 0x010fc60000000007 */
[----:B------:R0:W-:Y:S04]  /*70430*/  STL [R1+0x30], R4 ;  /* 0x0000300401007387 */ /* 0x0001e80000100800 */
[----:B0-----:R-:W4:Y:S01]  /*70440*/  LDL.LU R4, [R1+0x1650] ;  /* 0x0016500001047983 */ /* 0x001f220000300800 */
[----:B---3--:R-:W-:-:S03]  /*70450*/  FFMA R6, R6, 0.69314718246459960938, R5 ;  /* 0x3f31721806067823 */ /* 0x008fc60000000005 */
[----:B------:R-:W3:Y:S04]  /*70460*/  LDL.LU R5, [R1+0x164c] ;  /* 0x00164c0001057983 */ /* 0x000ee80000300800 */
[----:B------:R0:W-:Y:S04]  /*70470*/  STL [R1+0x34], R6 ;  /* 0x0000340601007387 */ /* 0x0001e80000100800 */
[----:B0-----:R-:W3:Y:S04]  /*70480*/  LDL.LU R6, [R1+0x1648] ;  /* 0x0016480001067983 */ /* 0x001ee80000300800 */
[----:B------:R-:W3:Y:S04]  /*70490*/  LDL.LU R7, [R1+0x1644] ;  /* 0x0016440001077983 */ /* 0x000ee80000300800 */
[----:B------:R0:W-:Y:S04]  /*704a0*/  STL [R1+0x38], R24 ;  /* 0x0000381801007387 */ /* 0x0001e80000100800 */
[----:B0-----:R-:W3:Y:S01]  /*704b0*/  LDL.LU R24, [R1+0x1640] ;  /* 0x0016400001187983 */ /* 0x001ee20000300800 */
[----:B------:R-:W-:Y:S01]  /*704c0*/  FFMA R8, R28, 0.69314718246459960938, R8 ;  /* 0x3f3172181c087823 */ /* 0x000fe20000000008 */
[----:B------:R-:W-:Y:S01]  /*704d0*/  FFMA R2, R2, 0.69314718246459960938, R29 ;  /* 0x3f31721802027823 */ /* 0x000fe2000000001d */
[----:B------:R-:W-:Y:S01]  /*704e0*/  FFMA R29, R18, 0.69314718246459960938, R19 ;  /* 0x3f317218121d7823 */ /* 0x000fe20000000013 */
[----:B------:R-:W-:Y:S01]  /*704f0*/  FFMA R28, R16, 0.69314718246459960938, R17 ;  /* 0x3f317218101c7823 */ /* 0x000fe20000000011 */
[----:B--2---:R-:W-:Y:S01]  /*70500*/  FFMA R14, R14, 0.69314718246459960938, R15 ;  /* 0x3f3172180e0e7823 */ /* 0x004fe2000000000f */
[----:B------:R-:W-:Y:S01]  /*70510*/  FFMA R13, R0, 0.69314718246459960938, R13 ;  /* 0x3f317218000d7823 */ /* 0x000fe2000000000d */
[----:B-----5:R-:W-:Y:S01]  /*70520*/  FFMA R11, R11, 0.69314718246459960938, R12 ;  /* 0x3f3172180b0b7823 */ /* 0x020fe2000000000c */
[----:B------:R-:W-:-:S02]  /*70530*/  FFMA R0, R9, 0.69314718246459960938, R10 ;  /* 0x3f31721809007823 */ /* 0x000fc4000000000a */
[----:B------:R-:W-:Y:S04]  /*70540*/  STL [R1+0x3c], R14 ;  /* 0x00003c0e01007387 */ /* 0x000fe80000100800 */
[----:B------:R-:W-:Y:S04]  /*70550*/  STL [R1+0x20], R13 ;  /* 0x0000200d01007387 */ /* 0x000fe80000100800 */
[----:B------:R-:W-:Y:S04]  /*70560*/  STL [R1+0x24], R11 ;  /* 0x0000240b01007387 */ /* 0x000fe80000100800 */
[----:B------:R0:W-:Y:S04]  /*70570*/  STL [R1+0x28], R0 ;  /* 0x0000280001007387 */ /* 0x0001e80000100800 */
[----:B------:R-:W-:Y:S01]  /*70580*/  STL [R1+0x2c], R8 ;  /* 0x00002c0801007387 */ /* 0x000fe20000100800 */
[----:B0-----:R-:W-:-:S03]  /*70590*/  FFMA R0, R21, 0.69314718246459960938, R3 ;  /* 0x3f31721815007823 */ /* 0x001fc60000000003 */
[----:B------:R0:W-:Y:S01]  /*705a0*/  STL [R1+0x10], R2 ;  /* 0x0000100201007387 */ /* 0x0001e20000100800 */
[----:B------:R-:W-:-:S03]  /*705b0*/  FFMA R3, R23, 0.69314718246459960938, R22 ;  /* 0x3f31721817037823 */ /* 0x000fc60000000016 */
[----:B------:R-:W-:Y:S04]  /*705c0*/  STL [R1+0xe74], R29 ;  /* 0x000e741d01007387 */ /* 0x000fe80000100800 */
[----:B------:R1:W-:Y:S04]  /*705d0*/  STL [R1+0x14], R0 ;  /* 0x0000140001007387 */ /* 0x0003e80000100800 */
[----:B------:R-:W-:Y:S01]  /*705e0*/  STL [R1+0xe70], R28 ;  /* 0x000e701c01007387 */ /* 0x000fe20000100800 */
[----:B0-----:R-:W-:Y:S01]  /*705f0*/  FFMA R2, R26, 0.69314718246459960938, R27 ;  /* 0x3f3172181a027823 */ /* 0x001fe2000000001b */
[----:B-1----:R-:W-:-:S02]  /*70600*/  FFMA R0, R20, 0.69314718246459960938, R25 ;  /* 0x3f31721814007823 */ /* 0x002fc40000000019 */
[----:B---3--:R-:W0:Y:S04]  /*70610*/  LDS.128 R16, [R24+0x14000] ;  /* 0x0140000018107984 */ /* 0x008e280000000c00 */
[----:B------:R-:W-:Y:S04]  /*70620*/  STL [R1+0x1638], R24 ;  /* 0x0016381801007387 */ /* 0x000fe80000100800 */
[----:B0-----:R-:W-:Y:S04]  /*70630*/  STL.64 [R1+0x1630], R16 ;  /* 0x0016301001007387 */ /* 0x001fe80000100a00 */
[----:B------:R-:W-:Y:S04]  /*70640*/  STL.64 [R1+0x1628], R18 ;  /* 0x0016281201007387 */ /* 0x000fe80000100a00 */
[----:B------:R0:W-:Y:S04]  /*70650*/  STL [R1], R3 ;  /* 0x0000000301007387 */ /* 0x0001e80000100800 */
[----:B------:R1:W-:Y:S01]  /*70660*/  STL [R1+0x4], R2 ;  /* 0x0000040201007387 */ /* 0x0003e20000100800 */
[----:B0-----:R-:W-:-:S03]  /*70670*/  PRMT R3, R7, 0x7773, RZ ;  /* 0x0000777307037816 */ /* 0x001fc600000000ff */
[----:B------:R0:W-:Y:S04]  /*70680*/  STL [R1+0x8], R0 ;  /* 0x0000080001007387 */ /* 0x0001e80000100800 */
[----:B------:R-:W-:Y:S04]  /*70690*/  STL [R1+0x80c], R3 ;  /* 0x00080c0301007387 */ /* 0x000fe80000100800 */
[----:B------:R-:W2:Y:S01]  /*706a0*/  LDL.LU.64 R24, [R1+0x730] ;  /* 0x0007300001187983 */ /* 0x000ea20000300a00 */
[C---:B-1----:R-:W-:Y:S02]  /*706b0*/  PRMT R2, R7.reuse, 0x7772, RZ ;  /* 0x0000777207027816 */ /* 0x042fe400000000ff */
[----:B0-----:R-:W-:-:S03]  /*706c0*/  PRMT R0, R7, 0x7771, RZ ;  /* 0x0000777107007816 */ /* 0x001fc600000000ff */
[----:B------:R-:W-:Y:S01]  /*706d0*/  STL [R1+0x808], R2 ;  /* 0x0008080201007387 */ /* 0x000fe20000100800 */
[C---:B------:R-:W-:Y:S02]  /*706e0*/  PRMT R23, R6.reuse, 0x7773, RZ ;  /* 0x0000777306177816 */ /* 0x040fe400000000ff */
[C---:B------:R-:W-:Y:S01]  /*706f0*/  PRMT R20, R6.reuse, 0x7772, RZ ;  /* 0x0000777206147816 */ /* 0x040fe200000000ff */
[----:B--2---:R-:W-:Y:S04]  /*70700*/  STL [R1+0x163c], R25 ;  /* 0x00163c1901007387 */ /* 0x004fe80000100800 */
[----:B------:R0:W-:Y:S04]  /*70710*/  STL [R1+0x804], R0 ;  /* 0x0008040001007387 */ /* 0x0001e80000100800 */
[----:B------:R-:W2:Y:S04]  /*70720*/  LDL.LU.64 R26, [R1+0x728] ;  /* 0x00072800011a7983 */ /* 0x000ea80000300a00 */
[----:B------:R-:W3:Y:S04]  /*70730*/  LDL.LU.64 R16, [R1+0x718] ;  /* 0x0007180001107983 */ /* 0x000ee80000300a00 */
[----:B------:R-:W5:Y:S04]  /*70740*/  LDL.LU.64 R18, [R1+0x710] ;  /* 0x0007100001127983 */ /* 0x000f680000300a00 */
        /* <DEDUP_REMOVED lines=9> */
[----:B0-----:R-:W-:-:S03]  /*707e0*/  PRMT R0, R6, 0x7771, RZ ;  /* 0x0000777106007816 */ /* 0x001fc600000000ff */
[----:B------:R-:W2:Y:S04]  /*707f0*/  LDL.LU R9, [R1+0xa64] ;  /* 0x000a640001097983 */ /* 0x000ea80000300800 */
[----:B------:R-:W2:Y:S04]  /*70800*/  LDL.LU R2, [R1+0x860] ;  /* 0x0008600001027983 */ /* 0x000ea80000300800 */
[----:B------:R-:W2:Y:S04]  /*70810*/  LDL.LU R3, [R1+0xa58] ;  /* 0x000a580001037983 */ /* 0x000ea80000300800 */
[----:B------:R-:W2:Y:S04]  /*70820*/  LDL.LU R21, [R1+0x85c] ;  /* 0x00085c0001157983 */ /* 0x000ea80000300800 */
[----:B------:R-:W2:Y:S04]  /*70830*/  LDL.LU R22, [R1+0xa5c] ;  /* 0x000a5c0001167983 */ /* 0x000ea80000300800 */
[----:B------:R0:W-:Y:S04]  /*70840*/  STL [R1+0x800], R23 ;  /* 0x0008001701007387 */ /* 0x0001e80000100800 */
[----:B------:R1:W-:Y:S01]  /*70850*/  STL [R1+0x7fc], R20 ;  /* 0x0007fc1401007387 */ /* 0x0003e20000100800 */
[----:B------:R-:W-:-:S03]  /*70860*/  PRMT R25, R5, 0x7771, RZ ;  /* 0x0000777105197816 */ /* 0x000fc600000000ff */
[----:B------:R4:W-:Y:S04]  /*70870*/  STL [R1+0x7f8], R0 ;  /* 0x0007f80001007387 */ /* 0x0009e80000100800 */
[----:B0-----:R-:W2:Y:S01]  /*70880*/  LDL.LU R23, [R1+0x850] ;  /* 0x0008500001177983 */ /* 0x001ea20000300800 */
[C---:B-1----:R-:W-:Y:S02]  /*70890*/  PRMT R20, R5.reuse, 0x7773, RZ ;  /* 0x0000777305147816 */ /* 0x042fe400000000ff */
[----:B----4-:R-:W-:-:S03]  /*708a0*/  PRMT R0, R5, 0x7772, RZ ;  /* 0x0000777205007816 */ /* 0x010fc600000000ff */
[----:B------:R0:W-:Y:S04]  /*708b0*/  STL [R1+0x7f4], R20 ;  /* 0x0007f41401007387 */ /* 0x0001e80000100800 */
[----:B0-----:R-:W4:Y:S04]  /*708c0*/  LDL.LU R20, [R1+0xa54] ;  /* 0x000a540001147983 */ /* 0x001f280000300800 */
[----:B------:R-:W-:Y:S04]  /*708d0*/  STL [R1+0x7f0], R0 ;  /* 0x0007f00001007387 */ /* 0x000fe80000100800 */
[----:B------:R0:W-:Y:S02]  /*708e0*/  STL [R1+0x7ec], R25 ;  /* 0x0007ec1901007387 */ /* 0x0001e40000100800 */
[----:B0-----:R-:W-:-:S05]  /*708f0*/  PRMT R25, R4, 0x7773, RZ ;  /* 0x0000777304197816 */ /* 0x001fca00000000ff */
[----:B------:R0:W-:Y:S02]  /*70900*/  STL [R1+0x7e8], R25 ;  /* 0x0007e81901007387 */ /* 0x0001e40000100800 */
[----:B0-----:R-:W-:-:S05]  /*70910*/  PRMT R25, R4, 0x7772, RZ ;  /* 0x0000777204197816 */ /* 0x001fca00000000ff */
[----:B------:R0:W-:Y:S04]  /*70920*/  STL [R1+0x7e4], R25 ;  /* 0x0007e41901007387 */ /* 0x0001e80000100800 */
[----:B0-----:R-:W2:Y:S01]  /*70930*/  LDL.LU R25, [R1+0x163c] ;  /* 0x00163c0001197983 */ /* 0x001ea20000300800 */
[C---:B------:R-:W-:Y:S02]  /*70940*/  PRMT R0, R4.reuse, 0x7770, RZ ;  /* 0x0000777004007816 */ /* 0x040fe400000000ff */
[----:B------:R-:W-:Y:S02]  /*70950*/  PRMT R4, R4, 0x7771, RZ ;  /* 0x0000777104047816 */ /* 0x000fe400000000ff */
[----:B------:R-:W-:Y:S02]  /*70960*/  PRMT R5, R5, 0x7770, RZ ;  /* 0x0000777005057816 */ /* 0x000fe400000000ff */
[----:B------:R-:W-:Y:S01]  /*70970*/  PRMT R6, R6, 0x7770, RZ ;  /* 0x0000777006067816 */ /* 0x000fe200000000ff */
[----:B------:R0:W-:Y:S04]  /*70980*/  STL [R1+0x7e0], R4 ;  /* 0x0007e00401007387 */ /* 0x0001e80000100800 */
[----:B0-----:R-:W4:Y:S01]  /*70990*/  LDL.LU R4, [R1+0x878] ;  /* 0x0008780001047983 */ /* 0x001f220000300800 */
[----:B------:R-:W-:-:S03]  /*709a0*/  PRMT R7, R7, 0x7770, RZ ;  /* 0x0000777007077816 */ /* 0x000fc600000000ff */
[----:B--2---:R0:W-:Y:S04]  /*709b0*/  STG.E.U8 desc[UR14][R24.64], R0 ;  /* 0x0000000018007986 */ /* 0x0041e8000c10110e */
[----:B------:R1:W-:Y:S04]  /*709c0*/  STG.E.U8 desc[UR14][R26.64], R5 ;  /* 0x000000051a007986 */ /* 0x0003e8000c10110e */
[----:B---3--:R2:W-:Y:S04]  /*709d0*/  STG.E.U8 desc[UR14][R16.64], R6 ;  /* 0x0000000610007986 */ /* 0x0085e8000c10110e */
[----:B0-----:R-:W3:Y:S04]  /*709e0*/  LDL.LU R24, [R1+0x1638] ;  /* 0x0016380001187983 */ /* 0x001ee80000300800 */
[----:B------:R-:W3:Y:S04]  /*709f0*/  LDL.LU R0, [R1+0x87c] ;  /* 0x00087c0001007983 */ /* 0x000ee80000300800 */
[----:B-1----:R-:W3:Y:S04]  /*70a00*/  LDL.LU R5, [R1+0xa90] ;  /* 0x000a900001057983 */ /* 0x002ee80000300800 */
[----:B--2---:R-:W2:Y:S04]  /*70a10*/  LDL.LU.64 R16, [R1+0x1630] ;  /* 0x0016300001107983 */ /* 0x004ea80000300a00 */
[----:B------:R-:W2:Y:S04]  /*70a20*/  LDL.LU R6, [R1+0x884] ;  /* 0x0008840001067983 */ /* 0x000ea80000300800 */
[----:B-----5:R0:W-:Y:S04]  /*70a30*/  STG.E.U8 desc[UR14][R18.64], R7 ;  /* 0x0000000712007986 */ /* 0x0201e8000c10110e */
[----:B0-----:R-:W5:Y:S01]  /*70a40*/  LDL.LU.64 R18, [R1+0x1628] ;  /* 0x0016280001127983 */ /* 0x001f620000300a00 */
[----:B------:R-:W-:Y:S01]  /*70a50*/  FFMA R8, R8, 0.69314718246459960938, R11 ;  /* 0x3f31721808087823 */ /* 0x000fe2000000000b */
[----:B------:R-:W-:-:S02]  /*70a60*/  FFMA R11, R22, 0.69314718246459960938, R21 ;  /* 0x3f317218160b7823 */ /* 0x000fc40000000015 */
[----:B------:R-:W0:Y:S01]  /*70a70*/  S2R R22, SR_TID.X ;  /* 0x0000000000167919 */ /* 0x000e220000002100 */
[----:B----4-:R-:W-:Y:S01]  /*70a80*/  FFMA R13, R13, 0.69314718246459960938, R4 ;  /* 0x3f3172180d0d7823 */ /* 0x010fe20000000004 */
[----:B------:R-:W-:Y:S01]  /*70a90*/  FFMA R4, R20, 0.69314718246459960938, R23 ;  /* 0x3f31721814047823 */ /* 0x000fe20000000017 */
[----:B------:R-:W-:Y:S01]  /*70aa0*/  FFMA R14, R14, 0.69314718246459960938, R28 ;  /* 0x3f3172180e0e7823 */ /* 0x000fe2000000001c */
[----:B------:R-:W-:Y:S01]  /*70ab0*/  FFMA R15, R15, 0.69314718246459960938, R29 ;  /* 0x3f3172180f0f7823 */ /* 0x000fe2000000001d */
[----:B------:R-:W-:Y:S01]  /*70ac0*/  FFMA R9, R9, 0.69314718246459960938, R10 ;  /* 0x3f31721809097823 */ /* 0x000fe2000000000a */
[----:B------:R-:W-:Y:S01]  /*70ad0*/  FFMA R10, R3, 0.69314718246459960938, R2 ;  /* 0x3f317218030a7823 */ /* 0x000fe20000000002 */
[----:B---3--:R-:W-:Y:S01]  /*70ae0*/  LDS.128 R24, [R24+0x16000] ;  /* 0x0160000018187984 */ /* 0x008fe20000000c00 */
[----:B--2---:R-:W-:Y:S01]  /*70af0*/  FFMA R5, R5, 0.69314718246459960938, R6 ;  /* 0x3f31721805057823 */ /* 0x004fe20000000006 */
[----:B0-----:R-:W-:-:S04]  /*70b00*/  LOP3.LUT R6, R22, 0x1ff, RZ, 0xc0, !PT ;  /* 0x000001ff16067812 */ /* 0x001fc800078ec0ff */
[----:B------:R-:W-:-:S05]  /*70b10*/  LEA R6, R6, UR9, 0x4 ;  /* 0x0000000906067c11 */ /* 0x000fca000f8e20ff */
[----:B------:R-:W0:Y:S01]  /*70b20*/  LDS.128 R20, [R6+0x18000] ;  /* 0x0180000006147984 */ /* 0x000e220000000c00 */
[----:B------:R-:W-:-:S03]  /*70b30*/  FFMA R12, R12, 0.69314718246459960938, R0 ;  /* 0x3f3172180c0c7823 */ /* 0x000fc60000000000 */
[----:B------:R-:W-:Y:S04]  /*70b40*/  STL [R1+0xc], R5 ;  /* 0x00000c0501007387 */ /* 0x000fe80000100800 */
[----:B------:R-:W-:Y:S04]  /*70b50*/  STL.64 [R1+0xe08], R14 ;  /* 0x000e080e01007387 */ /* 0x000fe80000100a00 */
[----:B------:R1:W-:Y:S04]  /*70b60*/  STL.64 [R1+0xe00], R12 ;  /* 0x000e000c01007387 */ /* 0x0003e80000100a00 */
[----:B-1----:R-:W2:Y:S04]  /*70b70*/  LDL.LU.64 R12, [R1+0x7a0] ;  /* 0x0007a000010c7983 */ /* 0x002ea80000300a00 */
[----:B------:R-:W3:Y:S04]  /*70b80*/  LDL.LU.64 R14, [R1+0x798] ;  /* 0x00079800010e7983 */ /* 0x000ee80000300a00 */
[----:B------:R1:W-:Y:S04]  /*70b90*/  STL.64 [R1+0xe18], R10 ;  /* 0x000e180a01007387 */ /* 0x0003e80000100a00 */
[----:B-1----:R-:W4:Y:S04]  /*70ba0*/  LDL.LU.64 R10, [R1+0x7a8] ;  /* 0x0007a800010a7983 */ /* 0x002f280000300a00 */
[----:B------:R1:W-:Y:S04]  /*70bb0*/  STL.64 [R1+0xe10], R8 ;  /* 0x000e100801007387 */ /* 0x0003e80000100a00 */
[----:B-1----:R-:W2:Y:S01]  /*70bc0*/  LDL.LU.64 R8, [R1+0x7d0] ;  /* 0x0007d00001087983 */ /* 0x002ea20000300a00 */
[----:B-----5:R-:W-:-:S02]  /*70bd0*/  PRMT R3, R19, 0x7773, RZ ;  /* 0x0000777313037816 */ /* 0x020fc400000000ff */
[C---:B------:R-:W-:Y:S01]  /*70be0*/  PRMT R2, R19.reuse, 0x7772, RZ ;  /* 0x0000777213027816 */ /* 0x040fe200000000ff */
[----:B------:R-:W-:Y:S01]  /*70bf0*/  STL [R1+0xe50], R4 ;  /* 0x000e500401007387 */ /* 0x000fe20000100800 */
[----:B------:R-:W-:-:S03]  /*70c00*/  PRMT R0, R19, 0x7771, RZ ;  /* 0x0000777113007816 */ /* 0x000fc600000000ff */
[----:B0-----:R-:W-:Y:S04]  /*70c10*/  STL.64 [R1+0x1620], R22 ;  /* 0x0016201601007387 */ /* 0x001fe80000100a00 */
[----:B------:R0:W-:Y:S04]  /*70c20*/  STL [R1+0x7dc], R3 ;  /* 0x0007dc0301007387 */ /* 0x0001e80000100800 */
[----:B------:R1:W-:Y:S04]  /*70c30*/  STL [R1+0x7d8], R2 ;  /* 0x0007d80201007387 */ /* 0x0003e80000100800 */
[----:B------:R5:W-:Y:S01]  /*70c40*/  STL [R1+0x7cc], R0 ;  /* 0x0007cc0001007387 */ /* 0x000be20000100800 */
[----:B0-----:R-:W-:-:S02]  /*70c50*/  PRMT R3, R18, 0x7773, RZ ;  /* 0x0000777312037816 */ /* 0x001fc400000000ff */
[----:B-1----:R-:W-:-:S03]  /*70c60*/  PRMT R2, R18, 0x7772, RZ ;  /* 0x0000777212027816 */ /* 0x002fc600000000ff */
[----:B------:R0:W-:Y:S01]  /*70c70*/  STL [R1+0x7c8], R3 ;  /* 0x0007c80301007387 */ /* 0x0001e20000100800 */
[----:B-----5:R-:W-:-:S03]  /*70c80*/  PRMT R0, R18, 0x7771, RZ ;  /* 0x0000777112007816 */ /* 0x020fc600000000ff */
[----:B------:R1:W-:Y:S04]  /*70c90*/  STL [R1+0x7c4], R2 ;  /* 0x0007c40201007387 */ /* 0x0003e80000100800 */
[----:B------:R5:W-:Y:S01]  /*70ca0*/  STL [R1+0x7c0], R0 ;  /* 0x0007c00001007387 */ /* 0x000be20000100800 */
[C---:B0-----:R-:W-:Y:S02]  /*70cb0*/  PRMT R3, R16.reuse, 0x7773, RZ ;  /* 0x0000777310037816 */ /* 0x041fe400000000ff */
[----:B-1----:R-:W-:-:S03]  /*70cc0*/  PRMT R2, R16, 0x7772, RZ ;  /* 0x0000777210027816 */ /* 0x002fc600000000ff */
[----:B------:R-:W-:Y:S01]  /*70cd0*/  STL [R1+0x7bc], R3 ;  /* 0x0007bc0301007387 */ /* 0x000fe20000100800 */
[----:B-----5:R-:W-:-:S03]  /*70ce0*/  PRMT R0, R16, 0x7771, RZ ;  /* 0x0000777110007816 */ /* 0x020fc600000000ff */
[----:B------:R0:W-:Y:S04]  /*70cf0*/  STL [R1+0x7b8], R2 ;  /* 0x0007b80201007387 */ /* 0x0001e80000100800 */
[----:B------:R1:W-:Y:S04]  /*70d00*/  STL [R1+0x7b4], R0 ;  /* 0x0007b40001007387 */ /* 0x0003e80000100800 */
[----:B------:R-:W5:Y:S01]  /*70d10*/  LDL.LU.64 R22, [R1+0x780] ;  /* 0x0007800001167983 */ /* 0x000f620000300a00 */
[C---:B0-----:R-:W-:Y:S02]  /*70d20*/  PRMT R2, R17.reuse, 0x7773, RZ ;  /* 0x0000777311027816 */ /* 0x041fe400000000ff */
[----:B-1----:R-:W-:-:S03]  /*70d30*/  PRMT R0, R17, 0x7772, RZ ;  /* 0x0000777211007816 */ /* 0x002fc600000000ff */
[----:B------:R0:W-:Y:S01]  /*70d40*/  STL [R1+0x7b0], R2 ;  /* 0x0007b00201007387 */ /* 0x0001e20000100800 */
[----:B------:R-:W-:Y:S02]  /*70d50*/  PRMT R16, R16, 0x7770, RZ ;  /* 0x0000777010107816 */ /* 0x000fe400000000ff */
[C---:B------:R-:W-:Y:S01]  /*70d60*/  PRMT R7, R17.reuse, 0x7771, RZ ;  /* 0x0000777111077816 */ /* 0x040fe200000000ff */
[----:B------:R-:W3:Y:S04]  /*70d70*/  LDL.LU.64 R4, [R1+0x778] ;  /* 0x0007780001047983 */ /* 0x000ee80000300a00 */
[----:B------:R1:W-:Y:S04]  /*70d80*/  STL [R1+0x794], R0 ;  /* 0x0007940001007387 */ /* 0x0003e80000100800 */
[----:B------:R-:W3:Y:S04]  /*70d90*/  LDL.LU.64 R28, [R1+0x770] ;  /* 0x00077000011c7983 */ /* 0x000ee80000300a00 */
[----:B0-----:R-:W3:Y:S01]  /*70da0*/  LDL.LU.64 R2, [R1+0x708] ;  /* 0x0007080001027983 */ /* 0x001ee20000300a00 */
[----:B-1----:R-:W-:-:S03]  /*70db0*/  PRMT R0, R17, 0x7770, RZ ;  /* 0x0000777011007816 */ /* 0x002fc600000000ff */
[----:B------:R0:W-:Y:S02]  /*70dc0*/  STL [R1+0x790], R7 ;  /* 0x0007900701007387 */ /* 0x0001e40000100800 */
[----:B0-----:R-:W-:Y:S02]  /*70dd0*/  PRMT R7, R24, 0x7772, RZ ;  /* 0x0000777218077816 */ /* 0x001fe400000000ff */
[----:B------:R-:W-:Y:S02]  /*70de0*/  PRMT R18, R18, 0x7770, RZ ;  /* 0x0000777012127816 */ /* 0x000fe400000000ff */
[----:B------:R-:W-:Y:S01]  /*70df0*/  PRMT R19, R19, 0x7770, RZ ;  /* 0x0000777013137816 */ /* 0x000fe200000000ff */
[----:B--2---:R0:W-:Y:S04]  /*70e00*/  STG.E.U8 desc[UR14][R8.64], R16 ;  /* 0x0000001008007986 */ /* 0x0041e8000c10110e */
[----:B----4-:R1:W-:Y:S01]  /*70e10*/  STG.E.U8 desc[UR14][R10.64], R0 ;  /* 0x000000000a007986 */ /* 0x0103e2000c10110e */
[----:B0-----:R-:W-:-:S02]  /*70e20*/  PRMT R8, R24, 0x7773, RZ ;  /* 0x0000777318087816 */ /* 0x001fc400000000ff */
[----:B-1----:R-:W-:-:S03]  /*70e30*/  PRMT R0, R24, 0x7771, RZ ;  /* 0x0000777118007816 */ /* 0x002fc600000000ff */
[----:B------:R0:W-:Y:S04]  /*70e40*/  STL [R1+0x78c], R8 ;  /* 0x00078c0801007387 */ /* 0x0001e80000100800 */
[----:B------:R1:W-:Y:S04]  /*70e50*/  STL [R1+0x788], R7 ;  /* 0x0007880701007387 */ /* 0x0003e80000100800 */
[----:B------:R2:W-:Y:S01]  /*70e60*/  STL [R1+0x76c], R0 ;  /* 0x00076c0001007387 */ /* 0x0005e20000100800 */
[C---:B0-----:R-:W-:Y:S02]  /*70e70*/  PRMT R8, R25.reuse, 0x7773, RZ ;  /* 0x0000777319087816 */ /* 0x041fe400000000ff */
[----:B-1----:R-:W-:-:S03]  /*70e80*/  PRMT R7, R25, 0x7772, RZ ;  /* 0x0000777219077816 */ /* 0x002fc600000000ff */
[----:B------:R0:W-:Y:S01]  /*70e90*/  STL [R1+0x768], R8 ;  /* 0x0007680801007387 */ /* 0x0001e20000100800 */
[----:B--2---:R-:W-:-:S03]  /*70ea0*/  PRMT R0, R25, 0x7771, RZ ;  /* 0x0000777119007816 */ /* 0x004fc600000000ff */
[----:B------:R1:W-:Y:S04]  /*70eb0*/  STL [R1+0x764], R7 ;  /* 0x0007640701007387 */ /* 0x0003e80000100800 */
[----:B------:R2:W-:Y:S01]  /*70ec0*/  STL [R1+0x760], R0 ;  /* 0x0007600001007387 */ /* 0x0005e20000100800 */
[C---:B0-----:R-:W-:Y:S02]  /*70ed0*/  PRMT R8, R26.reuse, 0x7773, RZ ;  /* 0x000077731a087816 */ /* 0x041fe400000000ff */
[----:B-1----:R-:W-:-:S03]  /*70ee0*/  PRMT R7, R26, 0x7772, RZ ;  /* 0x000077721a077816 */ /* 0x002fc600000000ff */
[----:B------:R0:W-:Y:S01]  /*70ef0*/  STL [R1+0x75c], R8 ;  /* 0x00075c0801007387 */ /* 0x0001e20000100800 */
[----:B--2---:R-:W-:-:S03]  /*70f00*/  PRMT R0, R26, 0x7771, RZ ;  /* 0x000077711a007816 */ /* 0x004fc600000000ff */
[----:B------:R1:W-:Y:S04]  /*70f10*/  STL [R1+0x758], R7 ;  /* 0x0007580701007387 */ /* 0x0003e80000100800 */
[----:B------:R2:W-:Y:S04]  /*70f20*/  STL [R1+0x744], R0 ;  /* 0x0007440001007387 */ /* 0x0005e80000100800 */
[----:B0-----:R-:W4:Y:S01]  /*70f30*/  LDL.LU.64 R8, [R1+0x750] ;  /* 0x0007500001087983 */ /* 0x001f220000300a00 */
[C---:B-1----:R-:W-:Y:S02]  /*70f40*/  PRMT R7, R27.reuse, 0x7773, RZ ;  /* 0x000077731b077816 */ /* 0x042fe400000000ff */
[----:B--2---:R-:W-:-:S03]  /*70f50*/  PRMT R0, R27, 0x7772, RZ ;  /* 0x000077721b007816 */ /* 0x004fc600000000ff */
[----:B------:R-:W-:Y:S01]  /*70f60*/  STL [R1+0x740], R7 ;  /* 0x0007400701007387 */ /* 0x000fe20000100800 */
[----:B------:R-:W-:-:S03]  /*70f70*/  PRMT R24, R24, 0x7770, RZ ;  /* 0x0000777018187816 */ /* 0x000fc600000000ff */
[----:B------:R-:W2:Y:S04]  /*70f80*/  LDL.LU.64 R10, [R1+0x748] ;  /* 0x00074800010a7983 */ /* 0x000ea80000300a00 */
[----:B------:R0:W-:Y:S04]  /*70f90*/  STL [R1+0x73c], R0 ;  /* 0x00073c0001007387 */ /* 0x0001e80000100800 */
[----:B------:R1:W-:Y:S01]  /*70fa0*/  STG.E.U8 desc[UR14][R12.64], R18 ;  /* 0x000000120c007986 */ /* 0x0003e2000c10110e */
[----:B0-----:R-:W-:-:S03]  /*70fb0*/  PRMT R0, R27, 0x7771, RZ ;  /* 0x000077711b007816 */ /* 0x001fc600000000ff */
[----:B---3--:R0:W-:Y:S04]  /*70fc0*/  STG.E.U8 desc[UR14][R14.64], R19 ;  /* 0x000000130e007986 */ /* 0x0081e8000c10110e */
[----:B-1----:R-:W3:Y:S04]  /*70fd0*/  LDL.LU.64 R12, [R1+0x6f8] ;  /* 0x0006f800010c7983 */ /* 0x002ee80000300a00 */
[----:B-----5:R1:W-:Y:S04]  /*70fe0*/  STG.E.U8 desc[UR14][R22.64], R24 ;  /* 0x0000001816007986 */ /* 0x0203e8000c10110e */
[----:B0-----:R-:W5:Y:S04]  /*70ff0*/  LDL.LU.64 R14, [R1+0x6f0] ;  /* 0x0006f000010e7983 */ /* 0x001f680000300a00 */
[----:B------:R0:W-:Y:S04]  /*71000*/  STL [R1+0x738], R0 ;  /* 0x0007380001007387 */ /* 0x0001e80000100800 */
[----:B-1----:R-:W3:Y:S01]  /*71010*/  LDL.LU.64 R22, [R1+0x1620] ;  /* 0x0016200001167983 */ /* 0x002ee20000300a00 */
[----:B------:R-:W-:-:S02]  /*71020*/  PRMT R25, R25, 0x7770, RZ ;  /* 0x0000777019197816 */ /* 0x000fc400000000ff */
[----:B------:R-:W-:Y:S01]  /*71030*/  PRMT R26, R26, 0x7770, RZ ;  /* 0x000077701a1a7816 */ /* 0x000fe200000000ff */
[----:B------:R-:W1:Y:S01]  /*71040*/  LDS.128 R16, [R6+0x1a000] ;  /* 0x01a0000006107984 */ /* 0x000e620000000c00 */
[----:B------:R-:W-:-:S03]  /*71050*/  PRMT R27, R27, 0x7770, RZ ;  /* 0x000077701b1b7816 */ /* 0x000fc600000000ff */
[----:B------:R-:W-:Y:S04]  /*71060*/  STG.E.U8 desc[UR14][R4.64], R25 ;  /* 0x0000001904007986 */ /* 0x000fe8000c10110e */
[----:B------:R-:W-:Y:S01]  /*71070*/  STG.E.U8 desc[UR14][R28.64], R26 ;  /* 0x0000001a1c007986 */ /* 0x000fe2000c10110e */
[----:B0-----:R-:W-:-:S03]  /*71080*/  PRMT R0, R20, 0x7771, RZ ;  /* 0x0000777114007816 */ /* 0x001fc600000000ff */
[----:B------:R0:W-:Y:S04]  /*71090*/  STG.E.U8 desc[UR14][R2.64], R27 ;  /* 0x0000001b02007986 */ /* 0x0001e8000c10110e */
[----:B------:R-:W1:Y:S01]  /*710a0*/  LDS.128 R24, [R6+0x1c000] ;  /* 0x01c0000006187984 */ /* 0x000e620000000c00 */
[C---:B0-----:R-:W-:Y:S02]  /*710b0*/  PRMT R3, R20.reuse, 0x7773, RZ ;  /* 0x0000777314037816 */ /* 0x041fe400000000ff */
[----:B------:R-:W-:-:S03]  /*710c0*/  PRMT R2, R20, 0x7772, RZ ;  /* 0x0000777214027816 */ /* 0x000fc600000000ff */
[----:B------:R-:W-:Y:S04]  /*710d0*/  STL [R1+0x734], R3 ;  /* 0x0007340301007387 */ /* 0x000fe80000100800 */
[----:B------:R0:W-:Y:S04]  /*710e0*/  STL [R1+0x730], R2 ;  /* 0x0007300201007387 */ /* 0x0001e80000100800 */
[----:B------:R0:W-:Y:S02]  /*710f0*/  STL [R1+0x72c], R0 ;  /* 0x00072c0001007387 */ /* 0x0001e40000100800 */
[----:B0-----:R-:W-:-:S02]  /*71100*/  PRMT R2, R21, 0x7772, RZ ;  /* 0x0000777215027816 */ /* 0x001fc400000000ff */
[----:B------:R-:W-:-:S03]  /*71110*/  PRMT R0, R21, 0x7771, RZ ;  /* 0x0000777115007816 */ /* 0x000fc600000000ff */
[----:B------:R-:W-:Y:S01]  /*71120*/  STL [R1+0x71c], R2 ;  /* 0x00071c0201007387 */ /* 0x000fe20000100800 */
[----:B------:R-:W-:-:S03]  /*71130*/  PRMT R29, R21, 0x7773, RZ ;  /* 0x00007773151d7816 */ /* 0x000fc600000000ff */
[----:B------:R0:W-:Y:S01]  /*71140*/  STL [R1+0x718], R0 ;  /* 0x0007180001007387 */ /* 0x0001e20000100800 */
[----:B------:R-:W-:Y:S02]  /*71150*/  PRMT R20, R20, 0x7770, RZ ;  /* 0x0000777014147816 */ /* 0x000fe400000000ff */
[----:B------:R-:W-:-:S03]  /*71160*/  PRMT R21, R21, 0x7770, RZ ;  /* 0x0000777015157816 */ /* 0x000fc600000000ff */
[----:B----4-:R-:W-:Y:S04]  /*71170*/  STG.E.U8 desc[UR14][R8.64], R20 ;  /* 0x0000001408007986 */ /* 0x010fe8000c10110e */
[----:B--2---:R-:W-:Y:S01]  /*71180*/  STG.E.U8 desc[UR14][R10.64], R21 ;  /* 0x000000150a007986 */ /* 0x004fe2000c10110e */
[C---:B---3--:R-:W-:Y:S02]  /*71190*/  PRMT R28, R22.reuse, 0x7773, RZ ;  /* 0x00007773161c7816 */ /* 0x048fe400000000ff */
[C---:B0-----:R-:W-:Y:S02]  /*711a0*/  PRMT R0, R22.reuse, 0x7772, RZ ;  /* 0x0000777216007816 */ /* 0x041fe400000000ff */
[C---:B------:R-:W-:Y:S01]  /*711b0*/  PRMT R2, R22.reuse, 0x7771, RZ ;  /* 0x0000777116027816 */ /* 0x040fe200000000ff */
[----:B------:R-:W-:Y:S04]  /*711c0*/  STL.64 [R1+0xe78], R28 ;  /* 0x000e781c01007387 */ /* 0x000fe80000100a00 */
[----:B------:R0:W-:Y:S01]  /*711d0*/  STL [R1+0x710], R0 ;  /* 0x0007100001007387 */ /* 0x0001e20000100800 */
[----:B------:R-:W-:-:S03]  /*711e0*/  PRMT R22, R22, 0x7770, RZ ;  /* 0x0000777016167816 */ /* 0x000fc600000000ff */
[----:B------:R2:W-:Y:S01]  /*711f0*/  STL [R1+0x70c], R2 ;  /* 0x00070c0201007387 */ /* 0x0005e20000100800 */
[C---:B0-----:R-:W-:Y:S02]  /*71200*/  PRMT R0, R23.reuse, 0x7773, RZ ;  /* 0x0000777317007816 */ /* 0x041fe400000000ff */
[C---:B------:R-:W-:Y:S01]  /*71210*/  PRMT R4, R23.reuse, 0x7772, RZ ;  /* 0x0000777217047816 */ /* 0x040fe200000000ff */
[----:B--2---:R-:W2:Y:S04]  /*71220*/  LDL.LU.64 R2, [R1+0x720] ;  /* 0x0007200001027983 */ /* 0x004ea80000300a00 */
[----:B------:R0:W-:Y:S04]  /*71230*/  STL [R1+0x708], R0 ;  /* 0x0007080001007387 */ /* 0x0001e80000100800 */
[----:B------:R-:W-:Y:S01]  /*71240*/  STG.E.U8 desc[UR14][R12.64], R22 ;  /* 0x000000160c007986 */ /* 0x000fe2000c10110e */
[----:B0-----:R-:W-:-:S02]  /*71250*/  PRMT R0, R23, 0x7771, RZ ;  /* 0x0000777117007816 */ /* 0x001fc400000000ff */
[----:B------:R-:W-:Y:S01]  /*71260*/  PRMT R23, R23, 0x7770, RZ ;  /* 0x0000777017177816 */ /* 0x000fe200000000ff */
[----:B------:R0:W-:Y:S04]  /*71270*/  STL [R1+0x704], R4 ;  /* 0x0007040401007387 */ /* 0x0001e80000100800 */
[----:B-----5:R-:W-:Y:S04]  /*71280*/  STG.E.U8 desc[UR14][R14.64], R23 ;  /* 0x000000170e007986 */ /* 0x020fe8000c10110e */
[----:B------:R-:W3:Y:S04]  /*71290*/  LDL.LU.64 R28, [R1+0x6d0] ;  /* 0x0006d000011c7983 */ /* 0x000ee80000300a00 */
[----:B------:R1:W4:Y:S04]  /*712a0*/  LDS.128 R20, [R6+0x1e000] ;  /* 0x01e0000006147984 */ /* 0x0003280000000c00 */
[----:B0-----:R-:W5:Y:S01]  /*712b0*/  LDL.LU.64 R4, [R1+0x6c8] ;  /* 0x0006c80001047983 */ /* 0x001f620000300a00 */
[----:B-1----:R-:W-:-:S03]  /*712c0*/  PRMT R6, R16, 0x7772, RZ ;  /* 0x0000777210067816 */ /* 0x002fc600000000ff */
[----:B------:R0:W-:Y:S01]  /*712d0*/  STL [R1+0x700], R0 ;  /* 0x0007000001007387 */ /* 0x0001e20000100800 */
[C---:B------:R-:W-:Y:S02]  /*712e0*/  PRMT R11, R16.reuse, 0x7773, RZ ;  /* 0x00007773100b7816 */ /* 0x040fe400000000ff */
[C---:B------:R-:W-:Y:S01]  /*712f0*/  PRMT R10, R17.reuse, 0x7773, RZ ;  /* 0x00007773110a7816 */ /* 0x040fe200000000ff */
[----:B------:R1:W-:Y:S01]  /*71300*/  STL [R1+0x6f8], R6 ;  /* 0x0006f80601007387 */ /* 0x0003e20000100800 */
[----:B0-----:R-:W-:Y:S02]  /*71310*/  PRMT R0, R16, 0x7771, RZ ;  /* 0x0000777110007816 */ /* 0x001fe400000000ff */
[----:B-1----:R-:W-:-:S03]  /*71320*/  PRMT R6, R17, 0x7772, RZ ;  /* 0x0000777211067816 */ /* 0x002fc600000000ff */
[----:B------:R0:W-:Y:S04]  /*71330*/  STL [R1+0x6f4], R0 ;  /* 0x0006f40001007387 */ /* 0x0001e80000100800 */
[----:B------:R-:W-:Y:S01]  /*71340*/  STL.64 [R1+0xe80], R10 ;  /* 0x000e800a01007387 */ /* 0x000fe20000100a00 */
[----:B0-----:R-:W-:-:S03]  /*71350*/  PRMT R0, R17, 0x7771, RZ ;  /* 0x0000777111007816 */ /* 0x001fc600000000ff */
[----:B------:R0:W-:Y:S01]  /*71360*/  STL [R1+0x6ec], R6 ;  /* 0x0006ec0601007387 */ /* 0x0001e20000100800 */
[----:B------:R-:W-:-:S03]  /*71370*/  PRMT R9, R18, 0x7773, RZ ;  /* 0x0000777312097816 */ /* 0x000fc600000000ff */
[----:B------:R1:W-:Y:S01]  /*71380*/  STL [R1+0x6e8], R0 ;  /* 0x0006e80001007387 */ /* 0x0003e20000100800 */
[----:B------:R-:W-:-:S03]  /*71390*/  PRMT R8, R19, 0x7773, RZ ;  /* 0x0000777313087816 */ /* 0x000fc600000000ff */
[----:B------:R-:W3:Y:S01]  /*713a0*/  LDL.LU.64 R12, [R1+0x6a0] ;  /* 0x0006a000010c7983 */ /* 0x000ee20000300a00 */
[C---:B0-----:R-:W-:Y:S02]  /*713b0*/  PRMT R6, R18.reuse, 0x7772, RZ ;  /* 0x0000777212067816 */ /* 0x041fe400000000ff */
[----:B-1----:R-:W-:-:S03]  /*713c0*/  PRMT R0, R18, 0x7771, RZ ;  /* 0x0000777112007816 */ /* 0x002fc600000000ff */
[----:B------:R-:W-:Y:S04]  /*713d0*/  STL [R1+0x6e0], R6 ;  /* 0x0006e00601007387 */ /* 0x000fe80000100800 */
[----:B------:R-:W3:Y:S04]  /*713e0*/  LDL.LU.64 R14, [R1+0x698] ;  /* 0x00069800010e7983 */ /* 0x000ee80000300a00 */
[----:B------:R-:W-:Y:S04]  /*713f0*/  STL [R1+0x6c4], R0 ;  /* 0x0006c40001007387 */ /* 0x000fe80000100800 */
[----:B------:R0:W-:Y:S04]  /*71400*/  STL.64 [R1+0xe88], R8 ;  /* 0x000e880801007387 */ /* 0x0001e80000100a00 */
[----:B0-----:R-:W3:Y:S01]  /*71410*/  LDL.LU.64 R8, [R1+0x6d8] ;  /* 0x0006d80001087983 */ /* 0x001ee20000300a00 */
[----:B------:R-:W-:-:S02]  /*71420*/  PRMT R0, R19, 0x7771, RZ ;  /* 0x0000777113007816 */ /* 0x000fc400000000ff */
[----:B------:R-:W-:Y:S02]  /*71430*/  PRMT R16, R16, 0x7770, RZ ;  /* 0x0000777010107816 */ /* 0x000fe400000000ff */
[----:B------:R-:W-:Y:S01]  /*71440*/  PRMT R17, R17, 0x7770, RZ ;  /* 0x0000777011117816 */ /* 0x000fe200000000ff */
[----:B------:R0:W-:Y:S01]  /*71450*/  STL [R1+0x6b8], R0 ;  /* 0x0006b80001007387 */ /* 0x0001e20000100800 */
[----:B------:R-:W-:Y:S02]  /*71460*/  PRMT R18, R18, 0x7770, RZ ;  /* 0x0000777012127816 */ /* 0x000fe400000000ff */
[C---:B------:R-:W-:Y:S01]  /*71470*/  PRMT R11, R19.reuse, 0x7772, RZ ;  /* 0x00007772130b7816 */ /* 0x040fe200000000ff */
[----:B------:R-:W4:Y:S01]  /*71480*/  LDL.LU.64 R6, [R1+0x690] ;  /* 0x0006900001067983 */ /* 0x000f220000300a00 */
[----:B------:R-:W-:Y:S02]  /*71490*/  PRMT R19, R19, 0x7770, RZ ;  /* 0x0000777013137816 */ /* 0x000fe400000000ff */
[----:B------:R-:W-:-:S02]  /*714a0*/  PRMT R10, R24, 0x7772, RZ ;  /* 0x00007772180a7816 */ /* 0x000fc400000000ff */
[----:B0-----:R-:W-:Y:S01]  /*714b0*/  PRMT R0, R24, 0x7773, RZ ;  /* 0x0000777318007816 */ /* 0x001fe200000000ff */
[----:B--2---:R0:W-:Y:S04]  /*714c0*/  STG.E.U8 desc[UR14][R2.64], R16 ;  /* 0x0000001002007986 */ /* 0x0041e8000c10110e */
[----:B0-----:R-:W2:Y:S04]  /*714d0*/  LDL.LU.64 R2, [R1+0x660] ;  /* 0x0006600001027983 */ /* 0x001ea80000300a00 */
[----:B------:R-:W-:Y:S04]  /*714e0*/  STL.64 [R1+0x10e8], R10 ;  /* 0x0010e80a01007387 */ /* 0x000fe80000100a00 */
[----:B------:R0:W-:Y:S02]  /*714f0*/  STL [R1+0x6b4], R0 ;  /* 0x0006b40001007387 */ /* 0x0001e40000100800 */
[----:B0-----:R-:W-:-:S02]  /*71500*/  PRMT R0, R25, 0x7773, RZ ;  /* 0x0000777319007816 */ /* 0x001fc400000000ff */
[C---:B------:R-:W-:Y:S02]  /*71510*/  PRMT R11, R25.reuse, 0x7771, RZ ;  /* 0x00007771190b7816 */ /* 0x040fe400000000ff */
[----:B------:R-:W-:Y:S01]  /*71520*/  PRMT R10, R26, 0x7771, RZ ;  /* 0x000077711a0a7816 */ /* 0x000fe200000000ff */
[----:B---3--:R0:W-:Y:S04]  /*71530*/  STG.E.U8 desc[UR14][R8.64], R17 ;  /* 0x0000001108007986 */ /* 0x0081e8000c10110e */
[----:B------:R-:W-:Y:S04]  /*71540*/  STG.E.U8 desc[UR14][R28.64], R18 ;  /* 0x000000121c007986 */ /* 0x000fe8000c10110e */
[----:B-----5:R1:W-:Y:S01]  /*71550*/  STG.E.U8 desc[UR14][R4.64], R19 ;  /* 0x0000001304007986 */ /* 0x0203e2000c10110e */
[----:B0-----:R-:W-:-:S02]  /*71560*/  PRMT R9, R25, 0x7772, RZ ;  /* 0x0000777219097816 */ /* 0x001fc400000000ff */
[----:B------:R-:W-:Y:S02]  /*71570*/  PRMT R8, R26, 0x7772, RZ ;  /* 0x000077721a087816 */ /* 0x000fe400000000ff */
[----:B-1----:R-:W-:-:S05]  /*71580*/  PRMT R4, R24, 0x7771, RZ ;  /* 0x0000777118047816 */ /* 0x002fca00000000ff */
[----:B------:R-:W-:Y:S04]  /*71590*/  STL [R1+0x6ac], R4 ;  /* 0x0006ac0401007387 */ /* 0x000fe80000100800 */
[----:B------:R0:W-:Y:S04]  /*715a0*/  STL [R1+0x6a8], R0 ;  /* 0x0006a80001007387 */ /* 0x0001e80000100800 */
[----:B------:R1:W-:Y:S01]  /*715b0*/  STL.64 [R1+0x10f0], R8 ;  /* 0x0010f00801007387 */ /* 0x0003e20000100a00 */
[----:B0-----:R-:W-:Y:S02]  /*715c0*/  PRMT R0, R26, 0x7773, RZ ;  /* 0x000077731a007816 */ /* 0x001fe400000000ff */
[----:B------:R-:W-:-:S03]  /*715d0*/  PRMT R24, R24, 0x7770, RZ ;  /* 0x0000777018187816 */ /* 0x000fc600000000ff */
[----:B------:R0:W-:Y:S01]  /*715e0*/  STL [R1+0x674], R0 ;  /* 0x0006740001007387 */ /* 0x0001e20000100800 */
[----:B-1----:R-:W-:Y:S02]  /*715f0*/  PRMT R8, R27, 0x7771, RZ ;  /* 0x000077711b087816 */ /* 0x002fe400000000ff */
[----:B------:R-:W-:Y:S01]  /*71600*/  PRMT R25, R25, 0x7770, RZ ;  /* 0x0000777019197816 */ /* 0x000fe200000000ff */
[----:B------:R1:W-:Y:S01]  /*71610*/  STL.64 [R1+0x1368], R10 ;  /* 0x0013680a01007387 */ /* 0x0003e20000100a00 */
[----:B0-----:R-:W-:-:S03]  /*71620*/  PRMT R0, R27, 0x7772, RZ ;  /* 0x000077721b007816 */ /* 0x001fc600000000ff */
[----:B------:R-:W-:Y:S04]  /*71630*/  STL [R1+0x1370], R8 ;  /* 0x0013700801007387 */ /* 0x000fe80000100800 */
[----:B------:R-:W-:Y:S04]  /*71640*/  STL [R1+0x64c], R0 ;  /* 0x00064c0001007387 */ /* 0x000fe80000100800 */
[----:B-1----:R-:W3:Y:S04]  /*71650*/  LDL.LU.64 R10, [R1+0x658] ;  /* 0x00065800010a7983 */ /* 0x002ee80000300a00 */
[----:B------:R0:W-:Y:S04]  /*71660*/  STG.E.U8 desc[UR14][R12.64], R24 ;  /* 0x000000180c007986 */ /* 0x0001e8000c10110e */
[----:B------:R-:W5:Y:S04]  /*71670*/  LDL.LU.64 R28, [R1+0x650] ;  /* 0x00065000011c7983 */ /* 0x000f680000300a00 */
[----:B------:R1:W-:Y:S04]  /*71680*/  STG.E.U8 desc[UR14][R14.64], R25 ;  /* 0x000000190e007986 */ /* 0x0003e8000c10110e */
[----:B0-----:R-:W5:Y:S04]  /*71690*/  LDL.LU.64 R12, [R1+0x640] ;  /* 0x00064000010c7983 */ /* 0x001f680000300a00 */
[----:B-1----:R-:W5:Y:S01]  /*716a0*/  LDL.LU.64 R14, [R1+0x638] ;  /* 0x00063800010e7983 */ /* 0x002f620000300a00 */
[----:B------:R-:W-:-:S02]  /*716b0*/  PRMT R26, R26, 0x7770, RZ ;  /* 0x000077701a1a7816 */ /* 0x000fc400000000ff */
[C---:B------:R-:W-:Y:S02]  /*716c0*/  PRMT R4, R27.reuse, 0x7773, RZ ;  /* 0x000077731b047816 */ /* 0x040fe400000000ff */
[----:B------:R-:W-:Y:S02]  /*716d0*/  PRMT R27, R27, 0x7770, RZ ;  /* 0x000077701b1b7816 */ /* 0x000fe400000000ff */
[C---:B----4-:R-:W-:Y:S01]  /*716e0*/  PRMT R25, R20.reuse, 0x7773, RZ ;  /* 0x0000777314197816 */ /* 0x050fe200000000ff */
[----:B------:R0:W-:Y:S01]  /*716f0*/  STG.E.U8 desc[UR14][R6.64], R26 ;  /* 0x0000001a06007986 */ /* 0x0001e2000c10110e */
[C---:B------:R-:W-:Y:S02]  /*71700*/  PRMT R24, R20.reuse, 0x7772, RZ ;  /* 0x0000777214187816 */ /* 0x040fe400000000ff */
[----:B------:R-:W-:Y:S01]  /*71710*/  PRMT R19, R20, 0x7771, RZ ;  /* 0x0000777114137816 */ /* 0x000fe200000000ff */
[----:B------:R-:W-:Y:S01]  /*71720*/  STL [R1+0xe94], R25 ;  /* 0x000e941901007387 */ /* 0x000fe20000100800 */
[----:B------:R-:W-:-:S02]  /*71730*/  PRMT R16, R21, 0x7773, RZ ;  /* 0x0000777315107816 */ /* 0x000fc400000000ff */
[----:B------:R-:W-:Y:S01]  /*71740*/  PRMT R17, R22, 0x7773, RZ ;  /* 0x0000777316117816 */ /* 0x000fe200000000ff */
[----:B------:R-:W-:Y:S01]  /*71750*/  STL [R1+0x10dc], R24 ;  /* 0x0010dc1801007387 */ /* 0x000fe20000100800 */
[----:B------:R-:W-:Y:S02]  /*71760*/  PRMT R20, R20, 0x7770, RZ ;  /* 0x0000777014147816 */ /* 0x000fe400000000ff */
[C---:B0-----:R-:W-:Y:S02]  /*71770*/  PRMT R7, R21.reuse, 0x7772, RZ ;  /* 0x0000777215077816 */ /* 0x041fe400000000ff */
[C---:B------:R-:W-:Y:S02]  /*71780*/  PRMT R6, R21.reuse, 0x7771, RZ ;  /* 0x0000777115067816 */ /* 0x040fe400000000ff */
[----:B------:R-:W-:Y:S01]  /*71790*/  PRMT R5, R22, 0x7772, RZ ;  /* 0x0000777216057816 */ /* 0x000fe200000000ff */
[----:B------:R-:W-:Y:S01]  /*717a0*/  STL [R1+0x1380], R19 ;  /* 0x0013801301007387 */ /* 0x000fe20000100800 */
[----:B------:R-:W-:-:S02]  /*717b0*/  PRMT R21, R21, 0x7770, RZ ;  /* 0x0000777015157816 */ /* 0x000fc400000000ff */
[C---:B------:R-:W-:Y:S01]  /*717c0*/  PRMT R18, R23.reuse, 0x7773, RZ ;  /* 0x0000777317127816 */ /* 0x040fe200000000ff */
[----:B------:R-:W-:Y:S01]  /*717d0*/  STL.64 [R1+0x1378], R6 ;  /* 0x0013780601007387 */ /* 0x000fe20000100a00 */
[----:B------:R-:W-:-:S03]  /*717e0*/  PRMT R0, R23, 0x7771, RZ ;  /* 0x0000777117007816 */ /* 0x000fc600000000ff */
[----:B------:R-:W-:Y:S04]  /*717f0*/  STL.64 [R1+0xe48], R16 ;  /* 0x000e481001007387 */ /* 0x000fe80000100a00 */
[----:B------:R-:W-:Y:S04]  /*71800*/  STL.64 [R1+0x10d0], R4 ;  /* 0x0010d00401007387 */ /* 0x000fe80000100a00 */
[----:B------:R-:W-:Y:S04]  /*71810*/  STL [R1+0xea0], R18 ;  /* 0x000ea01201007387 */ /* 0x000fe80000100800 */
[----:B--2---:R0:W-:Y:S02]  /*71820*/  STG.E.U8 desc[UR14][R2.64], R27 ;  /* 0x0000001b02007986 */ /* 0x0041e4000c10110e */
[----:B0-----:R-:W-:-:S02]  /*71830*/  PRMT R3, R22, 0x7771, RZ ;  /* 0x0000777116037816 */ /* 0x001fc400000000ff */
[----:B------:R-:W-:Y:S02]  /*71840*/  PRMT R22, R22, 0x7770, RZ ;  /* 0x0000777016167816 */ /* 0x000fe400000000ff */
[C---:B------:R-:W-:Y:S02]  /*71850*/  PRMT R2, R23.reuse, 0x7772, RZ ;  /* 0x0000777217027816 */ /* 0x040fe400000000ff */
[----:B------:R-:W-:-:S03]  /*71860*/  PRMT R23, R23, 0x7770, RZ ;  /* 0x0000777017177816 */ /* 0x000fc600000000ff */
[----:B------:R-:W-:Y:S04]  /*71870*/  STL.64 [R1+0x1388], R2 ;  /* 0x0013880201007387 */ /* 0x000fe80000100a00 */
[----:B------:R-:W-:Y:S04]  /*71880*/  STL [R1+0x1390], R0 ;  /* 0x0013900001007387 */ /* 0x000fe80000100800 */
[----:B---3--:R-:W-:Y:S04]  /*71890*/  STG.E.U8 desc[UR14][R10.64], R20 ;  /* 0x000000140a007986 */ /* 0x008fe8000c10110e */
[----:B-----5:R-:W-:Y:S04]  /*718a0*/  STG.E.U8 desc[UR14][R28.64], R21 ;  /* 0x000000151c007986 */ /* 0x020fe8000c10110e */
[----:B------:R-:W-:Y:S04]  /*718b0*/  STG.E.U8 desc[UR14][R12.64], R22 ;  /* 0x000000160c007986 */ /* 0x000fe8000c10110e */
[----:B------:R0:W-:Y:S04]  /*718c0*/  STG.E.U8 desc[UR14][R14.64], R23 ;  /* 0x000000170e007986 */ /* 0x0001e8000c10110e */
        /* <DEDUP_REMOVED lines=42> */
[----:B------:R-:W4:Y:S04]  /*71b70*/  LDL.LU.64 R20, [R1+0x580] ;  /* 0x0005800001147983 */ /* 0x000f280000300a00 */
[----:B----4-:R0:W-:Y:S04]  /*71b80*/  STL.64 [R1+0x14d0], R20 ;  /* 0x0014d01401007387 */ /* 0x0101e80000100a00 */
[----:B0-----:R-:W4:Y:S04]  /*71b90*/  LDL.LU.64 R20, [R1+0x588] ;  /* 0x0005880001147983 */ /* 0x001f280000300a00 */
        /* <DEDUP_REMOVED lines=41> */
[----:B0-----:R-:W2:Y:S04]  /*71e30*/  LDL.LU.64 R20, [R1+0x630] ;  /* 0x0006300001147983 */ /* 0x001ea80000300a00 */
[----:B------:R-:W4:Y:S04]  /*71e40*/  LDL.LU R0, [R1+0x928] ;  /* 0x0009280001007983 */ /* 0x000f280000300800 */
[----:B------:R-:W5:Y:S04]  /*71e50*/  LDL.LU.64 R2, [R1+0x578] ;  /* 0x0005780001027983 */ /* 0x000f680000300a00 */
[----:B------:R-:W5:Y:S04]  /*71e60*/  LDL.LU R18, [R1+0x934] ;  /* 0x0009340001127983 */ /* 0x000f680000300800 */
[----:B------:R-:W3:Y:S04]  /*71e70*/  LDL.LU.64 R4, [R1+0x570] ;  /* 0x0005700001047983 */ /* 0x000ee80000300a00 */
[----:B------:R-:W3:Y:S04]  /*71e80*/  LDL.LU R19, [R1+0x8e0] ;  /* 0x0008e00001137983 */ /* 0x000ee80000300800 */
        /* <DEDUP_REMOVED lines=12> */
[----:B--2---:R0:W-:Y:S04]  /*71f50*/  STG.E.U8 desc[UR14][R20.64], R23 ;  /* 0x0000001714007986 */ /* 0x0041e8000c10110e */
[----:B0-----:R-:W2:Y:S04]  /*71f60*/  LDL.LU.64 R20, [R1+0x1618] ;  /* 0x0016180001147983 */ /* 0x001ea80000300a00 */
[----:B------:R-:W2:Y:S04]  /*71f70*/  LDL.LU R23, [R1+0x1610] ;  /* 0x0016100001177983 */ /* 0x000ea80000300800 */
        /* <DEDUP_REMOVED lines=58> */
[----:B0-----:R-:W3:Y:S04]  /*72320*/  LDL.LU.64 R20, [R1+0x14d8] ;  /* 0x0014d80001147983 */ /* 0x001ee80000300a00 */
[----:B---3--:R0:W-:Y:S04]  /*72330*/  STG.E.U8 desc[UR14][R20.64], R22 ;  /* 0x0000001614007986 */ /* 0x0081e8000c10110e */
[----:B0-----:R-:W4:Y:S04]  /*72340*/  LDL.LU.64 R20, [R1+0x14d0] ;  /* 0x0014d00001147983 */ /* 0x001f280000300a00 */
[----:B----4-:R0:W-:Y:S04]  /*72350*/  STG.E.U8 desc[UR14][R20.64], R0 ;  /* 0x0000000014007986 */ /* 0x0101e8000c10110e */
        /* <DEDUP_REMOVED lines=37> */
[----:B-----5:R-:W-:Y:S04]  /*725b0*/  STG.E.U8 desc[UR14][R2.64], R18 ;  /* 0x0000001202007986 */ /* 0x020fe8000c10110e */
[----:B--2---:R0:W-:Y:S04]  /*725c0*/  STL [R1+0x14c0], R0 ;  /* 0x0014c00001007387 */ /* 0x0041e80000100800 */
[----:B0-----:R-:W2:Y:S04]  /*725d0*/  LDL.LU R0, [R1+0x8d4] ;  /* 0x0008d40001007983 */ /* 0x001ea80000300800 */
[----:B------:R-:W3:Y:S04]  /*725e0*/  LDL.LU.64 R2, [R1+0x498] ;  /* 0x0004980001027983 */ /* 0x000ee80000300a00 */
[----:B---3--:R0:W-:Y:S04]  /*725f0*/  STL.64 [R1+0x1398], R2 ;  /* 0x0013980201007387 */ /* 0x0081e80000100a00 */
[----:B0-----:R-:W3:Y:S04]  /*72600*/  LDL.LU.64 R2, [R1+0x4a0] ;  /* 0x0004a00001027983 */ /* 0x001ee80000300a00 */
        /* <DEDUP_REMOVED lines=36> */
[----:B------:R-:W-:Y:S04]  /*72850*/  STG.E.U8 desc[UR14][R4.64], R19 ;  /* 0x0000001304007986 */ /* 0x000fe8000c10110e */
[----:B------:R-:W-:Y:S04]  /*72860*/  STG.E.U8 desc[UR14][R16.64], R24 ;  /* 0x0000001810007986 */ /* 0x000fe8000c10110e */
[----:B------:R-:W-:Y:S04]  /*72870*/  STG.E.U8 desc[UR14][R6.64], R25 ;  /* 0x0000001906007986 */ /* 0x000fe8000c10110e */
[----:B---3--:R0:W-:Y:S04]  /*72880*/  STL.64 [R1+0x14c8], R2 ;  /* 0x0014c80201007387 */ /* 0x0081e80000100a00 */
[----:B0-----:R-:W2:Y:S04]  /*72890*/  LDL.LU.64 R2, [R1+0x538] ;  /* 0x0005380001027983 */ /* 0x001ea80000300a00 */
[----:B------:R-:W3:Y:S04]  /*728a0*/  LDL.LU R19, [R1+0x700] ;  /* 0x0007000001137983 */ /* 0x000ee80000300800 */
[----:B------:R0:W-:Y:S04]  /*728b0*/  STG.E.U8 desc[UR14][R26.64], R8 ;  /* 0x000000081a007986 */ /* 0x0001e8000c10110e */
[----:B------:R-:W4:Y:S04]  /*728c0*/  LDL.LU.64 R6, [R1+0x490] ;  /* 0x0004900001067983 */ /* 0x000f280000300a00 */
[----:B------:R1:W-:Y:S04]  /*728d0*/  STG.E.U8 desc[UR14][R10.64], R9 ;  /* 0x000000090a007986 */ /* 0x0003e8000c10110e */
[----:B0-----:R-:W4:Y:S04]  /*728e0*/  LDL.LU R8, [R1+0x6f4] ;  /* 0x0006f40001087983 */ /* 0x001f280000300800 */
[----:B-1----:R-:W5:Y:S04]  /*728f0*/  LDL.LU.64 R10, [R1+0x488] ;  /* 0x00048800010a7983 */ /* 0x002f680000300a00 */
        /* <DEDUP_REMOVED lines=8> */
[----:B------:R0:W-:Y:S04]  /*72980*/  STG.E.U8 desc[UR14][R28.64], R14 ;  /* 0x0000000e1c007986 */ /* 0x0001e8000c10110e */
[----:B------:R-:W3:Y:S04]  /*72990*/  LDL.LU.64 R26, [R1+0x460] ;  /* 0x00046000011a7983 */ /* 0x000ee80000300a00 */
[----:B------:R1:W-:Y:S04]  /*729a0*/  STG.E.U8 desc[UR14][R12.64], R15 ;  /* 0x0000000f0c007986 */ /* 0x0003e8000c10110e */
[----:B0-----:R-:W3:Y:S04]  /*729b0*/  LDL.LU.64 R28, [R1+0x458] ;  /* 0x00045800011c7983 */ /* 0x001ee80000300a00 */
[----:B-1----:R-:W3:Y:S04]  /*729c0*/  LDL.LU.64 R12, [R1+0x450] ;  /* 0x00045000010c7983 */ /* 0x002ee80000300a00 */
[----:B------:R-:W3:Y:S04]  /*729d0*/  LDL.LU.64 R14, [R1+0x448] ;  /* 0x00044800010e7983 */ /* 0x000ee80000300a00 */
        /* <DEDUP_REMOVED lines=59> */
[----:B------:R-:W2:Y:S04]  /*72d90*/  LDL.LU R0, [R1+0x1390] ;  /* 0x0013900001007983 */ /* 0x000ea80000300800 */
[----:B---3--:R0:W-:Y:S04]  /*72da0*/  STG.E.U8 desc[UR14][R2.64], R19 ;  /* 0x0000001302007986 */ /* 0x0081e8000c10110e */
[----:B----4-:R1:W-:Y:S04]  /*72db0*/  STG.E.U8 desc[UR14][R6.64], R8 ;  /* 0x0000000806007986 */ /* 0x0103e8000c10110e */
[----:B-----5:R3:W-:Y:S04]  /*72dc0*/  STG.E.U8 desc[UR14][R10.64], R18 ;  /* 0x000000120a007986 */ /* 0x0207e8000c10110e */
[----:B0-----:R-:W4:Y:S04]  /*72dd0*/  LDL.LU.64 R2, [R1+0x1388] ;  /* 0x0013880001027983 */ /* 0x001f280000300a00 */
[----:B------:R-:W5:Y:S04]  /*72de0*/  LDL.LU R19, [R1+0x1380] ;  /* 0x0013800001137983 */ /* 0x000f680000300800 */
[----:B-1----:R-:W2:Y:S04]  /*72df0*/  LDL.LU.64 R6, [R1+0x1378] ;  /* 0x0013780001067983 */ /* 0x002ea80000300a00 */
[----:B------:R-:W2:Y:S04]  /*72e00*/  LDL.LU R8, [R1+0x1370] ;  /* 0x0013700001087983 */ /* 0x000ea80000300800 */
[----:B---3--:R-:W3:Y:S04]  /*72e10*/  LDL.LU.64 R10, [R1+0x1368] ;  /* 0x00136800010a7983 */ /* 0x008ee80000300a00 */
[----:B------:R-:W-:Y:S04]  /*72e20*/  STG.E.U8 desc[UR14][R22.64], R4 ;  /* 0x0000000416007986 */ /* 0x000fe8000c10110e */
[----:B------:R-:W-:Y:S04]  /*72e30*/  STG.E.U8 desc[UR14][R20.64], R5 ;  /* 0x0000000514007986 */ /* 0x000fe8000c10110e */
[----:B------:R-:W-:Y:S04]  /*72e40*/  STG.E.U8 desc[UR14][R16.64], R9 ;  /* 0x0000000910007986 */ /* 0x000fe8000c10110e */
[----:B---3--:R-:W-:Y:S04]  /*72e50*/  STG.E.U8 desc[UR14][R24.64], R11 ;  /* 0x0000000b18007986 */ /* 0x008fe8000c10110e */
[----:B------:R-:W-:Y:S04]  /*72e60*/  STG.E.U8 desc[UR14][R26.64], R10 ;  /* 0x0000000a1a007986 */ /* 0x000fe8000c10110e */
[----:B--2---:R-:W-:Y:S04]  /*72e70*/  STG.E.U8 desc[UR14][R28.64], R8 ;  /* 0x000000081c007986 */ /* 0x004fe8000c10110e */
[----:B-----5:R0:W-:Y:S04]  /*72e80*/  STG.E.U8 desc[UR14][R12.64], R19 ;  /* 0x000000130c007986 */ /* 0x0201e8000c10110e */
        /* <DEDUP_REMOVED lines=36> */
[----:B------:R-:W3:Y:S04]  /*730d0*/  LDL.LU R22, [R1+0x914] ;  /* 0x0009140001167983 */ /* 0x000ee80000300800 */
        /* <DEDUP_REMOVED lines=41> */
[----:B---3--:R0:W-:Y:S04]  /*73370*/  STL.64 [R1+0x1360], R22 ;  /* 0x0013601601007387 */ /* 0x0081e80000100a00 */
[----:B0-----:R-:W4:Y:S04]  /*73380*/  LDL.LU.64 R22, [R1+0x440] ;  /* 0x0004400001167983 */ /* 0x001f280000300a00 */
[----:B------:R-:W3:Y:S04]  /*73390*/  LDL.LU.64 R20, [R1+0x388] ;  /* 0x0003880001147983 */ /* 0x000ee80000300a00 */
[----:B------:R-:W3:Y:S04]  /*733a0*/  LDL.LU R18, [R1+0x920] ;  /* 0x0009200001127983 */ /* 0x000ee80000300800 */
[----:B------:R-:W5:Y:S04]  /*733b0*/  LDL.LU.64 R4, [R1+0x380] ;  /* 0x0003800001047983 */ /* 0x000f680000300a00 */
[----:B------:R-:W5:Y:S04]  /*733c0*/  LDL.LU R24, [R1+0x92c] ;  /* 0x00092c0001187983 */ /* 0x000f680000300800 */
[----:B------:R-:W2:Y:S04]  /*733d0*/  LDL.LU.64 R16, [R1+0x378] ;  /* 0x0003780001107983 */ /* 0x000ea80000300a00 */
[----:B------:R-:W2:Y:S04]  /*733e0*/  LDL.LU R25, [R1+0x938] ;  /* 0x0009380001197983 */ /* 0x000ea80000300800 */
        /* <DEDUP_REMOVED lines=8> */
[----:B------:R0:W-:Y:S04]  /*73470*/  STL [R1+0x10d8], R7 ;  /* 0x0010d80701007387 */ /* 0x0001e80000100800 */
[----:B0-----:R-:W2:Y:S04]  /*73480*/  LDL.LU.64 R6, [R1+0x390] ;  /* 0x0003900001067983 */ /* 0x001ea80000300a00 */
[----:B----4-:R0:W-:Y:S04]  /*73490*/  STG.E.U8 desc[UR14][R22.64], R3 ;  /* 0x0000000316007986 */ /* 0x0101e8000c10110e */
[----:B0-----:R-:W4:Y:S04]  /*734a0*/  LDL.LU.64 R22, [R1+0x1360] ;  /* 0x0013600001167983 */ /* 0x001f280000300a00 */
[----:B------:R0:W-:Y:S04]  /*734b0*/  STL [R1+0x10c8], R2 ;  /* 0x0010c80201007387 */ /* 0x0001e80000100800 */
[----:B0-----:R-:W2:Y:S04]  /*734c0*/  LDL.LU.64 R2, [R1+0x398] ;  /* 0x0003980001027983 */ /* 0x001ea80000300a00 */
[----:B----4-:R0:W-:Y:S04]  /*734d0*/  STG.E.U8 desc[UR14][R22.64], R0 ;  /* 0x0000000016007986 */ /* 0x0101e8000c10110e */
[----:B0-----:R-:W2:Y:S04]  /*734e0*/  LDL.LU.64 R22, [R1+0x1358] ;  /* 0x0013580001167983 */ /* 0x001ea80000300a00 */
[----:B------:R-:W4:Y:S04]  /*734f0*/  LDL.LU R0, [R1+0x950] ;  /* 0x0009500001007983 */ /* 0x000f280000300800 */
        /* <DEDUP_REMOVED lines=49> */
[----:B0-----:R-:W4:Y:S04]  /*73810*/  LDL.LU.64 R22, [R1+0x1250] ;  /* 0x0012500001167983 */ /* 0x001f280000300a00 */
[----:B------:R-:W2:Y:S04]  /*73820*/  LDL.LU R19, [R1+0x1248] ;  /* 0x0012480001137983 */ /* 0x000ea80000300800 */
[----:B----4-:R0:W-:Y:S04]  /*73830*/  STG.E.U8 desc[UR14][R22.64], R0 ;  /* 0x0000000016007986 */ /* 0x0101e8000c10110e */
[----:B0-----:R-:W2:Y:S04]  /*73840*/  LDL.LU.64 R22, [R1+0x1240] ;  /* 0x0012400001167983 */ /* 0x001ea80000300a00 */
[----:B--2---:R0:W-:Y:S04]  /*73850*/  STG.E.U8 desc[UR14][R22.64], R19 ;  /* 0x0000001316007986 */ /* 0x0041e8000c10110e */
[----:B0-----:R-:W2:Y:S04]  /*73860*/  LDL.LU.64 R22, [R1+0x1238] ;  /* 0x0012380001167983 */ /* 0x001ea80000300a00 */
[----:B--2---:R-:W-:Y:S04]  /*73870*/  STG.E.U8 desc[UR14][R2.64], R23 ;  /* 0x0000001702007986 */ /* 0x004fe8000c10110e */
[----:B------:R-:W-:Y:S04]  /*73880*/  STG.E.U8 desc[UR14][R6.64], R22 ;  /* 0x0000001606007986 */ /* 0x000fe8000c10110e */
[----:B---3--:R-:W-:Y:S04]  /*73890*/  STG.E.U8 desc[UR14][R20.64], R18 ;  /* 0x0000001214007986 */ /* 0x008fe8000c10110e */
[----:B-----5:R-:W-:Y:S04]  /*738a0*/  STG.E.U8 desc[UR14][R4.64], R24 ;  /* 0x0000001804007986 */ /* 0x020fe8000c10110e */
[----:B------:R-:W-:Y:S04]  /*738b0*/  STG.E.U8 desc[UR14][R16.64], R25 ;  /* 0x0000001910007986 */ /* 0x000fe8000c10110e */
[----:B------:R-:W-:Y:S04]  /*738c0*/  STG.E.U8 desc[UR14][R26.64], R10 ;  /* 0x0000000a1a007986 */ /* 0x000fe8000c10110e */
[----:B------:R0:W-:Y:S04]  /*738d0*/  STG.E.U8 desc[UR14][R8.64], R11 ;  /* 0x0000000b08007986 */ /* 0x0001e8000c10110e */
[----:B0-----:R-:W2:Y:S04]  /*738e0*/  LDL.LU.64 R8, [R1+0x2b0] ;  /* 0x0002b00001087983 */ /* 0x001ea80000300a00 */
        /* <DEDUP_REMOVED lines=38> */
[----:B------:R0:W-:Y:S04]  /*73b50*/  STL [R1+0x10f8], R9 ;  /* 0x0010f80901007387 */ /* 0x0001e80000100800 */
[----:B0-----:R-:W3:Y:S04]  /*73b60*/  LDL.LU R9, [R1+0x73c] ;  /* 0x00073c0001097983 */ /* 0x001ee80000300800 */
[----:B------:R-:W4:Y:S04]  /*73b70*/  LDL.LU R0, [R1+0x730] ;  /* 0x0007300001007983 */ /* 0x000f280000300800 */
[----:B------:R-:W5:Y:S04]  /*73b80*/  LDL.LU.64 R10, [R1+0x2a8] ;  /* 0x0002a800010a7983 */ /* 0x000f680000300a00 */
[----:B-----5:R0:W-:Y:S04]  /*73b90*/  STL.64 [R1+0x1100], R10 ;  /* 0x0011000a01007387 */ /* 0x0201e80000100a00 */
[----:B0-----:R-:W5:Y:S04]  /*73ba0*/  LDL.LU.64 R10, [R1+0x2b8] ;  /* 0x0002b800010a7983 */ /* 0x001f680000300a00 */
        /* <DEDUP_REMOVED lines=37> */
[----:B0-----:R-:W2:Y:S04]  /*73e00*/  LDL.LU.64 R10, [R1+0x350] ;  /* 0x00035000010a7983 */ /* 0x001ea80000300a00 */
        /* <DEDUP_REMOVED lines=73> */
[----:B------:R-:W4:Y:S04]  /*742a0*/  LDL.LU R8, [R1+0x1108] ;  /* 0x0011080001087983 */ /* 0x000f280000300800 */
[----:B---3--:R0:W-:Y:S04]  /*742b0*/  STG.E.U8 desc[UR14][R10.64], R9 ;  /* 0x000000090a007986 */ /* 0x0081e8000c10110e */
[----:B0-----:R-:W5:Y:S04]  /*742c0*/  LDL.LU.64 R10, [R1+0x1100] ;  /* 0x00110000010a7983 */ /* 0x001f680000300a00 */
[----:B------:R-:W4:Y:S04]  /*742d0*/  LDL.LU R9, [R1+0x10f8] ;  /* 0x0010f80001097983 */ /* 0x000f280000300800 */
[----:B----4-:R0:W-:Y:S04]  /*742e0*/  STG.E.U8 desc[UR14][R8.64], R0 ;  /* 0x0000000008007986 */ /* 0x0101e8000c10110e */
[----:B-----5:R1:W-:Y:S04]  /*742f0*/  STG.E.U8 desc[UR14][R10.64], R19 ;  /* 0x000000130a007986 */ /* 0x0203e8000c10110e */
[----:B------:R-:W-:Y:S04]  /*74300*/  STG.E.U8 desc[UR14][R2.64], R23 ;  /* 0x0000001702007986 */ /* 0x000fe8000c10110e */
[----:B------:R-:W-:Y:S04]  /*74310*/  STG.E.U8 desc[UR14][R6.64], R22 ;  /* 0x0000001606007986 */ /* 0x000fe8000c10110e */
[----:B0-----:R-:W2:Y:S04]  /*74320*/  LDL.LU.64 R8, [R1+0x10f0] ;  /* 0x0010f00001087983 */ /* 0x001ea80000300a00 */
[----:B------:R-:W-:Y:S04]  /*74330*/  STG.E.U8 desc[UR14][R20.64], R18 ;  /* 0x0000001214007986 */ /* 0x000fe8000c10110e */
[----:B-1----:R-:W3:Y:S04]  /*74340*/  LDL.LU.64 R10, [R1+0x10e8] ;  /* 0x0010e800010a7983 */ /* 0x002ee80000300a00 */
[----:B------:R0:W-:Y:S04]  /*74350*/  STG.E.U8 desc[UR14][R4.64], R24 ;  /* 0x0000001804007986 */ /* 0x0001e8000c10110e */
[----:B0-----:R-:W4:Y:S04]  /*74360*/  LDL.LU R24, [R1+0x64c] ;  /* 0x00064c0001187983 */ /* 0x001f280000300800 */
[----:B------:R-:W5:Y:S04]  /*74370*/  LDL.LU.64 R6, [R1+0x250] ;  /* 0x0002500001067983 */ /* 0x000f680000300a00 */
[----:B-----5:R0:W-:Y:S04]  /*74380*/  STL.64 [R1+0x10e0], R6 ;  /* 0x0010e00601007387 */ /* 0x0201e80000100a00 */
[----:B0-----:R-:W4:Y:S04]  /*74390*/  LDL.LU.64 R6, [R1+0x258] ;  /* 0x0002580001067983 */ /* 0x001f280000300a00 */
[----:B------:R-:W5:Y:S04]  /*743a0*/  LDL.LU.64 R4, [R1+0x248] ;  /* 0x0002480001047983 */ /* 0x000f680000300a00 */
[----:B------:R-:W2:Y:S04]  /*743b0*/  LDL.LU.64 R2, [R1+0x240] ;  /* 0x0002400001027983 */ /* 0x000ea80000300a00 */
        /* <DEDUP_REMOVED lines=30> */
[----:B------:R-:W2:Y:S04]  /*745a0*/  LDL.LU R23, [R1+0x954] ;  /* 0x0009540001177983 */ /* 0x000ea80000300800 */
[----:B------:R-:W2:Y:S04]  /*745b0*/  LDL.LU R22, [R1+0x960] ;  /* 0x0009600001167983 */ /* 0x000ea80000300800 */
[----:B--2---:R0:W-:Y:S04]  /*745c0*/  STL.64 [R1+0xfd0], R22 ;  /* 0x000fd01601007387 */ /* 0x0041e80000100a00 */
[----:B0-----:R-:W2:Y:S04]  /*745d0*/  LDL.LU.64 R22, [R1+0x1b8] ;  /* 0x0001b80001167983 */ /* 0x001ea80000300a00 */
        /* <DEDUP_REMOVED lines=30> */
[----:B------:R-:W-:Y:S04]  /*747c0*/  STG.E.U8 desc[UR14][R16.64], R25 ;  /* 0x0000001910007986 */ /* 0x000fe8000c10110e */
[----:B---3--:R-:W-:Y:S04]  /*747d0*/  STG.E.U8 desc[UR14][R26.64], R11 ;  /* 0x0000000b1a007986 */ /* 0x008fe8000c10110e */
[----:B------:R-:W-:Y:S04]  /*747e0*/  STG.E.U8 desc[UR14][R28.64], R10 ;  /* 0x0000000a1c007986 */ /* 0x000fe8000c10110e */
[----:B------:R-:W-:Y:S04]  /*747f0*/  STG.E.U8 desc[UR14][R12.64], R9 ;  /* 0x000000090c007986 */ /* 0x000fe8000c10110e */
[----:B------:R-:W-:Y:S04]  /*74800*/  STG.E.U8 desc[UR14][R14.64], R8 ;  /* 0x000000080e007986 */ /* 0x000fe8000c10110e */
[----:B----4-:R-:W-:Y:S04]  /*74810*/  STG.E.U8 desc[UR14][R6.64], R24 ;  /* 0x0000001806007986 */ /* 0x010fe8000c10110e */
[----:B--2---:R0:W-:Y:S04]  /*74820*/  STL.64 [R1+0x10c0], R22 ;  /* 0x0010c01601007387 */ /* 0x0041e80000100a00 */
[----:B0-----:R-:W2:Y:S04]  /*74830*/  LDL.LU.64 R22, [R1+0x238] ;  /* 0x0002380001167983 */ /* 0x001ea80000300a00 */
[----:B------:R-:W3:Y:S04]  /*74840*/  LDL.LU.64 R20, [R1+0x198] ;  /* 0x0001980001147983 */ /* 0x000ee80000300a00 */
[----:B------:R-:W3:Y:S04]  /*74850*/  LDL.LU R18, [R1+0x96c] ;  /* 0x00096c0001127983 */ /* 0x000ee80000300800 */
[----:B------:R-:W4:Y:S04]  /*74860*/  LDL.LU.64 R16, [R1+0x190] ;  /* 0x0001900001107983 */ /* 0x000f280000300a00 */
[----:B------:R-:W4:Y:S04]  /*74870*/  LDL.LU R25, [R1+0x918] ;  /* 0x0009180001197983 */ /* 0x000f280000300800 */
        /* <DEDUP_REMOVED lines=10> */
[----:B--2---:R0:W-:Y:S04]  /*74920*/  STG.E.U8 desc[UR14][R6.64], R24 ;  /* 0x0000001806007986 */ /* 0x0041e8000c10110e */
[----:B0-----:R-:W5:Y:S04]  /*74930*/  LDL.LU R7, [R1+0x10d8] ;  /* 0x0010d80001077983 */ /* 0x001f680000300800 */
[----:B------:R-:W2:Y:S04]  /*74940*/  LDL.LU R24, [R1+0x994] ;  /* 0x0009940001187983 */ /* 0x000ea80000300800 */
[----:B-----5:R0:W-:Y:S04]  /*74950*/  STG.E.U8 desc[UR14][R4.64], R7 ;  /* 0x0000000704007986 */ /* 0x0201e8000c10110e */
[----:B0-----:R-:W5:Y:S04]  /*74960*/  LDL.LU.64 R4, [R1+0x10d0] ;  /* 0x0010d00001047983 */ /* 0x001f680000300a00 */
[----:B------:R-:W2:Y:S04]  /*74970*/  LDL.LU.64 R6, [R1+0x1a0] ;  /* 0x0001a00001067983 */ /* 0x000ea80000300a00 */
[----:B-----5:R0:W-:Y:S04]  /*74980*/  STG.E.U8 desc[UR14][R2.64], R5 ;  /* 0x0000000502007986 */ /* 0x0201e8000c10110e */
[----:B0-----:R-:W5:Y:S04]  /*74990*/  LDL.LU R2, [R1+0x10c8] ;  /* 0x0010c80001027983 */ /* 0x001f680000300800 */
[----:B------:R0:W-:Y:S04]  /*749a0*/  STL [R1+0xe90], R4 ;  /* 0x000e900401007387 */ /* 0x0001e80000100800 */
[----:B0-----:R-:W2:Y:S04]  /*749b0*/  LDL.LU.64 R4, [R1+0x1a8] ;  /* 0x0001a80001047983 */ /* 0x001ea80000300a00 */
[----:B-----5:R0:W-:Y:S04]  /*749c0*/  STG.E.U8 desc[UR14][R22.64], R2 ;  /* 0x0000000216007986 */ /* 0x0201e8000c10110e */
[----:B0-----:R-:W5:Y:S04]  /*749d0*/  LDL.LU.64 R22, [R1+0x10c0] ;  /* 0x0010c00001167983 */ /* 0x001f680000300a00 */
[----:B------:R-:W2:Y:S04]  /*749e0*/  LDL.LU.64 R2, [R1+0x1b0] ;  /* 0x0001b00001027983 */ /* 0x000ea80000300a00 */
[----:B-----5:R0:W-:Y:S04]  /*749f0*/  STG.E.U8 desc[UR14][R22.64], R0 ;  /* 0x0000000016007986 */ /* 0x0201e8000c10110e */
[----:B0-----:R-:W5:Y:S04]  /*74a00*/  LDL.LU.64 R22, [R1+0x10b8] ;  /* 0x0010b80001167983 */ /* 0x001f680000300a00 */
[----:B------:R-:W5:Y:S04]  /*74a10*/  LDL.LU R0, [R1+0x10b0] ;  /* 0x0010b00001007983 */ /* 0x000f680000300800 */
        /* <DEDUP_REMOVED lines=37> */
[----:B0-----:R-:W2:Y:S04]  /*74c70*/  LDL.LU.64 R22, [R1+0xfe8] ;  /* 0x000fe80001167983 */ /* 0x001ea80000300a00 */
[----:B------:R-:W5:Y:S04]  /*74c80*/  LDL.LU R0, [R1+0xfe0] ;  /* 0x000fe00001007983 */ /* 0x000f680000300800 */
[----:B--2---:R0:W-:Y:S04]  /*74c90*/  STG.E.U8 desc[UR14][R22.64], R24 ;  /* 0x0000001816007986 */ /* 0x0041e8000c10110e */
[----:B0-----:R-:W5:Y:S04]  /*74ca0*/  LDL.LU.64 R22, [R1+0xfd8] ;  /* 0x000fd80001167983 */ /* 0x001f680000300a00 */
[----:B-----5:R0:W-:Y:S04]  /*74cb0*/  STG.E.U8 desc[UR14][R22.64], R0 ;  /* 0x0000000016007986 */ /* 0x0201e8000c10110e */
[----:B0-----:R-:W2:Y:S04]  /*74cc0*/  LDL.LU.64 R22, [R1+0xfd0] ;  /* 0x000fd00001167983 */ /* 0x001ea80000300a00 */
[----:B------:R-:W-:Y:S04]  /*74cd0*/  STG.E.U8 desc[UR14][R2.64], R19 ;  /* 0x0000001302007986 */ /* 0x000fe8000c10110e */
[----:B--2---:R-:W-:Y:S04]  /*74ce0*/  STG.E.U8 desc[UR14][R4.64], R23 ;  /* 0x0000001704007986 */ /* 0x004fe8000c10110e */
[----:B------:R-:W-:Y:S04]  /*74cf0*/  STG.E.U8 desc[UR14][R6.64], R22 ;  /* 0x0000001606007986 */ /* 0x000fe8000c10110e */
[----:B---3--:R0:W-:Y:S04]  /*74d00*/  STG.E.U8 desc[UR14][R20.64], R18 ;  /* 0x0000001214007986 */ /* 0x0081e8000c10110e */
        /* <DEDUP_REMOVED lines=35> */
[----:B----4-:R-:W-:Y:S04]  /*74f40*/  STG.E.U8 desc[UR14][R16.64], R25 ;  /* 0x0000001910007986 */ /* 0x010fe8000c10110e */
        /* <DEDUP_REMOVED lines=42> */
[----:B------:R-:W-:Y:S04]  /*751f0*/  STG.E.U8 desc[UR14][R26.64], R10 ;  /* 0x0000000a1a007986 */ /* 0x000fe8000c10110e */
[----:B------:R-:W-:Y:S04]  /*75200*/  STG.E.U8 desc[UR14][R8.64], R11 ;  /* 0x0000000b08007986 */ /* 0x000fe8000c10110e */
[----:B------:R-:W-:Y:S04]  /*75210*/  STG.E.U8 desc[UR14][R28.64], R14 ;  /* 0x0000000e1c007986 */ /* 0x000fe8000c10110e */
        /* <DEDUP_REMOVED lines=10> */
[----:B------:R-:W3:Y:S04]  /*752c0*/  LDL.LU.64 R6, [R1+0x98] ;  /* 0x0000980001067983 */ /* 0x000ee80000300a00 */
[----:B------:R-:W3:Y:S04]  /*752d0*/  LDL.LU.64 R22, [R1+0x90] ;  /* 0x0000900001167983 */ /* 0x000ee80000300a00 */
[----:B------:R-:W3:Y:S04]  /*752e0*/  LDL.LU R20, [R1+0x708] ;  /* 0x0007080001147983 */ /* 0x000ee80000300800 */
[----:B------:R-:W3:Y:S04]  /*752f0*/  LDL.LU.64 R16, [R1+0x88] ;  /* 0x0000880001107983 */ /* 0x000ee80000300a00 */
[----:B------:R0:W-:Y:S04]  /*75300*/  STG.E.U8 desc[UR14][R12.64], R15 ;  /* 0x0000000f0c007986 */ /* 0x0001e8000c10110e */
[----:B------:R-:W3:Y:S04]  /*75310*/  LDL.LU.64 R26, [R1+0x80] ;  /* 0x00008000011a7983 */ /* 0x000ee80000300a00 */
[----:B0-----:R-:W3:Y:S04]  /*75320*/  LDL.LU.64 R12, [R1+0x78] ;  /* 0x00007800010c7983 */ /* 0x001ee80000300a00 */
        /* <DEDUP_REMOVED lines=59> */
[----:B0-----:R-:W4:Y:S04]  /*756e0*/  LDL.LU.64 R4, [R1+0xe98] ;  /* 0x000e980001047983 */ /* 0x001f280000300a00 */
[----:B------:R-:W3:Y:S04]  /*756f0*/  LDL.LU R25, [R1+0xe94] ;  /* 0x000e940001197983 */ /* 0x000ee80000300800 */
[----:B----4-:R0:W-:Y:S04]  /*75700*/  STG.E.U8 desc[UR14][R4.64], R24 ;  /* 0x0000001804007986 */ /* 0x0101e8000c10110e */
[----:B-----5:R1:W-:Y:S04]  /*75710*/  STG.E.U8 desc[UR14][R8.64], R0 ;  /* 0x0000000008007986 */ /* 0x0203e8000c10110e */
[----:B------:R4:W-:Y:S04]  /*75720*/  STG.E.U8 desc[UR14][R10.64], R19 ;  /* 0x000000130a007986 */ /* 0x0009e8000c10110e */
[----:B------:R5:W-:Y:S04]  /*75730*/  STG.E.U8 desc[UR14][R28.64], R21 ;  /* 0x000000151c007986 */ /* 0x000be8000c10110e */
[----:B0-----:R-:W2:Y:S04]  /*75740*/  LDL.LU R4, [R1+0xe90] ;  /* 0x000e900001047983 */ /* 0x001ea80000300800 */
[----:B-1----:R-:W2:Y:S04]  /*75750*/  LDL.LU.64 R8, [R1+0xe88] ;  /* 0x000e880001087983 */ /* 0x002ea80000300a00 */
[----:B----4-:R-:W4:Y:S04]  /*75760*/  LDL.LU.64 R10, [R1+0xe80] ;  /* 0x000e8000010a7983 */ /* 0x010f280000300a00 */
[----:B-----5:R-:W5:Y:S04]  /*75770*/  LDL.LU.64 R28, [R1+0xe78] ;  /* 0x000e7800011c7983 */ /* 0x020f680000300a00 */
[----:B-----5:R0:W-:Y:S04]  /*75780*/  STG.E.U8 desc[UR14][R2.64], R29 ;  /* 0x0000001d02007986 */ /* 0x0201e8000c10110e */
[----:B------:R1:W-:Y:S04]  /*75790*/  STG.E.U8 desc[UR14][R6.64], R28 ;  /* 0x0000001c06007986 */ /* 0x0003e8000c10110e */
[----:B------:R-:W-:Y:S04]  /*757a0*/  STG.E.U8 desc[UR14][R22.64], R20 ;  /* 0x0000001416007986 */ /* 0x000fe8000c10110e */
[----:B----4-:R-:W-:Y:S04]  /*757b0*/  STG.E.U8 desc[UR14][R16.64], R11 ;  /* 0x0000000b10007986 */ /* 0x010fe8000c10110e */
[----:B------:R-:W-:Y:S04]  /*757c0*/  STG.E.U8 desc[UR14][R26.64], R10 ;  /* 0x0000000a1a007986 */ /* 0x000fe8000c10110e */
[----:B--2---:R-:W-:Y:S04]  /*757d0*/  STG.E.U8 desc[UR14][R12.64], R9 ;  /* 0x000000090c007986 */ /* 0x004fe8000c10110e */
[----:B------:R2:W-:Y:S04]  /*757e0*/  STG.E.U8 desc[UR14][R14.64], R8 ;  /* 0x000000080e007986 */ /* 0x0005e8000c10110e */
[----:B0-----:R-:W4:Y:S04]  /*757f0*/  LDL.LU R29, [R1+0xe74] ;  /* 0x000e7400011d7983 */ /* 0x001f280000300800 */
[----:B-1----:R-:W5:Y:S04]  /*75800*/  LDL.LU R28, [R1+0xe70] ;  /* 0x000e7000011c7983 */ /* 0x002f680000300800 */
[----:B--2---:R-:W2:Y:S04]  /*75810*/  LDL.LU R8, [R1+0x10] ;  /* 0x0000100001087983 */ /* 0x004ea80000300800 */
[----:B------:R-:W2:Y:S04]  /*75820*/  LDL.LU R9, [R1+0x14] ;  /* 0x0000140001097983 */ /* 0x000ea80000300800 */
[----:B------:R-:W2:Y:S04]  /*75830*/  LDL.LU.64 R22, [R1+0x68] ;  /* 0x0000680001167983 */ /* 0x000ea80000300a00 */
[----:B------:R-:W2:Y:S04]  /*75840*/  LDL.LU R20, [R1+0x6b4] ;  /* 0x0006b40001147983 */ /* 0x000ea80000300800 */
[----:B------:R-:W2:Y:S04]  /*75850*/  LDL.LU R27, [R1+0x6a8] ;  /* 0x0006a800011b7983 */ /* 0x000ea80000300800 */
[----:B------:R-:W2:Y:S04]  /*75860*/  LDL.LU R26, [R1+0x674] ;  /* 0x00067400011a7983 */ /* 0x000ea80000300800 */
[----:B------:R-:W2:Y:S04]  /*75870*/  LDL.LU.64 R16, [R1+0x48] ;  /* 0x0000480001107983 */ /* 0x000ea80000300a00 */
[----:B--2---:R0:W-:Y:S04]  /*75880*/  STL.64 [R1+0xe58], R16 ;  /* 0x000e581001007387 */ /* 0x0041e80000100a00 */
[----:B0-----:R-:W2:Y:S04]  /*75890*/  LDL.LU.64 R16, [R1+0x50] ;  /* 0x0000500001107983 */ /* 0x001ea80000300a00 */
[----:B--2---:R0:W-:Y:S04]  /*758a0*/  STL.64 [R1+0xe60], R16 ;  /* 0x000e601001007387 */ /* 0x0041e80000100a00 */
[----:B0-----:R-:W2:Y:S01]  /*758b0*/  LDL.LU.64 R16, [R1+0x58] ;  /* 0x0000580001107983 */ /* 0x001ea20000300a00 */
[----:B----4-:R-:W-:Y:S01]  /*758c0*/  MOV R10, R29 ;  /* 0x0000001d000a7202 */ /* 0x010fe20000000f00 */
[----:B-----5:R-:W-:-:S02]  /*758d0*/  IMAD.MOV.U32 R11, RZ, RZ, R28 ;  /* 0x000000ffff0b7224 */ /* 0x020fc400078e001c */
[----:B--2---:R0:W-:Y:S04]  /*758e0*/  STL.64 [R1+0xe68], R16 ;  /* 0x000e681001007387 */ /* 0x0041e80000100a00 */
[----:B0-----:R-:W2:Y:S04]  /*758f0*/  LDL.LU.64 R16, [R1+0x60] ;  /* 0x0000600001107983 */ /* 0x001ea80000300a00 */
[----:B------:R-:W4:Y:S04]  /*75900*/  LDL.LU.64 R28, [R1+0x40] ;  /* 0x00004000011c7983 */ /* 0x000f280000300a00 */
[----:B------:R-:W5:Y:S04]  /*75910*/  LDL.LU R5, [R1+0x864] ;  /* 0x0008640001057983 */ /* 0x000f680000300800 */
[----:B------:R-:W5:Y:S04]  /*75920*/  LDL.LU R0, [R1+0xa4c] ;  /* 0x000a4c0001007983 */ /* 0x000f680000300800 */
[----:B------:R-:W-:Y:S04]  /*75930*/  STL.64 [R1+0xe28], R10 ;  /* 0x000e280a01007387 */ /* 0x000fe80000100a00 */
[----:B------:R0:W-:Y:S04]  /*75940*/  STL.64 [R1+0xe20], R8 ;  /* 0x000e200801007387 */ /* 0x0001e80000100a00 */
[----:B0-----:R-:W3:Y:S04]  /*75950*/  LDL.LU R8, [R1+0x20] ;  /* 0x0000200001087983 */ /* 0x001ee80000300800 */
[----:B------:R-:W3:Y:S04]  /*75960*/  LDL.LU R9, [R1+0x24] ;  /* 0x0000240001097983 */ /* 0x000ee80000300800 */
[----:B------:R-:W3:Y:S04]  /*75970*/  LDL.LU R10, [R1+0x28] ;  /* 0x00002800010a7983 */ /* 0x000ee80000300800 */
[----:B------:R-:W3:Y:S04]  /*75980*/  LDL.LU R11, [R1+0x2c] ;  /* 0x00002c00010b7983 */ /* 0x000ee80000300800 */
[----:B------:R-:W4:Y:S04]  /*75990*/  LDL.LU.64 R2, [R1+0xa0] ;  /* 0x0000a00001027983 */ /* 0x000f280000300a00 */
[----:B------:R-:W-:Y:S04]  /*759a0*/  STG.E.U8 desc[UR14][R22.64], R20 ;  /* 0x0000001416007986 */ /* 0x000fe8000c10110e */
[----:B--2---:R-:W-:Y:S04]  /*759b0*/  STG.E.U8 desc[UR14][R16.64], R27 ;  /* 0x0000001b10007986 */ /* 0x004fe8000c10110e */
[----:B---3--:R-:W-:Y:S04]  /*759c0*/  STL.64 [R1+0xe38], R10 ;  /* 0x000e380a01007387 */ /* 0x008fe80000100a00 */
[----:B------:R0:W-:Y:S04]  /*759d0*/  STL.64 [R1+0xe30], R8 ;  /* 0x000e300801007387 */ /* 0x0001e80000100a00 */
[----:B0-----:R-:W2:Y:S04]  /*759e0*/  LDL.LU R8, [R1+0x30] ;  /* 0x0000300001087983 */ /* 0x001ea80000300800 */
[----:B------:R-:W2:Y:S04]  /*759f0*/  LDL.LU R9, [R1+0x34] ;  /* 0x0000340001097983 */ /* 0x000ea80000300800 */
[----:B------:R-:W2:Y:S04]  /*75a00*/  LDL.LU R10, [R1+0x38] ;  /* 0x00003800010a7983 */ /* 0x000ea80000300800 */
[----:B------:R-:W2:Y:S04]  /*75a10*/  LDL.LU R11, [R1+0x3c] ;  /* 0x00003c00010b7983 */ /* 0x000ea80000300800 */
[----:B------:R-:W3:Y:S04]  /*75a20*/  LDL.LU R7, [R1+0xa10] ;  /* 0x000a100001077983 */ /* 0x000ee80000300800 */
[----:B------:R-:W2:Y:S04]  /*75a30*/  LDL.LU R12, [R1] ;  /* 0x00000000010c7983 */ /* 0x000ea80000300800 */
        /* <DEDUP_REMOVED lines=10> */
[----:B------:R-:W2:Y:S04]  /*75ae0*/  LDL.LU.64 R16, [R1+0xe68] ;  /* 0x000e680001107983 */ /* 0x000ea80000300a00 */
[----:B------:R-:W3:Y:S04]  /*75af0*/  LDL.LU R27, [R1+0x680] ;  /* 0x00068000011b7983 */ /* 0x000ee80000300800 */
[----:B--2---:R0:W-:Y:S04]  /*75b00*/  STG.E.U8 desc[UR14][R16.64], R26 ;  /* 0x0000001a10007986 */ /* 0x0041e8000c10110e */
[----:B0-----:R-:W2:Y:S04]  /*75b10*/  LDL.LU.64 R16, [R1+0xe60] ;  /* 0x000e600001107983 */ /* 0x001ea80000300a00 */
[----:B--2---:R0:W-:Y:S04]  /*75b20*/  STG.E.U8 desc[UR14][R16.64], R4 ;  /* 0x0000000410007986 */ /* 0x0041e8000c10110e */
[----:B0-----:R-:W2:Y:S04]  /*75b30*/  LDL.LU.64 R16, [R1+0xe58] ;  /* 0x000e580001107983 */ /* 0x001ea80000300a00 */
[----:B------:R-:W3:Y:S04]  /*75b40*/  LDL.LU R4, [R1+0xe50] ;  /* 0x000e500001047983 */ /* 0x000ee80000300800 */
[----:B--2---:R0:W-:Y:S04]  /*75b50*/  STG.E.U8 desc[UR14][R16.64], R25 ;  /* 0x0000001910007986 */ /* 0x0041e8000c10110e */
[----:B0-----:R-:W4:Y:S04]  /*75b60*/  LDL.LU.64 R16, [R1+0xe48] ;  /* 0x000e480001107983 */ /* 0x001f280000300a00 */
[----:B------:R-:W2:Y:S01]  /*75b70*/  LDL.LU R25, [R1+0xa14] ;  /* 0x000a140001197983 */ /* 0x000ea20000300800 */
[----:B------:R-:W0:Y:S03]  /*75b80*/  S2R R26, SR_TID.X ;  /* 0x00000000001a7919 */ /* 0x000e260000002100 */
[----:B----4-:R1:W-:Y:S04]  /*75b90*/  STG.E.U8 desc[UR14][R28.64], R16 ;  /* 0x000000101c007986 */ /* 0x0103e8000c10110e */
[----:B-1----:R-:W4:Y:S01]  /*75ba0*/  LDL.LU.64 R28, [R1+0xe40] ;  /* 0x000e4000011c7983 */ /* 0x002f220000300a00 */
[----:B-----5:R-:W-:Y:S01]  /*75bb0*/  FFMA R5, R0, 0.69314718246459960938, R5 ;  /* 0x3f31721800057823 */ /* 0x020fe20000000005 */
[----:B0-----:R-:W-:-:S02]  /*75bc0*/  LOP3.LUT R0, R26, 0x1c, RZ, 0xc0, !PT ;  /* 0x0000001c1a007812 */ /* 0x001fc400078ec0ff */
[----:B------:R-:W5:Y:S02]  /*75bd0*/  LDL.LU R16, [R1+0x854] ;  /* 0x0008540001107983 */ /* 0x000f640000300800 */
[----:B------:R-:W-:Y:S02]  /*75be0*/  LEA R0, R0, UR9, 0x2 ;  /* 0x0000000900007c11 */ /* 0x000fe4000f8e10ff */
[----:B----4-:R0:W-:Y:S04]  /*75bf0*/  STG.E.U8 desc[UR14][R28.64], R17 ;  /* 0x000000111c007986 */ /* 0x0101e8000c10110e */
[----:B------:R2:W-:Y:S01]  /*75c00*/  STG.E.U8 desc[UR14][R2.64], R18 ;  /* 0x0000001202007986 */ /* 0x0005e2000c10110e */
[----:B------:R-:W-:Y:S06]  /*75c10*/  BAR.SYNC.DEFER_BLOCKING 0x0 ;  /* 0x0000000000007b1d */ /* 0x000fec0000010000 */
[----:B0-----:R-:W4:Y:S01]  /*75c20*/  LDL.LU R29, [R1+0x858] ;  /* 0x00085800011d7983 */ /* 0x001f220000300800 */
[----:B---3--:R-:W-:-:S02]  /*75c30*/  FSEL R7, R7, -INF , P1 ;  /* 0xff80000007077808 */ /* 0x008fc40000800000 */
[----:B--2---:R-:W-:Y:S02]  /*75c40*/  FSEL R18, R25, -INF , P2 ;  /* 0xff80000019127808 */ /* 0x004fe40001000000 */
[----:B------:R-:W-:Y:S01]  /*75c50*/  FSEL R17, R24, -INF , P3 ;  /* 0xff80000018117808 */ /* 0x000fe20001800000 */
[----:B------:R-:W0:Y:S01]  /*75c60*/  LDC.64 R2, c[0x0][0x3a0] ;  /* 0x0000e800ff027b82 */ /* 0x000e220000000a00 */
[----:B------:R1:W-:Y:S04]  /*75c70*/  STS.128 [R0], R8 ;  /* 0x0000000800007388 */ /* 0x0003e80000000c00 */
[----:B-1----:R-:W2:Y:S04]  /*75c80*/  LDL.LU.64 R10, [R1+0xe38] ;  /* 0x000e3800010a7983 */ /* 0x002ea80000300a00 */
[----:B------:R-:W2:Y:S04]  /*75c90*/  LDL.LU.64 R8, [R1+0xe30] ;  /* 0x000e300001087983 */ /* 0x000ea80000300a00 */
[----:B--2---:R1:W-:Y:S04]  /*75ca0*/  STS.128 [R0+0x80], R8 ;  /* 0x0000800800007388 */ /* 0x0043e80000000c00 */
[----:B-1----:R-:W2:Y:S04]  /*75cb0*/  LDL.LU.64 R10, [R1+0xe28] ;  /* 0x000e2800010a7983 */ /* 0x002ea80000300a00 */
[----:B------:R-:W2:Y:S04]  /*75cc0*/  LDL.LU.64 R8, [R1+0xe20] ;  /* 0x000e200001087983 */ /* 0x000ea80000300a00 */
[----:B------:R-:W-:Y:S01]  /*75cd0*/  STS.128 [R0+0x180], R12 ;  /* 0x0001800c00007388 */ /* 0x000fe20000000c00 */
[----:B-----5:R-:W-:Y:S01]  /*75ce0*/  FFMA R7, R7, 0.69314718246459960938, R16 ;  /* 0x3f31721807077823 */ /* 0x020fe20000000010 */
[----:B------:R-:W-:-:S02]  /*75cf0*/  FSEL R16, R19, -INF , P0 ;  /* 0xff80000013107808 */ /* 0x000fc40000000000 */
[----:B------:R-:W-:Y:S02]  /*75d00*/  FSEL R19, R21, -INF , P4 ;  /* 0xff80000015137808 */ /* 0x000fe40002000000 */
[----:B------:R-:W1:Y:S01]  /*75d10*/  S2R R21, SR_CTAID.X ;  /* 0x0000000000157919 */ /* 0x000e620000002500 */
[----:B--2---:R2:W-:Y:S04]  /*75d20*/  STS.128 [R0+0x100], R8 ;  /* 0x0001000800007388 */ /* 0x0045e80000000c00 */
[----:B--2---:R-:W2:Y:S04]  /*75d30*/  LDL.LU.64 R10, [R1+0xe18] ;  /* 0x000e1800010a7983 */ /* 0x004ea80000300a00 */
[----:B------:R-:W2:Y:S04]  /*75d40*/  LDL.LU.64 R8, [R1+0xe10] ;  /* 0x000e100001087983 */ /* 0x000ea80000300a00 */
[----:B------:R-:W3:Y:S04]  /*75d50*/  LDL.LU.64 R14, [R1+0xe08] ;  /* 0x000e0800010e7983 */ /* 0x000ee80000300a00 */
[----:B------:R-:W3:Y:S01]  /*75d60*/  LDL.LU.64 R12, [R1+0xe00] ;  /* 0x000e0000010c7983 */ /* 0x000ee20000300a00 */
[----:B----4-:R-:W-:-:S05]  /*75d70*/  FFMA R6, R6, 0.69314718246459960938, R29 ;  /* 0x3f31721806067823 */ /* 0x010fca000000001d */
[----:B------:R-:W-:Y:S01]  /*75d80*/  STS.128 [R0+0x300], R4 ;  /* 0x0003000400007388 */ /* 0x000fe20000000c00 */
[----:B------:R-:W-:Y:S01]  /*75d90*/  UIMAD UR4, UR10, UR4, URZ ;  /* 0x000000040a0472a4 */ /* 0x000fe2000f8e02ff */
[----:B-1----:R-:W-:-:S03]  /*75da0*/  PRMT R26, R26, 0x6540, R21 ;  /* 0x000065401a1a7816 */ /* 0x002fc60000000015 */
[----:B------:R-:W-:Y:S02]  /*75db0*/  USHF.L.U32 UR6, UR4, 0x2, URZ ;  /* 0x0000000204067899 */ /* 0x000fe400080006ff */
[----:B------:R-:W-:Y:S01]  /*75dc0*/  UIMAD.WIDE UR4, UR4, 0x4, URZ ;  /* 0x00000004040478a5 */ /* 0x000fe2000f8e02ff */
[----:B---3--:R1:W-:Y:S04]  /*75dd0*/  STS.128 [R0+0x200], R12 ;  /* 0x0002000c00007388 */ /* 0x0083e80000000c00 */
[----:B--2---:R2:W-:Y:S01]  /*75de0*/  STS.128 [R0+0x280], R8 ;  /* 0x0002800800007388 */ /* 0x0045e20000000c00 */
[----:B-1----:R-:W-:Y:S01]  /*75df0*/  FFMA R12, R18, 0.69314718246459960938, R23 ;  /* 0x3f317218120c7823 */ /* 0x002fe20000000017 */
[----:B------:R-:W-:Y:S01]  /*75e00*/  FFMA R13, R17, 0.69314718246459960938, R22 ;  /* 0x3f317218110d7823 */ /* 0x000fe20000000016 */
[----:B------:R-:W-:Y:S01]  /*75e10*/  FFMA R14, R16, 0.69314718246459960938, R20 ;  /* 0x3f317218100e7823 */ /* 0x000fe20000000014 */
[----:B------:R-:W-:-:S05]  /*75e20*/  FFMA R15, R19, 0.69314718246459960938, R27 ;  /* 0x3f317218130f7823 */ /* 0x000fca000000001b */
[----:B------:R2:W-:Y:S01]  /*75e30*/  STS.128 [R0+0x380], R12 ;  /* 0x0003800c00007388 */ /* 0x0005e20000000c00 */
[----:B------:R-:W-:Y:S01]  /*75e40*/  BAR.SYNC.DEFER_BLOCKING 0x0 ;  /* 0x0000000000007b1d */ /* 0x000fe20000010000 */
[C---:B------:R-:W-:Y:S02]  /*75e50*/  IMAD.SHL.U32 R17, R26.reuse, 0x4, RZ ;  /* 0x000000041a117824 */ /* 0x040fe400078e00ff */
[----:B------:R-:W-:-:S03]  /*75e60*/  IMAD.HI R16, R26, 0x4, RZ ;  /* 0x000000041a107827 */ /* 0x000fc600078e02ff */
[----:B0-----:R-:W-:-:S04]  /*75e70*/  IADD3 R2, P0, P1, R17, UR6, R2 ;  /* 0x0000000611027c10 */ /* 0x001fc8000f91e002 */
[----:B------:R-:W-:Y:S01]  /*75e80*/  IADD3.X R3, PT, PT, R16, UR5, R3, P0, P1 ;  /* 0x0000000510037c10 */ /* 0x000fe200087e2403 */
[----:B------:R-:W-:Y:S08]  /*75e90*/  @P5 EXIT ;  /* 0x000000000000594d */ /* 0x000ff00003800000 */
[----:B------:R-:W3:Y:S04]  /*75ea0*/  LDL.LU R26, [R1+0xa48] ;  /* 0x000a4800011a7983 */ /* 0x000ee80000300800 */
[----:B---3--:R-:W0:Y:S04]  /*75eb0*/  LDS R5, [R26] ;  /* 0x000000001a057984 */ /* 0x008e280000000800 */
[----:B0-----:R-:W-:Y:S01]  /*75ec0*/  STG.E desc[UR14][R2.64], R5 ;  /* 0x0000000502007986 */ /* 0x001fe2000c10190e */
[----:B------:R-:W-:Y:S05]  /*75ed0*/  EXIT ;  /* 0x000000000000794d */ /* 0x000fea0003800000 */
.L_x_2:
[----:B------:R-:W-:-:S00]  /*75ee0*/  BRA `(.L_x_2) ;  /* 0xfffffffc00fc7947 */ /* 0x000fc0000383ffff */
[----:B------:R-:W-:-:S00]  /*75ef0*/  NOP ;  /* 0x0000000000007918 */ /* 0x000fc00000000000 */
        /* <DEDUP_REMOVED lines=8> */
.L_x_3:


//--------------------- .nv.global.init           --------------------------
	.section	.nv.global.init,"aw",@progbits
.nv.global.init:
	.type		_$_str,@object
	.size		_$_str,(.L_0 - _$_str)
_$_str:
        /*0000*/ 	.byte	0x5f, 0x5f, 0x43, 0x55, 0x44, 0x41, 0x5f, 0x46, 0x54, 0x5a, 0x00
.L_0:


//--------------------- .nv.shared.attn_fwd       --------------------------
	.section	.nv.shared.attn_fwd,"aw",@nobits
	.sectionflags	@""
	.align	16
	.zero		1024


//--------------------- .nv.shared.reserved.0     --------------------------
	.section	.nv.shared.reserved.0,"aw",@nobits
	.weak		__nv_reservedSMEM_offset_0_alias
	.size		__nv_reservedSMEM_offset_0_alias, 0, 64
	.other		__nv_reservedSMEM_offset_0_alias,@"STO_CUDA_RESERVED_SHARED STV_DEFAULT"
__nv_reservedSMEM_offset_0_alias:
	.zero		0
	.zero		64


//--------------------- .nv.constant0.attn_fwd    --------------------------
	.section	.nv.constant0.attn_fwd,"a",@progbits
	.sectionflags	@""
	.align	4
.nv.constant0.attn_fwd:
	.zero		1032


//--------------------- SYMBOLS --------------------------

	.type		.nv.reservedSmem.offset0,@object
	.size		.nv.reservedSmem.offset0,0x4
	.type		.nv.reservedSmem.cap,@object
	.size		.nv.reservedSmem.cap,0x4
